def matmul_kernel(
    a_ptr,
    b_ptr,
    c_ptr,
    M,
    N,
    K,
    stride_am,
    stride_ak,
    stride_bk,
    stride_bn,
    stride_cm,
    stride_cn,
    BLOCK_M: tl.constexpr,
    BLOCK_N: tl.constexpr,
    BLOCK_K: tl.constexpr,
    GROUP_M: tl.constexpr,
):
    pid = tl.program_id(axis=0)
    num_pid_m = tl.cdiv(M, BLOCK_M)
    num_pid_n = tl.cdiv(N, BLOCK_N)
    num_pid_in_group = GROUP_M * num_pid_n
    group_id = pid // num_pid_in_group
    first_pid_m = group_id * GROUP_M
    group_size_m = min(num_pid_m - first_pid_m, GROUP_M)
    pid_m = first_pid_m + ((pid % num_pid_in_group) % group_size_m)
    pid_n = (pid % num_pid_in_group) // group_size_m

    offs_am = (pid_m * BLOCK_M + tl.arange(0, BLOCK_M)) % M
    offs_bn = (pid_n * BLOCK_N + tl.arange(0, BLOCK_N)) % N
    offs_k = tl.arange(0, BLOCK_K)
    a_ptrs = a_ptr + offs_am[:, None] * stride_am + offs_k[None, :] * stride_ak
    b_ptrs = b_ptr + offs_k[:, None] * stride_bk + offs_bn[None, :] * stride_bn

    acc = tl.zeros((BLOCK_M, BLOCK_N), dtype=tl.float32)
    for kk in range(0, tl.cdiv(K, BLOCK_K)):
        a = tl.load(a_ptrs, mask=offs_k[None, :] < K - kk * BLOCK_K, other=0.0)
        b = tl.load(b_ptrs, mask=offs_k[:, None] < K - kk * BLOCK_K, other=0.0)
        acc = tl.dot(a, b, acc)
        a_ptrs += BLOCK_K * stride_ak
        b_ptrs += BLOCK_K * stride_bk

    c = acc.to(c_ptr.dtype.element_ty)
    offs_cm = pid_m * BLOCK_M + tl.arange(0, BLOCK_M)
    offs_cn = pid_n * BLOCK_N + tl.arange(0, BLOCK_N)
    c_ptrs = c_ptr + offs_cm[:, None] * stride_cm + offs_cn[None, :] * stride_cn
    mask = (offs_cm[:, None] < M) & (offs_cn[None, :] < N)
    tl.store(c_ptrs, c, mask=mask)

# config = {"BLOCK_K": 32, "BLOCK_M": 256, "BLOCK_N": 64, "GROUP_M": 8, "arch": "sm_100", "dtype": "fp8e4m3", "num_ctas": 1, "num_stages": 3, "num_warps": 2}
# arch = sm_100


// ===== COMPILED SASS (sm_100a) =====

	.target	sm_100a

	.elftype	@"ET_EXEC"


//--------------------- .note.nv.tkinfo           --------------------------
	.section	.note.nv.tkinfo,"",@"SHT_NOTE"
	.sectionflags	@"SHF_NOTE_NV_TKINFO"
	.tkinfo
        /*0018*/ 	.word	0x00000081
        /*0030*/ 	.string	""
        /*0030*/ 	.string	"ptxas-blackwell"
        /*0030*/ 	.string	"Cuda compilation tools, release 12.9, V12.9.86"
        /*0030*/ 	.string	"Build cuda_12.9.r12.9/compiler.36037853_0"
        /*0030*/ 	.string	"-v  -suppress-debug-info  -lineinfo  -arch sm_100a "



//--------------------- .note.nv.cuver            --------------------------
	.section	.note.nv.cuver,"",@"SHT_NOTE"
	.sectionflags	@"SHF_NOTE_NV_CUVER"
        /*0018*/ 	.short	0x0001
        /*001a*/ 	.short	0x0064
        /*001c*/ 	.short	0x0001
        /*001e*/ 	.short	0x0000
        /*0020*/ 	.short	0x0001
        /*0022*/ 	.short	0x0000


//--------------------- .nv.info                  --------------------------
	.section	.nv.info,"",@"SHT_CUDA_INFO"
	.align	4


	//----- nvinfo : EIATTR_REGCOUNT
	.align		4
        /*0000*/ 	.byte	0x04, 0x2f
        /*0002*/ 	.short	(.L_1 - .L_0)
	.align		4
.L_0:
        /*0004*/ 	.word	index@(matmul_kernel)
        /*0008*/ 	.word	0x00000020


	//----- nvinfo : EIATTR_FRAME_SIZE
	.align		4
.L_1:
        /*000c*/ 	.byte	0x04, 0x11
        /*000e*/ 	.short	(.L_3 - .L_2)
	.align		4
.L_2:
        /*0010*/ 	.word	index@(matmul_kernel)
        /*0014*/ 	.word	0x00001298


	//----- nvinfo : EIATTR_MIN_STACK_SIZE
	.align		4
.L_3:
        /*0018*/ 	.byte	0x04, 0x12
        /*001a*/ 	.short	(.L_5 - .L_4)
	.align		4
.L_4:
        /*001c*/ 	.word	index@(matmul_kernel)
        /*0020*/ 	.word	0x00001298
.L_5:


//--------------------- .nv.info.matmul_kernel    --------------------------
	.section	.nv.info.matmul_kernel,"",@"SHT_CUDA_INFO"
	.sectionflags	@""
	.align	4


	//----- nvinfo : EIATTR_CUDA_API_VERSION
	.align		4
        /*0000*/ 	.byte	0x04, 0x37
        /*0002*/ 	.short	(.L_7 - .L_6)
.L_6:
        /*0004*/ 	.word	0x00000081


	//----- nvinfo : EIATTR_KPARAM_INFO
	.align		4
.L_7:
        /*0008*/ 	.byte	0x04, 0x17
        /*000a*/ 	.short	(.L_9 - .L_8)
.L_8:
        /*000c*/ 	.word	0x00000000
        /*0010*/ 	.short	0x000d
        /*0012*/ 	.short	0x0048
        /*0014*/ 	.byte	0x00, 0xf4, 0x21, 0x00


	//----- nvinfo : EIATTR_KPARAM_INFO
	.align		4
.L_9:
        /*0018*/ 	.byte	0x04, 0x17
        /*001a*/ 	.short	(.L_11 - .L_10)
.L_10:
        /*001c*/ 	.word	0x00000000
        /*0020*/ 	.short	0x000c
        /*0022*/ 	.short	0x0040
        /*0024*/ 	.byte	0x00, 0xf4, 0x21, 0x00


	//----- nvinfo : EIATTR_KPARAM_INFO
	.align		4
.L_11:
        /*0028*/ 	.byte	0x04, 0x17
        /*002a*/ 	.short	(.L_13 - .L_12)
.L_12:
        /*002c*/ 	.word	0x00000000
        /*0030*/ 	.short	0x000b
        /*0032*/ 	.short	0x0038
        /*0034*/ 	.byte	0x00, 0xf0, 0x11, 0x00


	//----- nvinfo : EIATTR_KPARAM_INFO
	.align		4
.L_13:
        /*0038*/ 	.byte	0x04, 0x17
        /*003a*/ 	.short	(.L_15 - .L_14)
.L_14:
        /*003c*/ 	.word	0x00000000
        /*0040*/ 	.short	0x000a
        /*0042*/ 	.short	0x0034
        /*0044*/ 	.byte	0x00, 0xf0, 0x11, 0x00


	//----- nvinfo : EIATTR_KPARAM_INFO
	.align		4
.L_15:
        /*0048*/ 	.byte	0x04, 0x17
        /*004a*/ 	.short	(.L_17 - .L_16)
.L_16:
        /*004c*/ 	.word	0x00000000
        /*0050*/ 	.short	0x0009
        /*0052*/ 	.short	0x0030
        /*0054*/ 	.byte	0x00, 0xf0, 0x11, 0x00


	//----- nvinfo : EIATTR_KPARAM_INFO
	.align		4
.L_17:
        /*0058*/ 	.byte	0x04, 0x17
        /*005a*/ 	.short	(.L_19 - .L_18)
.L_18:
        /*005c*/ 	.word	0x00000000
        /*0060*/ 	.short	0x0008
        /*0062*/ 	.short	0x002c
        /*0064*/ 	.byte	0x00, 0xf0, 0x11, 0x00


	//----- nvinfo : EIATTR_KPARAM_INFO
	.align		4
.L_19:
        /*0068*/ 	.byte	0x04, 0x17
        /*006a*/ 	.short	(.L_21 - .L_20)
.L_20:
        /*006c*/ 	.word	0x00000000
        /*0070*/ 	.short	0x0007
        /*0072*/ 	.short	0x0028
        /*0074*/ 	.byte	0x00, 0xf0, 0x11, 0x00


	//----- nvinfo : EIATTR_KPARAM_INFO
	.align		4
.L_21:
        /*0078*/ 	.byte	0x04, 0x17
        /*007a*/ 	.short	(.L_23 - .L_22)
.L_22:
        /*007c*/ 	.word	0x00000000
        /*0080*/ 	.short	0x0006
        /*0082*/ 	.short	0x0024
        /*0084*/ 	.byte	0x00, 0xf0, 0x11, 0x00


	//----- nvinfo : EIATTR_KPARAM_INFO
	.align		4
.L_23:
        /*0088*/ 	.byte	0x04, 0x17
        /*008a*/ 	.short	(.L_25 - .L_24)
.L_24:
        /*008c*/ 	.word	0x00000000
        /*0090*/ 	.short	0x0005
        /*0092*/ 	.short	0x0020
        /*0094*/ 	.byte	0x00, 0xf0, 0x11, 0x00


	//----- nvinfo : EIATTR_KPARAM_INFO
	.align		4
.L_25:
        /*0098*/ 	.byte	0x04, 0x17
        /*009a*/ 	.short	(.L_27 - .L_26)
.L_26:
        /*009c*/ 	.word	0x00000000
        /*00a0*/ 	.short	0x0004
        /*00a2*/ 	.short	0x001c
        /*00a4*/ 	.byte	0x00, 0xf0, 0x11, 0x00


	//----- nvinfo : EIATTR_KPARAM_INFO
	.align		4
.L_27:
        /*00a8*/ 	.byte	0x04, 0x17
        /*00aa*/ 	.short	(.L_29 - .L_28)
.L_28:
        /*00ac*/ 	.word	0x00000000
        /*00b0*/ 	.short	0x0003
        /*00b2*/ 	.short	0x0018
        /*00b4*/ 	.byte	0x00, 0xf0, 0x11, 0x00


	//----- nvinfo : EIATTR_KPARAM_INFO
	.align		4
.L_29:
        /*00b8*/ 	.byte	0x04, 0x17
        /*00ba*/ 	.short	(.L_31 - .L_30)
.L_30:
        /*00bc*/ 	.word	0x00000000
        /*00c0*/ 	.short	0x0002
        /*00c2*/ 	.short	0x0010
        /*00c4*/ 	.byte	0x00, 0xf4, 0x21, 0x00


	//----- nvinfo : EIATTR_KPARAM_INFO
	.align		4
.L_31:
        /*00c8*/ 	.byte	0x04, 0x17
        /*00ca*/ 	.short	(.L_33 - .L_32)
.L_32:
        /*00cc*/ 	.word	0x00000000
        /*00d0*/ 	.short	0x0001
        /*00d2*/ 	.short	0x0008
        /*00d4*/ 	.byte	0x00, 0xf4, 0x21, 0x00


	//----- nvinfo : EIATTR_KPARAM_INFO
	.align		4
.L_33:
        /*00d8*/ 	.byte	0x04, 0x17
        /*00da*/ 	.short	(.L_35 - .L_34)
.L_34:
        /*00dc*/ 	.word	0x00000000
        /*00e0*/ 	.short	0x0000
        /*00e2*/ 	.short	0x0000
        /*00e4*/ 	.byte	0x00, 0xf4, 0x21, 0x00


	//----- nvinfo : EIATTR_SPARSE_MMA_MASK
	.align		4
.L_35:
        /*00e8*/ 	.byte	0x03, 0x50
        /*00ea*/ 	.short	0x0000


	//----- nvinfo : EIATTR_MAXREG_COUNT
	.align		4
        /*00ec*/ 	.byte	0x03, 0x1b
        /*00ee*/ 	.short	0x00ff


	//----- nvinfo : EIATTR_NUM_BARRIERS
	.align		4
        /*00f0*/ 	.byte	0x02, 0x4c
        /*00f2*/ 	.byte	0x01
	.zero		1


	//----- nvinfo : EIATTR_ANNOTATIONS
	.align		4
        /*00f4*/ 	.byte	0x04, 0x55
        /*00f6*/ 	.short	(.L_37 - .L_36)


	//   ....[0]....
.L_36:
        /*00f8*/ 	.word	0x00000001
        /*00fc*/ 	.byte	0x60, 0x05, 0x00, 0x00, 0x01, 0x00, 0x00, 0x00, 0x90, 0x05, 0x00, 0x00, 0x01, 0x00, 0x00, 0x00
        /* <DEDUP_REMOVED lines=2061> */
        /*81dc*/ 	.byte	0x30, 0x48, 0x02, 0x00


	//----- nvinfo : EIATTR_VRC_CTA_INIT_COUNT
	.align		4
.L_37:
        /*81e0*/ 	.byte	0x02, 0x4a
	.zero		1
	.zero		1


	//----- nvinfo : EIATTR_EXIT_INSTR_OFFSETS
	.align		4
        /*81e4*/ 	.byte	0x04, 0x1c
        /*81e6*/ 	.short	(.L_39 - .L_38)


	//   ....[0]....
.L_38:
        /*81e8*/ 	.word	0x00024d70


	//   ....[1]....
        /*81ec*/ 	.word	0x00024d90


	//----- nvinfo : EIATTR_REQNTID
	.align		4
.L_39:
        /*81f0*/ 	.byte	0x04, 0x10
        /*81f2*/ 	.short	(.L_41 - .L_40)
.L_40:
        /*81f4*/ 	.word	0x00000040
        /*81f8*/ 	.word	0x00000001
        /*81fc*/ 	.word	0x00000001


	//----- nvinfo : EIATTR_CBANK_PARAM_SIZE
	.align		4
.L_41:
        /*8200*/ 	.byte	0x03, 0x19
        /*8202*/ 	.short	0x0050


	//----- nvinfo : EIATTR_PARAM_CBANK
	.align		4
        /*8204*/ 	.byte	0x04, 0x0a
        /*8206*/ 	.short	(.L_43 - .L_42)
	.align		4
.L_42:
        /*8208*/ 	.word	index@(.nv.constant0.matmul_kernel)
        /*820c*/ 	.short	0x0380
        /*820e*/ 	.short	0x0050


	//----- nvinfo : EIATTR_SW_WAR
	.align		4
.L_43:
        /*8210*/ 	.byte	0x04, 0x36
        /*8212*/ 	.short	(.L_45 - .L_44)
.L_44:
        /*8214*/ 	.word	0x00000008
.L_45:


//--------------------- .nv.compat                --------------------------
	.section	.nv.compat,"",@"SHT_CUDA_COMPAT_INFO"
	.align	4
        /*0000*/ 	.byte	0x02, 0x02, 0x02, 0x00, 0x02, 0x05, 0x05, 0x00, 0x02, 0x03, 0x00, 0x00, 0x02, 0x06, 0x01, 0x00


//--------------------- .nv.callgraph             --------------------------
	.section	.nv.callgraph,"",@"SHT_CUDA_CALLGRAPH"
	.align	4
	.sectionentsize	8
	.align		4
        /*0000*/ 	.word	0x00000000
	.align		4
        /*0004*/ 	.word	0xffffffff
	.align		4
        /*0008*/ 	.word	0x00000000
	.align		4
        /*000c*/ 	.word	0xfffffffe
	.align		4
        /*0010*/ 	.word	0x00000000
	.align		4
        /*0014*/ 	.word	0xfffffffd
	.align		4
        /*0018*/ 	.word	0x00000000
	.align		4
        /*001c*/ 	.word	0xfffffffc


//--------------------- .text.matmul_kernel       --------------------------
	.section	.text.matmul_kernel,"ax",@progbits
	.align	128
        .global         matmul_kernel
        .type           matmul_kernel,@function
        .size           matmul_kernel,(.L_x_4 - matmul_kernel)
        .other          matmul_kernel,@"STO_CUDA_ENTRY STV_DEFAULT"
matmul_kernel:
.text.matmul_kernel:
[----:B------:R-:W0:Y:S08]  /*0000*/  LDC R1, c[0x0][0x37c] ;  /* 0x0000df00ff017b82 */ /* 0x000e300000000800 */
[----:B------:R-:W1:Y:S01]  /*0010*/  LDC.64 R4, c[0x0][0x398] ;  /* 0x0000e600ff047b82 */ /* 0x000e620000000a00 */
[----:B------:R-:W2:Y:S01]  /*0020*/  S2R R14, SR_TID.X ;  /* 0x00000000000e7919 */ /* 0x000ea20000002100 */
[----:B------:R-:W3:Y:S01]  /*0030*/  LDCU UR5, c[0x0][0x3a0] ;  /* 0x00007400ff0577ac */ /* 0x000ee20008000800 */
[----:B0-----:R-:W-:Y:S01]  /*0040*/  VIADD R1, R1, 0xffffed68 ;  /* 0xffffed6801017836 */ /* 0x001fe20000000000 */
[----:B------:R-:W0:Y:S04]  /*0050*/  LDCU UR7, c[0x0][0x3a0] ;  /* 0x00007400ff0777ac */ /* 0x000e280008000800 */
[----:B------:R-:W4:Y:S01]  /*0060*/  S2UR UR6, SR_CgaCtaId ;  /* 0x00000000000679c3 */ /* 0x000f220000008800 */
[----:B------:R-:W-:Y:S01]  /*0070*/  UMOV UR4, 0x400 ;  /* 0x0000040000047882 */ /* 0x000fe20000000000 */
[----:B------:R-:W0:Y:S01]  /*0080*/  LDCU.64 UR8, c[0x0][0x358] ;  /* 0x00006b00ff0877ac */ /* 0x000e220008000a00 */
[----:B---3--:R-:W-:Y:S01]  /*0090*/  UIADD3 UR5, UPT, UPT, UR5, 0x1f, URZ ;  /* 0x0000001f05057890 */ /* 0x008fe2000fffe0ff */
[----:B-1----:R-:W-:-:S03]  /*00a0*/  VIADD R0, R5, 0x3f ;  /* 0x0000003f05007836 */ /* 0x002fc60000000000 */
[----:B------:R-:W-:Y:S02]  /*00b0*/  UISETP.GT.AND UP0, UPT, UR5, 0x1f, UPT ;  /* 0x0000001f0500788c */ /* 0x000fe4000bf04270 */
[----:B------:R-:W-:Y:S01]  /*00c0*/  SHF.R.S32.HI R3, RZ, 0x1f, R0 ;  /* 0x0000001fff037819 */ /* 0x000fe20000011400 */
[----:B----4-:R-:W-:-:S03]  /*00d0*/  ULEA UR4, UR6, UR4, 0x18 ;  /* 0x0000000406047291 */ /* 0x010fc6000f8ec0ff */
[----:B------:R-:W-:Y:S02]  /*00e0*/  LEA.HI R3, R3, R0, RZ, 0x6 ;  /* 0x0000000003037211 */ /* 0x000fe400078f30ff */
[----:B--2---:R-:W-:Y:S02]  /*00f0*/  LOP3.LUT R16, R14, 0x3f, RZ, 0xc0, !PT ;  /* 0x0000003f0e107812 */ /* 0x004fe400078ec0ff */
[----:B------:R-:W-:Y:S02]  /*0100*/  SHF.R.S32.HI R0, RZ, 0x6, R3 ;  /* 0x00000006ff007819 */ /* 0x000fe40000011403 */
[----:B------:R-:W1:Y:S03]  /*0110*/  S2R R3, SR_CTAID.X ;  /* 0x0000000000037919 */ /* 0x000e660000002500 */
[----:B------:R-:W-:-:S05]  /*0120*/  IMAD.SHL.U32 R0, R0, 0x8, RZ ;  /* 0x0000000800007824 */ /* 0x000fca00078e00ff */
[-C--:B------:R-:W-:Y:S02]  /*0130*/  IABS R9, R0.reuse ;  /* 0x0000000000097213 */ /* 0x080fe40000000000 */
[----:B------:R-:W-:Y:S02]  /*0140*/  IABS R12, R0 ;  /* 0x00000000000c7213 */ /* 0x000fe40000000000 */
[----:B------:R-:W2:Y:S08]  /*0150*/  I2F.RP R2, R9 ;  /* 0x0000000900027306 */ /* 0x000eb00000209400 */
[----:B--2---:R-:W2:Y:S01]  /*0160*/  MUFU.RCP R2, R2 ;  /* 0x0000000200027308 */ /* 0x004ea20000001000 */
[----:B-1----:R-:W-:Y:S01]  /*0170*/  IABS R10, R3 ;  /* 0x00000003000a7213 */ /* 0x002fe20000000000 */
[----:B--2---:R-:W-:-:S02]  /*0180*/  VIADD R6, R2, 0xffffffe ;  /* 0x0ffffffe02067836 */ /* 0x004fc40000000000 */
[----:B------:R-:W-:-:S04]  /*0190*/  IMAD.MOV R2, RZ, RZ, -R12 ;  /* 0x000000ffff027224 */ /* 0x000fc800078e0a0c */
[----:B------:R1:W2:Y:S02]  /*01a0*/  F2I.FTZ.U32.TRUNC.NTZ R7, R6 ;  /* 0x0000000600077305 */ /* 0x0002a4000021f000 */
[----:B-1----:R-:W-:Y:S02]  /*01b0*/  IMAD.MOV.U32 R6, RZ, RZ, RZ ;  /* 0x000000ffff067224 */ /* 0x002fe400078e00ff */
[----:B--2---:R-:W-:-:S04]  /*01c0*/  IMAD.MOV R8, RZ, RZ, -R7 ;  /* 0x000000ffff087224 */ /* 0x004fc800078e0a07 */
[----:B------:R-:W-:Y:S02]  /*01d0*/  IMAD R11, R8, R9, RZ ;  /* 0x00000009080b7224 */ /* 0x000fe400078e02ff */
[----:B------:R-:W-:Y:S02]  /*01e0*/  IMAD.MOV.U32 R8, RZ, RZ, R10 ;  /* 0x000000ffff087224 */ /* 0x000fe400078e000a */
[----:B------:R-:W-:-:S06]  /*01f0*/  IMAD.HI.U32 R7, R7, R11, R6 ;  /* 0x0000000b07077227 */ /* 0x000fcc00078e0006 */
[----:B------:R-:W-:-:S04]  /*0200*/  IMAD.HI.U32 R7, R7, R8, RZ ;  /* 0x0000000807077227 */ /* 0x000fc800078e00ff */
[----:B------:R-:W-:-:S05]  /*0210*/  IMAD R2, R7, R2, R8 ;  /* 0x0000000207027224 */ /* 0x000fca00078e0208 */
[----:B------:R-:W-:-:S13]  /*0220*/  ISETP.GT.U32.AND P1, PT, R9, R2, PT ;  /* 0x000000020900720c */ /* 0x000fda0003f24070 */
[----:B------:R-:W-:Y:S02]  /*0230*/  @!P1 IMAD.IADD R2, R2, 0x1, -R9 ;  /* 0x0000000102029824 */ /* 0x000fe400078e0a09 */
[----:B------:R-:W-:Y:S01]  /*0240*/  @!P1 VIADD R7, R7, 0x1 ;  /* 0x0000000107079836 */ /* 0x000fe20000000000 */
[----:B------:R-:W-:Y:S02]  /*0250*/  ISETP.NE.AND P1, PT, R0, RZ, PT ;  /* 0x000000ff0000720c */ /* 0x000fe40003f25270 */
[----:B------:R-:W-:Y:S02]  /*0260*/  ISETP.GE.U32.AND P0, PT, R2, R9, PT ;  /* 0x000000090200720c */ /* 0x000fe40003f06070 */
[----:B------:R-:W-:-:S04]  /*0270*/  LOP3.LUT R2, R3, R0, RZ, 0x3c, !PT ;  /* 0x0000000003027212 */ /* 0x000fc800078e3cff */
[----:B------:R-:W-:Y:S01]  /*0280*/  ISETP.GE.AND P2, PT, R2, RZ, PT ;  /* 0x000000ff0200720c */ /* 0x000fe20003f46270 */
[----:B------:R-:W-:-:S06]  /*0290*/  VIADD R2, R4, 0xff ;  /* 0x000000ff04027836 */ /* 0x000fcc0000000000 */
[----:B------:R-:W-:-:S04]  /*02a0*/  @P0 VIADD R7, R7, 0x1 ;  /* 0x0000000107070836 */ /* 0x000fc80000000000 */
[----:B------:R-:W-:Y:S01]  /*02b0*/  IMAD.MOV.U32 R6, RZ, RZ, R7 ;  /* 0x000000ffff067224 */ /* 0x000fe200078e0007 */
[----:B------:R-:W-:-:S03]  /*02c0*/  SHF.R.S32.HI R7, RZ, 0x1f, R2 ;  /* 0x0000001fff077819 */ /* 0x000fc60000011402 */
[----:B------:R-:W-:Y:S01]  /*02d0*/  @!P2 IMAD.MOV R6, RZ, RZ, -R6 ;  /* 0x000000ffff06a224 */ /* 0x000fe200078e0a06 */
[----:B------:R-:W-:Y:S02]  /*02e0*/  @!P1 LOP3.LUT R6, RZ, R0, RZ, 0x33, !PT ;  /* 0x00000000ff069212 */ /* 0x000fe400078e33ff */
[----:B------:R-:W-:-:S03]  /*02f0*/  LEA.HI R7, R7, R2, RZ, 0x8 ;  /* 0x0000000207077211 */ /* 0x000fc600078f40ff */
[----:B------:R-:W-:Y:S02]  /*0300*/  IMAD.SHL.U32 R2, R6, 0x8, RZ ;  /* 0x0000000806027824 */ /* 0x000fe400078e00ff */
[----:B------:R-:W-:-:S03]  /*0310*/  IMAD.MOV R6, RZ, RZ, -R6 ;  /* 0x000000ffff067224 */ /* 0x000fc600078e0a06 */
[----:B------:R-:W-:Y:S01]  /*0320*/  LEA.HI.SX32 R7, R7, -R2, 0x18 ;  /* 0x8000000207077211 */ /* 0x000fe200078fc2ff */
[----:B------:R-:W-:Y:S02]  /*0330*/  IMAD R15, R0, R6, R3 ;  /* 0x00000006000f7224 */ /* 0x000fe400078e0203 */
[----:B------:R-:W-:Y:S01]  /*0340*/  IMAD.MOV.U32 R6, RZ, RZ, RZ ;  /* 0x000000ffff067224 */ /* 0x000fe200078e00ff */
[----:B------:R-:W-:Y:S02]  /*0350*/  VIMNMX R8, PT, PT, R7, 0x8, PT ;  /* 0x0000000807087848 */ /* 0x000fe40003fe0100 */
[----:B------:R-:W-:Y:S02]  /*0360*/  IABS R13, R15 ;  /* 0x0000000f000d7213 */ /* 0x000fe40000000000 */
[----:B------:R-:W-:-:S04]  /*0370*/  IABS R11, R8 ;  /* 0x00000008000b7213 */ /* 0x000fc80000000000 */
[----:B------:R-:W1:Y:S08]  /*0380*/  I2F.RP R9, R11 ;  /* 0x0000000b00097306 */ /* 0x000e700000209400 */
[----:B-1----:R-:W1:Y:S02]  /*0390*/  MUFU.RCP R9, R9 ;  /* 0x0000000900097308 */ /* 0x002e640000001000 */
[----:B-1----:R-:W-:-:S06]  /*03a0*/  VIADD R7, R9, 0xffffffe ;  /* 0x0ffffffe09077836 */ /* 0x002fcc0000000000 */
[----:B------:R-:W1:Y:S02]  /*03b0*/  F2I.FTZ.U32.TRUNC.NTZ R7, R7 ;  /* 0x0000000700077305 */ /* 0x000e64000021f000 */
[----:B-1----:R-:W-:-:S04]  /*03c0*/  IMAD.MOV R10, RZ, RZ, -R7 ;  /* 0x000000ffff0a7224 */ /* 0x002fc800078e0a07 */
[----:B------:R-:W-:-:S04]  /*03d0*/  IMAD.MOV.U32 R0, RZ, RZ, R10 ;  /* 0x000000ffff007224 */ /* 0x000fc800078e000a */
[----:B------:R-:W-:Y:S01]  /*03e0*/  IMAD R3, R0, R11, RZ ;  /* 0x0000000b00037224 */ /* 0x000fe200078e02ff */
[----:B------:R-:W-:-:S03]  /*03f0*/  IABS R0, R8 ;  /* 0x0000000800007213 */ /* 0x000fc60000000000 */
[----:B------:R-:W-:-:S04]  /*0400*/  IMAD.HI.U32 R6, R7, R3, R6 ;  /* 0x0000000307067227 */ /* 0x000fc800078e0006 */
[----:B------:R-:W-:Y:S02]  /*0410*/  IMAD.MOV R0, RZ, RZ, -R0 ;  /* 0x000000ffff007224 */ /* 0x000fe400078e0a00 */
        /* <DEDUP_REMOVED lines=9> */
[----:B0-----:R-:W-:-:S06]  /*04b0*/  IMAD.U32 R0, RZ, RZ, UR7 ;  /* 0x00000007ff007e24 */ /* 0x001fcc000f8e00ff */
[----:B------:R-:W-:-:S06]  /*04c0*/  @P0 VIADD R6, R6, 0x1 ;  /* 0x0000000106060836 */ /* 0x000fcc0000000000 */
[----:B------:R-:W-:Y:S01]  /*04d0*/  @!P2 IMAD.MOV R6, RZ, RZ, -R6 ;  /* 0x000000ffff06a224 */ /* 0x000fe200078e0a06 */
[----:B------:R-:W-:-:S05]  /*04e0*/  @!P1 LOP3.LUT R6, RZ, R8, RZ, 0x33, !PT ;  /* 0x00000008ff069212 */ /* 0x000fca00078e33ff */
[----:B------:R-:W-:Y:S02]  /*04f0*/  IMAD.MOV R3, RZ, RZ, -R6 ;  /* 0x000000ffff037224 */ /* 0x000fe400078e0a06 */
[----:B------:R-:W-:Y:S02]  /*0500*/  IMAD.SHL.U32 R18, R6, 0x40, RZ ;  /* 0x0000004006127824 */ /* 0x000fe400078e00ff */
[----:B------:R-:W-:-:S04]  /*0510*/  IMAD R3, R8, R3, R15 ;  /* 0x0000000308037224 */ /* 0x000fc800078e020f */
[----:B------:R-:W-:-:S04]  /*0520*/  IMAD.IADD R3, R2, 0x1, R3 ;  /* 0x0000000102037824 */ /* 0x000fc800078e0203 */
[----:B------:R-:W-:Y:S01]  /*0530*/  IMAD R19, R3, 0x100, R16 ;  /* 0x0000010003137824 */ /* 0x000fe200078e0210 */
[----:B------:R-:W-:-:S03]  /*0540*/  LOP3.LUT R16, R14, 0x20, RZ, 0xc0, !PT ;  /* 0x000000200e107812 */ /* 0x000fc600078ec0ff */
[C---:B------:R-:W-:Y:S01]  /*0550*/  VIADD R20, R19.reuse, 0x40 ;  /* 0x0000004013147836 */ /* 0x040fe20000000000 */
[----:B------:R0:W-:Y:S01]  /*0560*/  STL [R1+0x640], R19 ;  /* 0x0006401301007387 */ /* 0x0001e20000100800 */
[C---:B------:R-:W-:Y:S02]  /*0570*/  VIADD R21, R19.reuse, 0x80 ;  /* 0x0000008013157836 */ /* 0x040fe40000000000 */
[----:B------:R-:W-:Y:S01]  /*0580*/  VIADD R22, R19, 0xc0 ;  /* 0x000000c013167836 */ /* 0x000fe20000000000 */
[----:B------:R0:W-:Y:S04]  /*0590*/  STL [R1+0x5d8], R18 ;  /* 0x0005d81201007387 */ /* 0x0001e80000100800 */
[----:B------:R0:W-:Y:S04]  /*05a0*/  STL [R1+0x680], R20 ;  /* 0x0006801401007387 */ /* 0x0001e80000100800 */
[----:B------:R0:W-:Y:S04]  /*05b0*/  STL [R1+0x67c], R21 ;  /* 0x00067c1501007387 */ /* 0x0001e80000100800 */
[----:B------:R0:W-:Y:S01]  /*05c0*/  STL [R1+0x678], R22 ;  /* 0x0006781601007387 */ /* 0x0001e20000100800 */
[----:B------:R-:W-:Y:S05]  /*05d0*/  BRA.U UP0, `(.L_x_0) ;  /* 0x00000011000c7547 */ /* 0x000fea000b800000 */
[----:B------:R-:W-:Y:S01]  /*05e0*/  IMAD.SHL.U32 R0, R14, 0x10, RZ ;  /* 0x000000100e007824 */ /* 0x000fe200078e00ff */
[----:B------:R2:W-:Y:S04]  /*05f0*/  STL [R1+0x70], RZ ;  /* 0x000070ff01007387 */ /* 0x0005e80000100800 */
[----:B------:R2:W-:Y:S04]  /*0600*/  STL [R1+0xa84], R0 ;  /* 0x000a840001007387 */ /* 0x0005e80000100800 */
[----:B------:R2:W-:Y:S04]  /*0610*/  STL [R1+0x74], RZ ;  /* 0x000074ff01007387 */ /* 0x0005e80000100800 */
        /* <DEDUP_REMOVED lines=253> */
[----:B------:R2:W-:Y:S01]  /*15f0*/  STL [R1+0x3c], RZ ;  /* 0x00003cff01007387 */ /* 0x0005e20000100800 */
[----:B------:R-:W-:Y:S05]  /*1600*/  BRA `(.L_x_1) ;  /* 0x0000014000a87947 */ /* 0x000fea0003800000 */
.L_x_0:
[----:B------:R-:W-:Y:S01]  /*1610*/  IABS R14, R4 ;  /* 0x00000004000e7213 */ /* 0x000fe20000000000 */
[----:B------:R-:W-:Y:S01]  /*1620*/  IMAD.MOV.U32 R8, RZ, RZ, RZ ;  /* 0x000000ffff087224 */ /* 0x000fe200078e00ff */
[----:B------:R-:W-:Y:S01]  /*1630*/  IABS R2, R5 ;  /* 0x0000000500027213 */ /* 0x000fe20000000000 */
[----:B------:R1:W-:Y:S01]  /*1640*/  STL [R1+0xa88], R0 ;  /* 0x000a880001007387 */ /* 0x0003e20000100800 */
[----:B------:R-:W2:Y:S01]  /*1650*/  I2F.RP R10, R14 ;  /* 0x0000000e000a7306 */ /* 0x000ea20000209400 */
[----:B------:R-:W-:Y:S01]  /*1660*/  IABS R12, R22 ;  /* 0x00000016000c7213 */ /* 0x000fe20000000000 */
[----:B------:R-:W3:Y:S01]  /*1670*/  LDCU UR73, c[0x0][0x3b0] ;  /* 0x00007600ff4977ac */ /* 0x000ee20008000800 */
[----:B------:R-:W-:Y:S01]  /*1680*/  IABS R17, R20 ;  /* 0x0000001400117213 */ /* 0x000fe20000000000 */
[----:B------:R4:W-:Y:S01]  /*1690*/  STL [R1+0xaa4], R5 ;  /* 0x000aa40501007387 */ /* 0x0009e20000100800 */
[----:B------:R-:W-:Y:S01]  /*16a0*/  IABS R13, R19 ;  /* 0x00000013000d7213 */ /* 0x000fe20000000000 */
[----:B------:R-:W0:Y:S02]  /*16b0*/  LDCU.64 UR10, c[0x0][0x388] ;  /* 0x00007100ff0a77ac */ /* 0x000e240008000a00 */
[----:B------:R-:W0:Y:S01]  /*16c0*/  I2F.RP R3, R2 ;  /* 0x0000000200037306 */ /* 0x000e220000209400 */
[----:B------:R-:W1:Y:S01]  /*16d0*/  LDCU UR7, c[0x0][0x3a8] ;  /* 0x00007500ff0777ac */ /* 0x000e620008000800 */
[----:B------:R-:W1:Y:S06]  /*16e0*/  LDCU UR72, c[0x0][0x3a4] ;  /* 0x00007480ff4877ac */ /* 0x000e6c0008000800 */
[----:B--2---:R-:W2:Y:S01]  /*16f0*/  MUFU.RCP R10, R10 ;  /* 0x0000000a000a7308 */ /* 0x004ea20000001000 */
[----:B------:R-:W1:Y:S01]  /*1700*/  LDCU UR71, c[0x0][0x3ac] ;  /* 0x00007580ff4777ac */ /* 0x000e620008000800 */
[----:B------:R-:W-:-:S06]  /*1710*/  USHF.R.S32.HI UR6, URZ, 0x1f, UR5 ;  /* 0x0000001fff067899 */ /* 0x000fcc0008011405 */
[----:B0-----:R-:W0:Y:S01]  /*1720*/  MUFU.RCP R3, R3 ;  /* 0x0000000300037308 */ /* 0x001e220000001000 */
[----:B------:R-:W1:Y:S01]  /*1730*/  LDCU UR74, c[0x0][0x3a8] ;  /* 0x00007500ff4a77ac */ /* 0x000e620008000800 */
[----:B------:R-:W1:Y:S01]  /*1740*/  LDCU UR76, c[0x0][0x3a8] ;  /* 0x00007500ff4c77ac */ /* 0x000e620008000800 */
[----:B--2---:R-:W-:Y:S01]  /*1750*/  VIADD R9, R10, 0xffffffe ;  /* 0x0ffffffe0a097836 */ /* 0x004fe20000000000 */
[----:B------:R-:W2:Y:S05]  /*1760*/  LDCU UR77, c[0x0][0x3a8] ;  /* 0x00007500ff4d77ac */ /* 0x000eaa0008000800 */
[----:B------:R-:W1:Y:S01]  /*1770*/  F2I.FTZ.U32.TRUNC.NTZ R9, R9 ;  /* 0x0000000900097305 */ /* 0x000e62000021f000 */
[----:B0-----:R-:W-:-:S07]  /*1780*/  VIADD R6, R3, 0xffffffe ;  /* 0x0ffffffe03067836 */ /* 0x001fce0000000000 */
[----:B------:R0:W2:Y:S01]  /*1790*/  F2I.FTZ.U32.TRUNC.NTZ R7, R6 ;  /* 0x0000000600077305 */ /* 0x0000a2000021f000 */
[----:B-1----:R-:W-:Y:S02]  /*17a0*/  IMAD.MOV R11, RZ, RZ, -R9 ;  /* 0x000000ffff0b7224 */ /* 0x002fe400078e0a09 */
[----:B0-----:R-:W-:Y:S02]  /*17b0*/  IMAD.MOV.U32 R6, RZ, RZ, RZ ;  /* 0x000000ffff067224 */ /* 0x001fe400078e00ff */
[----:B------:R-:W-:-:S04]  /*17c0*/  IMAD R11, R11, R14, RZ ;  /* 0x0000000e0b0b7224 */ /* 0x000fc800078e02ff */
[----:B------:R-:W-:Y:S01]  /*17d0*/  IMAD.HI.U32 R8, R9, R11, R8 ;  /* 0x0000000b09087227 */ /* 0x000fe200078e0008 */
[----:B------:R-:W-:-:S03]  /*17e0*/  IABS R11, R21 ;  /* 0x00000015000b7213 */ /* 0x000fc60000000000 */
[----:B--2---:R-:W-:Y:S02]  /*17f0*/  IMAD.MOV R15, RZ, RZ, -R7 ;  /* 0x000000ffff0f7224 */ /* 0x004fe400078e0a07 */
[----:B------:R-:W-:Y:S02]  /*1800*/  IMAD.MOV.U32 R9, RZ, RZ, R12 ;  /* 0x000000ffff097224 */ /* 0x000fe400078e000c */
[----:B------:R-:W-:Y:S02]  /*1810*/  IMAD R15, R15, R2, RZ ;  /* 0x000000020f0f7224 */ /* 0x000fe400078e02ff */
[----:B------:R-:W-:-:S04]  /*1820*/  IMAD.HI.U32 R3, R8, R9, RZ ;  /* 0x0000000908037227 */ /* 0x000fc800078e00ff */
[----:B------:R-:W-:-:S04]  /*1830*/  IMAD.HI.U32 R15, R7, R15, R6 ;  /* 0x0000000f070f7227 */ /* 0x000fc800078e0006 */
[----:B------:R-:W-:-:S04]  /*1840*/  IMAD.HI.U32 R6, R8, R11, RZ ;  /* 0x0000000b08067227 */ /* 0x000fc800078e00ff */
[----:B------:R-:W-:Y:S01]  /*1850*/  IMAD.MOV R10, RZ, RZ, -R3 ;  /* 0x000000ffff0a7224 */ /* 0x000fe200078e0a03 */
[----:B------:R-:W-:Y:S01]  /*1860*/  LEA.HI R3, R16, R18, RZ, 0x1b ;  /* 0x0000001210037211 */ /* 0x000fe200078fd8ff */
[----:B------:R-:W-:-:S04]  /*1870*/  IMAD.HI.U32 R7, R8, R17, RZ ;  /* 0x0000001108077227 */ /* 0x000fc800078e00ff */
[----:B------:R-:W-:-:S04]  /*1880*/  IMAD.HI.U32 R8, R8, R13, RZ ;  /* 0x0000000d08087227 */ /* 0x000fc800078e00ff */
[----:B------:R-:W-:Y:S02]  /*1890*/  IMAD.MOV R6, RZ, RZ, -R6 ;  /* 0x000000ffff067224 */ /* 0x000fe400078e0a06 */
[C---:B------:R-:W-:Y:S02]  /*18a0*/  IMAD R9, R14.reuse, R10, R9 ;  /* 0x0000000a0e097224 */ /* 0x040fe400078e0209 */
[----:B------:R-:W-:Y:S02]  /*18b0*/  IMAD.MOV R10, RZ, RZ, -R7 ;  /* 0x000000ffff0a7224 */ /* 0x000fe400078e0a07 */
[----:B------:R-:W-:Y:S01]  /*18c0*/  IMAD.MOV R8, RZ, RZ, -R8 ;  /* 0x000000ffff087224 */ /* 0x000fe200078e0a08 */
[C---:B------:R-:W-:Y:S01]  /*18d0*/  ISETP.GT.U32.AND P0, PT, R14.reuse, R9, PT ;  /* 0x000000090e00720c */ /* 0x040fe20003f04070 */
[C---:B------:R-:W-:Y:S02]  /*18e0*/  IMAD R7, R14.reuse, R6, R11 ;  /* 0x000000060e077224 */ /* 0x040fe400078e020b */
[----:B------:R-:W-:-:S02]  /*18f0*/  IMAD R11, R14, R10, R17 ;  /* 0x0000000a0e0b7224 */ /* 0x000fc400078e0211 */
[C---:B------:R-:W-:Y:S01]  /*1900*/  IMAD R10, R14.reuse, R8, R13 ;  /* 0x000000080e0a7224 */ /* 0x040fe200078e020d */
[C---:B------:R-:W-:Y:S01]  /*1910*/  ISETP.GT.U32.AND P1, PT, R14.reuse, R7, PT ;  /* 0x000000070e00720c */ /* 0x040fe20003f24070 */
[C---:B------:R-:W-:Y:S01]  /*1920*/  VIADD R16, R3.reuse, 0x3e ;  /* 0x0000003e03107836 */ /* 0x040fe20000000000 */
[C---:B------:R-:W-:Y:S01]  /*1930*/  ISETP.GT.U32.AND P2, PT, R14.reuse, R11, PT ;  /* 0x0000000b0e00720c */ /* 0x040fe20003f44070 */
[C---:B------:R-:W-:Y:S01]  /*1940*/  VIADD R18, R3.reuse, 0x3c ;  /* 0x0000003c03127836 */ /* 0x040fe20000000000 */
[----:B------:R-:W-:Y:S01]  /*1950*/  ISETP.GT.U32.AND P3, PT, R14, R10, PT ;  /* 0x0000000a0e00720c */ /* 0x000fe20003f64070 */
[----:B------:R-:W-:Y:S01]  /*1960*/  VIADD R24, R3, 0x2a ;  /* 0x0000002a03187836 */ /* 0x000fe20000000000 */
[----:B------:R-:W-:Y:S01]  /*1970*/  IABS R12, R16 ;  /* 0x00000010000c7213 */ /* 0x000fe20000000000 */
[----:B------:R-:W-:Y:S01]  /*1980*/  @!P0 IMAD.IADD R9, R9, 0x1, -R14 ;  /* 0x0000000109098824 */ /* 0x000fe200078e0a0e */
[----:B------:R-:W-:Y:S01]  /*1990*/  IABS R17, R18 ;  /* 0x0000001200117213 */ /* 0x000fe20000000000 */
[----:B------:R-:W-:-:S02]  /*19a0*/  VIADD R28, R3, 0x28 ;  /* 0x00000028031c7836 */ /* 0x000fc40000000000 */
[----:B------:R-:W-:Y:S01]  /*19b0*/  IMAD.HI.U32 R6, R15, R12, RZ ;  /* 0x0000000c0f067227 */ /* 0x000fe200078e00ff */
[----:B------:R-:W-:-:S03]  /*19c0*/  ISETP.GT.U32.AND P0, PT, R14, R9, PT ;  /* 0x000000090e00720c */ /* 0x000fc60003f04070 */
[--C-:B------:R-:W-:Y:S01]  /*19d0*/  @!P2 IMAD.IADD R11, R11, 0x1, -R14.reuse ;  /* 0x000000010b0ba824 */ /* 0x100fe200078e0a0e */
[----:B------:R-:W-:Y:S01]  /*19e0*/  ISETP.GE.AND P2, PT, R16, RZ, PT ;  /* 0x000000ff1000720c */ /* 0x000fe20003f46270 */
[--C-:B------:R-:W-:Y:S01]  /*19f0*/  @!P3 IMAD.IADD R10, R10, 0x1, -R14.reuse ;  /* 0x000000010a0ab824 */ /* 0x100fe200078e0a0e */
[----:B------:R-:W-:Y:S01]  /*1a00*/  ISETP.GE.AND P3, PT, R18, RZ, PT ;  /* 0x000000ff1200720c */ /* 0x000fe20003f66270 */
[----:B------:R-:W-:Y:S01]  /*1a10*/  @!P1 IMAD.IADD R7, R7, 0x1, -R14 ;  /* 0x0000000107079824 */ /* 0x000fe200078e0a0e */
[C---:B------:R-:W-:Y:S01]  /*1a20*/  ISETP.GT.U32.AND P4, PT, R14.reuse, R11, PT ;  /* 0x0000000b0e00720c */ /* 0x040fe20003f84070 */
[----:B------:R-:W-:Y:S01]  /*1a30*/  IMAD.HI.U32 R8, R15, R17, RZ ;  /* 0x000000110f087227 */ /* 0x000fe200078e00ff */
[C---:B------:R-:W-:Y:S02]  /*1a40*/  ISETP.GT.U32.AND P6, PT, R14.reuse, R10, PT ;  /* 0x0000000a0e00720c */ /* 0x040fe40003fc4070 */
[----:B------:R-:W-:Y:S01]  /*1a50*/  ISETP.GT.U32.AND P1, PT, R14, R7, PT ;  /* 0x000000070e00720c */ /* 0x000fe20003f24070 */
[----:B------:R-:W-:-:S02]  /*1a60*/  IMAD.MOV R13, RZ, RZ, -R6 ;  /* 0x000000ffff0d7224 */ /* 0x000fc400078e0a06 */
[----:B------:R-:W-:Y:S02]  /*1a70*/  IMAD.MOV R6, RZ, RZ, -R8 ;  /* 0x000000ffff067224 */ /* 0x000fe400078e0a08 */
[C---:B------:R-:W-:Y:S02]  /*1a80*/  IMAD R8, R2.reuse, R13, R12 ;  /* 0x0000000d02087224 */ /* 0x040fe400078e020c */
[----:B------:R-:W-:Y:S02]  /*1a90*/  IMAD R12, R2, R6, R17 ;  /* 0x00000006020c7224 */ /* 0x000fe400078e0211 */
[--C-:B------:R-:W-:Y:S01]  /*1aa0*/  @!P4 IMAD.IADD R11, R11, 0x1, -R14.reuse ;  /* 0x000000010b0bc824 */ /* 0x100fe200078e0a0e */
[----:B------:R-:W-:Y:S01]  /*1ab0*/  ISETP.GE.AND P4, PT, R21, RZ, PT ;  /* 0x000000ff1500720c */ /* 0x000fe20003f86270 */
[--C-:B------:R-:W-:Y:S01]  /*1ac0*/  @!P6 IMAD.IADD R10, R10, 0x1, -R14.reuse ;  /* 0x000000010a0ae824 */ /* 0x100fe200078e0a0e */
[----:B------:R-:W-:Y:S01]  /*1ad0*/  ISETP.GE.AND P6, PT, R22, RZ, PT ;  /* 0x000000ff1600720c */ /* 0x000fe20003fc6270 */
[----:B------:R-:W-:Y:S01]  /*1ae0*/  VIADD R6, R3, 0x3a ;  /* 0x0000003a03067836 */ /* 0x000fe20000000000 */
[----:B------:R-:W-:Y:S01]  /*1af0*/  ISETP.GT.U32.AND P5, PT, R2, R8, PT ;  /* 0x000000080200720c */ /* 0x000fe20003fa4070 */
[--C-:B------:R-:W-:Y:S01]  /*1b00*/  @!P1 IMAD.IADD R7, R7, 0x1, -R14.reuse ;  /* 0x0000000107079824 */ /* 0x100fe200078e0a0e */
[----:B------:R-:W-:Y:S01]  /*1b10*/  ISETP.GE.AND P1, PT, R20, RZ, PT ;  /* 0x000000ff1400720c */ /* 0x000fe20003f26270 */
[----:B------:R-:W-:Y:S01]  /*1b20*/  @!P0 IMAD.IADD R9, R9, 0x1, -R14 ;  /* 0x0000000109098824 */ /* 0x000fe200078e0a0e */
[----:B------:R-:W-:Y:S01]  /*1b30*/  ISETP.GE.AND P0, PT, R6, RZ, PT ;  /* 0x000000ff0600720c */ /* 0x000fe20003f06270 */
[C---:B------:R-:W-:Y:S01]  /*1b40*/  VIADD R18, R3.reuse, 0x38 ;  /* 0x0000003803127836 */ /* 0x040fe20000000000 */
[----:B------:R-:W-:Y:S01]  /*1b50*/  IABS R6, R6 ;  /* 0x0000000600067213 */ /* 0x000fe20000000000 */
[----:B------:R-:W-:-:S02]  /*1b60*/  VIADD R13, R3, 0x36 ;  /* 0x00000036030d7836 */ /* 0x000fc40000000000 */
[----:B------:R-:W-:Y:S01]  /*1b70*/  @!P4 IMAD.MOV R7, RZ, RZ, -R7 ;  /* 0x000000ffff07c224 */ /* 0x000fe200078e0a07 */
[----:B------:R-:W-:Y:S01]  /*1b80*/  ISETP.GE.AND P4, PT, R19, RZ, PT ;  /* 0x000000ff1300720c */ /* 0x000fe20003f86270 */
[----:B------:R-:W-:Y:S01]  /*1b90*/  @!P6 IMAD.MOV R9, RZ, RZ, -R9 ;  /* 0x000000ffff09e224 */ /* 0x000fe200078e0a09 */
[----:B------:R-:W-:Y:S01]  /*1ba0*/  IABS R29, R18 ;  /* 0x00000012001d7213 */ /* 0x000fe20000000000 */
[C---:B------:R-:W-:Y:S01]  /*1bb0*/  IMAD.HI.U32 R17, R15.reuse, R6, RZ ;  /* 0x000000060f117227 */ /* 0x040fe200078e00ff */
[----:B------:R-:W-:Y:S02]  /*1bc0*/  ISETP.GT.U32.AND P6, PT, R2, R12, PT ;  /* 0x0000000c0200720c */ /* 0x000fe40003fc4070 */
[----:B------:R-:W-:Y:S01]  /*1bd0*/  IABS R27, R13 ;  /* 0x0000000d001b7213 */ /* 0x000fe20000000000 */
[----:B------:R-:W-:Y:S02]  /*1be0*/  @!P5 IMAD.IADD R8, R8, 0x1, -R2 ;  /* 0x000000010808d824 */ /* 0x000fe400078e0a02 */
[----:B------:R-:W-:-:S03]  /*1bf0*/  IMAD.HI.U32 R16, R15, R29, RZ ;  /* 0x0000001d0f107227 */ /* 0x000fc600078e00ff */
[----:B------:R-:W-:Y:S01]  /*1c00*/  ISETP.GT.U32.AND P5, PT, R2, R8, PT ;  /* 0x000000080200720c */ /* 0x000fe20003fa4070 */
[----:B------:R-:W-:Y:S02]  /*1c10*/  IMAD.MOV R17, RZ, RZ, -R17 ;  /* 0x000000ffff117224 */ /* 0x000fe400078e0a11 */
[----:B------:R-:W-:Y:S01]  /*1c20*/  @!P1 IMAD.MOV R11, RZ, RZ, -R11 ;  /* 0x000000ffff0b9224 */ /* 0x000fe200078e0a0b */
[----:B------:R-:W-:Y:S01]  /*1c30*/  ISETP.NE.AND P1, PT, R4, RZ, PT ;  /* 0x000000ff0400720c */ /* 0x000fe20003f25270 */
[----:B------:R-:W-:Y:S01]  /*1c40*/  IMAD.MOV R16, RZ, RZ, -R16 ;  /* 0x000000ffff107224 */ /* 0x000fe200078e0a10 */
[----:B------:R-:W-:Y:S01]  /*1c50*/  LOP3.LUT R4, RZ, R4, RZ, 0x33, !PT ;  /* 0x00000004ff047212 */ /* 0x000fe200078e33ff */
[----:B------:R-:W-:Y:S02]  /*1c60*/  IMAD R6, R2, R17, R6 ;  /* 0x0000001102067224 */ /* 0x000fe400078e0206 */
[----:B------:R-:W-:Y:S01]  /*1c70*/  @!P4 IMAD.MOV R10, RZ, RZ, -R10 ;  /* 0x000000ffff0ac224 */ /* 0x000fe200078e0a0a */
[----:B------:R-:W-:Y:S01]  /*1c80*/  SEL R0, R4, R9, !P1 ;  /* 0x0000000904007207 */ /* 0x000fe20004800000 */
[----:B------:R-:W-:Y:S01]  /*1c90*/  IMAD R29, R2, R16, R29 ;  /* 0x00000010021d7224 */ /* 0x000fe200078e021d */
[----:B------:R-:W-:Y:S01]  /*1ca0*/  SEL R7, R4, R7, !P1 ;  /* 0x0000000704077207 */ /* 0x000fe20004800000 */
[--C-:B------:R-:W-:Y:S01]  /*1cb0*/  @!P6 IMAD.IADD R12, R12, 0x1, -R2.reuse ;  /* 0x000000010c0ce824 */ /* 0x100fe200078e0a02 */
[----:B------:R-:W-:Y:S01]  /*1cc0*/  ISETP.GT.U32.AND P6, PT, R2, R6, PT ;  /* 0x000000060200720c */ /* 0x000fe20003fc4070 */
[----:B------:R0:W-:Y:S01]  /*1cd0*/  STL [R1+0x48], R0 ;  /* 0x0000480001007387 */ /* 0x0001e20000100800 */
[----:B----4-:R-:W-:Y:S01]  /*1ce0*/  SEL R5, R4, R11, !P1 ;  /* 0x0000000b04057207 */ /* 0x010fe20004800000 */
[----:B------:R-:W-:Y:S01]  /*1cf0*/  IMAD.HI.U32 R14, R15, R27, RZ ;  /* 0x0000001b0f0e7227 */ /* 0x000fe200078e00ff */
[----:B------:R-:W-:Y:S01]  /*1d00*/  ISETP.GT.U32.AND P4, PT, R2, R12, PT ;  /* 0x0000000c0200720c */ /* 0x000fe20003f84070 */
[----:B------:R1:W-:Y:S02]  /*1d10*/  STL [R1+0x4c], R7 ;  /* 0x00004c0701007387 */ /* 0x0003e40000100800 */
[----:B------:R-:W-:Y:S01]  /*1d20*/  @!P5 IMAD.IADD R8, R8, 0x1, -R2 ;  /* 0x000000010808d824 */ /* 0x000fe200078e0a02 */
[----:B------:R-:W-:Y:S01]  /*1d30*/  ISETP.GE.AND P5, PT, R18, RZ, PT ;  /* 0x000000ff1200720c */ /* 0x000fe20003fa6270 */
[----:B------:R-:W-:Y:S01]  /*1d40*/  IMAD.MOV R14, RZ, RZ, -R14 ;  /* 0x000000ffff0e7224 */ /* 0x000fe200078e0a0e */
[----:B0-----:R-:W-:Y:S01]  /*1d50*/  SEL R0, R4, R10, !P1 ;  /* 0x0000000a04007207 */ /* 0x001fe20004800000 */
[----:B------:R-:W-:Y:S01]  /*1d60*/  VIADD R4, R3, 0x34 ;  /* 0x0000003403047836 */ /* 0x000fe20000000000 */
[----:B------:R-:W-:Y:S01]  /*1d70*/  ISETP.GT.U32.AND P1, PT, R2, R29, PT ;  /* 0x0000001d0200720c */ /* 0x000fe20003f24070 */
[----:B------:R-:W-:Y:S01]  /*1d80*/  @!P2 IMAD.MOV R8, RZ, RZ, -R8 ;  /* 0x000000ffff08a224 */ /* 0x000fe200078e0a08 */
[----:B------:R-:W-:Y:S01]  /*1d90*/  ISETP.GE.AND P2, PT, R13, RZ, PT ;  /* 0x000000ff0d00720c */ /* 0x000fe20003f46270 */
[--C-:B------:R-:W-:Y:S01]  /*1da0*/  @!P6 IMAD.IADD R6, R6, 0x1, -R2.reuse ;  /* 0x000000010606e824 */ /* 0x100fe200078e0a02 */
[----:B------:R-:W-:Y:S01]  /*1db0*/  IABS R13, R4 ;  /* 0x00000004000d7213 */ /* 0x000fe20000000000 */
[----:B------:R-:W-:Y:S01]  /*1dc0*/  IMAD R27, R2, R14, R27 ;  /* 0x0000000e021b7224 */ /* 0x000fe200078e021b */
[----:B------:R-:W-:Y:S01]  /*1dd0*/  ISETP.GE.AND P6, PT, R4, RZ, PT ;  /* 0x000000ff0400720c */ /* 0x000fe20003fc6270 */
[----:B------:R-:W-:Y:S01]  /*1de0*/  @!P4 IMAD.IADD R12, R12, 0x1, -R2 ;  /* 0x000000010c0cc824 */ /* 0x000fe200078e0a02 */
[----:B------:R-:W-:Y:S01]  /*1df0*/  STL [R1+0xa8c], R0 ;  /* 0x000a8c0001007387 */ /* 0x000fe20000100800 */
[----:B------:R-:W-:Y:S01]  /*1e00*/  IMAD.HI.U32 R9, R15, R13, RZ ;  /* 0x0000000d0f097227 */ /* 0x000fe200078e00ff */
[----:B------:R-:W-:-:S02]  /*1e10*/  ISETP.GT.U32.AND P4, PT, R2, R27, PT ;  /* 0x0000001b0200720c */ /* 0x000fc40003f84070 */
[----:B------:R0:W-:Y:S01]  /*1e20*/  STL [R1+0x50], R5 ;  /* 0x0000500501007387 */ /* 0x0001e20000100800 */
[----:B------:R-:W-:Y:S01]  /*1e30*/  @!P1 IMAD.IADD R29, R29, 0x1, -R2 ;  /* 0x000000011d1d9824 */ /* 0x000fe200078e0a02 */
[C---:B------:R-:W-:Y:S01]  /*1e40*/  ISETP.GT.U32.AND P1, PT, R2.reuse, R6, PT ;  /* 0x000000060200720c */ /* 0x040fe20003f24070 */
[----:B------:R-:W-:Y:S01]  /*1e50*/  IMAD.MOV R10, RZ, RZ, -R9 ;  /* 0x000000ffff0a7224 */ /* 0x000fe200078e0a09 */
[----:B------:R-:W-:Y:S01]  /*1e60*/  STL [R1+0xaa0], R8 ;  /* 0x000aa00801007387 */ /* 0x000fe20000100800 */
[----:B------:R-:W-:Y:S02]  /*1e70*/  VIADD R17, R3, 0x32 ;  /* 0x0000003203117836 */ /* 0x000fe40000000000 */
[C---:B------:R-:W-:Y:S02]  /*1e80*/  IMAD R13, R2.reuse, R10, R13 ;  /* 0x0000000a020d7224 */ /* 0x040fe400078e020d */
[----:B------:R-:W-:Y:S01]  /*1e90*/  @!P3 IMAD.MOV R12, RZ, RZ, -R12 ;  /* 0x000000ffff0cb224 */ /* 0x000fe200078e0a0c */
[----:B------:R-:W-:Y:S01]  /*1ea0*/  IABS R11, R17 ;  /* 0x00000011000b7213 */ /* 0x000fe20000000000 */
[--C-:B------:R-:W-:Y:S01]  /*1eb0*/  @!P4 IMAD.IADD R27, R27, 0x1, -R2.reuse ;  /* 0x000000011b1bc824 */ /* 0x100fe200078e0a02 */
[----:B------:R-:W-:Y:S01]  /*1ec0*/  ISETP.GT.U32.AND P4, PT, R2, R29, PT ;  /* 0x0000001d0200720c */ /* 0x000fe20003f84070 */
[----:B-1----:R-:W-:Y:S01]  /*1ed0*/  VIADD R7, R3, 0x30 ;  /* 0x0000003003077836 */ /* 0x002fe20000000000 */
[----:B------:R-:W-:Y:S01]  /*1ee0*/  STL [R1+0xaa8], R12 ;  /* 0x000aa80c01007387 */ /* 0x000fe20000100800 */
[----:B------:R-:W-:Y:S01]  /*1ef0*/  @!P1 IMAD.IADD R6, R6, 0x1, -R2 ;  /* 0x0000000106069824 */ /* 0x000fe200078e0a02 */
[C---:B------:R-:W-:Y:S01]  /*1f00*/  ISETP.GT.U32.AND P1, PT, R2.reuse, R13, PT ;  /* 0x0000000d0200720c */ /* 0x040fe20003f24070 */
[----:B------:R-:W-:Y:S01]  /*1f10*/  IMAD.HI.U32 R4, R15, R11, RZ ;  /* 0x0000000b0f047227 */ /* 0x000fe200078e00ff */
[----:B------:R-:W-:-:S02]  /*1f20*/  ISETP.GT.U32.AND P3, PT, R2, R27, PT ;  /* 0x0000001b0200720c */ /* 0x000fc40003f64070 */
[----:B------:R-:W-:Y:S01]  /*1f30*/  IABS R9, R7 ;  /* 0x0000000700097213 */ /* 0x000fe20000000000 */
[----:B------:R-:W-:Y:S02]  /*1f40*/  IMAD.MOV R4, RZ, RZ, -R4 ;  /* 0x000000ffff047224 */ /* 0x000fe400078e0a04 */
[C---:B------:R-:W-:Y:S02]  /*1f50*/  VIADD R10, R3.reuse, 0x2e ;  /* 0x0000002e030a7836 */ /* 0x040fe40000000000 */
[----:B------:R-:W-:Y:S02]  /*1f60*/  IMAD R11, R2, R4, R11 ;  /* 0x00000004020b7224 */ /* 0x000fe400078e020b */
[----:B------:R-:W-:Y:S01]  /*1f70*/  VIADD R4, R3, 0x2c ;  /* 0x0000002c03047836 */ /* 0x000fe20000000000 */
[----:B------:R-:W-:Y:S01]  /*1f80*/  IABS R14, R10 ;  /* 0x0000000a000e7213 */ /* 0x000fe20000000000 */
[----:B------:R-:W-:Y:S02]  /*1f90*/  @!P1 IMAD.IADD R13, R13, 0x1, -R2 ;  /* 0x000000010d0d9824 */ /* 0x000fe400078e0a02 */
[----:B------:R-:W-:-:S03]  /*1fa0*/  IMAD.HI.U32 R16, R15, R9, RZ ;  /* 0x000000090f107227 */ /* 0x000fc600078e00ff */
[C---:B------:R-:W-:Y:S01]  /*1fb0*/  ISETP.GT.U32.AND P1, PT, R2.reuse, R13, PT ;  /* 0x0000000d0200720c */ /* 0x040fe20003f24070 */
[--C-:B------:R-:W-:Y:S01]  /*1fc0*/  @!P3 IMAD.IADD R27, R27, 0x1, -R2.reuse ;  /* 0x000000011b1bb824 */ /* 0x100fe200078e0a02 */
[----:B------:R-:W-:Y:S01]  /*1fd0*/  ISETP.GE.AND P3, PT, R17, RZ, PT ;  /* 0x000000ff1100720c */ /* 0x000fe20003f66270 */
[----:B------:R-:W-:Y:S01]  /*1fe0*/  @!P4 IMAD.IADD R29, R29, 0x1, -R2 ;  /* 0x000000011d1dc824 */ /* 0x000fe200078e0a02 */
[C---:B------:R-:W-:Y:S01]  /*1ff0*/  ISETP.GT.U32.AND P4, PT, R2.reuse, R11, PT ;  /* 0x0000000b0200720c */ /* 0x040fe20003f84070 */
[----:B------:R-:W-:Y:S01]  /*2000*/  IMAD.MOV R16, RZ, RZ, -R16 ;  /* 0x000000ffff107224 */ /* 0x000fe200078e0a10 */
[----:B------:R-:W-:Y:S01]  /*2010*/  IABS R17, R4 ;  /* 0x0000000400117213 */ /* 0x000fe20000000000 */
[----:B------:R-:W-:Y:S01]  /*2020*/  @!P0 IMAD.MOV R6, RZ, RZ, -R6 ;  /* 0x000000ffff068224 */ /* 0x000fe200078e0a06 */
[----:B------:R-:W-:Y:S01]  /*2030*/  ISETP.GE.AND P0, PT, R7, RZ, PT ;  /* 0x000000ff0700720c */ /* 0x000fe20003f06270 */
[----:B------:R-:W-:Y:S02]  /*2040*/  IMAD R9, R2, R16, R9 ;  /* 0x0000001002097224 */ /* 0x000fe400078e0209 */
[----:B------:R-:W-:Y:S01]  /*2050*/  IMAD.MOV.U32 R7, RZ, RZ, R17 ;  /* 0x000000ffff077224 */ /* 0x000fe200078e0011 */
[----:B------:R-:W-:Y:S01]  /*2060*/  STL [R1+0xaac], R6 ;  /* 0x000aac0601007387 */ /* 0x000fe20000100800 */
[----:B------:R-:W-:-:S04]  /*2070*/  IMAD.HI.U32 R17, R15, R14, RZ ;  /* 0x0000000e0f117227 */ /* 0x000fc800078e00ff */
[----:B------:R-:W-:Y:S01]  /*2080*/  @!P5 IMAD.MOV R29, RZ, RZ, -R29 ;  /* 0x000000ffff1dd224 */ /* 0x000fe200078e0a1d */
[----:B------:R-:W-:Y:S01]  /*2090*/  ISETP.GT.U32.AND P5, PT, R2, R9, PT ;  /* 0x000000090200720c */ /* 0x000fe20003fa4070 */
[----:B------:R-:W-:Y:S02]  /*20a0*/  IMAD.MOV R17, RZ, RZ, -R17 ;  /* 0x000000ffff117224 */ /* 0x000fe400078e0a11 */
[--C-:B------:R-:W-:Y:S01]  /*20b0*/  @!P1 IMAD.IADD R13, R13, 0x1, -R2.reuse ;  /* 0x000000010d0d9824 */ /* 0x100fe200078e0a02 */
[----:B------:R-:W-:Y:S01]  /*20c0*/  ISETP.GE.AND P1, PT, R4, RZ, PT ;  /* 0x000000ff0400720c */ /* 0x000fe20003f26270 */
[----:B------:R-:W-:Y:S01]  /*20d0*/  @!P2 IMAD.MOV R27, RZ, RZ, -R27 ;  /* 0x000000ffff1ba224 */ /* 0x000fe200078e0a1b */
[----:B------:R-:W-:Y:S01]  /*20e0*/  ISETP.GE.AND P2, PT, R10, RZ, PT ;  /* 0x000000ff0a00720c */ /* 0x000fe20003f46270 */
[----:B------:R-:W-:Y:S01]  /*20f0*/  @!P4 IMAD.IADD R11, R11, 0x1, -R2 ;  /* 0x000000010b0bc824 */ /* 0x000fe200078e0a02 */
[----:B------:R-:W-:Y:S01]  /*2100*/  STL [R1+0xab0], R29 ;  /* 0x000ab01d01007387 */ /* 0x000fe20000100800 */
[----:B------:R-:W-:-:S02]  /*2110*/  IMAD R10, R2, R17, R14 ;  /* 0x00000011020a7224 */ /* 0x000fc400078e020e */
[----:B------:R-:W-:Y:S01]  /*2120*/  IMAD.MOV.U32 R18, RZ, RZ, R13 ;  /* 0x000000ffff127224 */ /* 0x000fe200078e000d */
[C---:B------:R-:W-:Y:S01]  /*2130*/  ISETP.GT.U32.AND P4, PT, R2.reuse, R11, PT ;  /* 0x0000000b0200720c */ /* 0x040fe20003f84070 */
[----:B------:R-:W-:Y:S01]  /*2140*/  @!P5 IMAD.IADD R9, R9, 0x1, -R2 ;  /* 0x000000010909d824 */ /* 0x000fe200078e0a02 */
[----:B------:R-:W-:Y:S01]  /*2150*/  STL [R1+0xab4], R27 ;  /* 0x000ab41b01007387 */ /* 0x000fe20000100800 */
[----:B------:R-:W-:Y:S01]  /*2160*/  @!P6 IMAD.MOV R18, RZ, RZ, -R18 ;  /* 0x000000ffff12e224 */ /* 0x000fe200078e0a12 */
[C---:B------:R-:W-:Y:S01]  /*2170*/  ISETP.GT.U32.AND P6, PT, R2.reuse, R10, PT ;  /* 0x0000000a0200720c */ /* 0x040fe20003fc4070 */
[----:B------:R-:W-:Y:S01]  /*2180*/  IMAD.HI.U32 R16, R15, R7, RZ ;  /* 0x000000070f107227 */ /* 0x000fe200078e00ff */
[----:B------:R-:W-:Y:S02]  /*2190*/  ISETP.GT.U32.AND P5, PT, R2, R9, PT ;  /* 0x000000090200720c */ /* 0x000fe40003fa4070 */
[----:B------:R1:W-:Y:S01]  /*21a0*/  STL [R1+0x2c], R18 ;  /* 0x00002c1201007387 */ /* 0x0003e20000100800 */
[----:B------:R-:W-:-:S02]  /*21b0*/  IMAD.MOV R16, RZ, RZ, -R16 ;  /* 0x000000ffff107224 */ /* 0x000fc400078e0a10 */
[----:B------:R-:W-:Y:S02]  /*21c0*/  VIADD R4, R3, 0x26 ;  /* 0x0000002603047836 */ /* 0x000fe40000000000 */
[--C-:B------:R-:W-:Y:S01]  /*21d0*/  @!P4 IMAD.IADD R11, R11, 0x1, -R2.reuse ;  /* 0x000000010b0bc824 */ /* 0x100fe200078e0a02 */
[----:B------:R-:W-:Y:S01]  /*21e0*/  ISETP.GE.AND P4, PT, R24, RZ, PT ;  /* 0x000000ff1800720c */ /* 0x000fe20003f86270 */
[----:B------:R-:W-:Y:S01]  /*21f0*/  IMAD R7, R2, R16, R7 ;  /* 0x0000001002077224 */ /* 0x000fe200078e0207 */
[----:B------:R-:W-:Y:S01]  /*2200*/  IABS R24, R24 ;  /* 0x0000001800187213 */ /* 0x000fe20000000000 */
[----:B------:R-:W-:Y:S01]  /*2210*/  @!P6 IMAD.IADD R10, R10, 0x1, -R2 ;  /* 0x000000010a0ae824 */ /* 0x000fe200078e0a02 */
[----:B------:R-:W-:Y:S01]  /*2220*/  IABS R23, R4 ;  /* 0x0000000400177213 */ /* 0x000fe20000000000 */
[----:B0-----:R-:W-:Y:S02]  /*2230*/  IMAD.MOV.U32 R5, RZ, RZ, R11 ;  /* 0x000000ffff057224 */ /* 0x001fe400078e000b */
[----:B------:R-:W-:Y:S01]  /*2240*/  IMAD.HI.U32 R11, R15, R24, RZ ;  /* 0x000000180f0b7227 */ /* 0x000fe200078e00ff */
[----:B------:R-:W-:-:S03]  /*2250*/  ISETP.GT.U32.AND P6, PT, R2, R10, PT ;  /* 0x0000000a0200720c */ /* 0x000fc60003fc4070 */
[----:B------:R-:W-:Y:S01]  /*2260*/  @!P5 IMAD.IADD R9, R9, 0x1, -R2 ;  /* 0x000000010909d824 */ /* 0x000fe200078e0a02 */
[----:B------:R-:W-:Y:S01]  /*2270*/  ISETP.GT.U32.AND P5, PT, R2, R7, PT ;  /* 0x000000070200720c */ /* 0x000fe20003fa4070 */
[----:B------:R-:W-:Y:S02]  /*2280*/  VIADD R16, R3, 0x24 ;  /* 0x0000002403107836 */ /* 0x000fe40000000000 */
[----:B------:R-:W-:Y:S02]  /*2290*/  IMAD.MOV R11, RZ, RZ, -R11 ;  /* 0x000000ffff0b7224 */ /* 0x000fe400078e0a0b */
[----:B------:R-:W-:Y:S01]  /*22a0*/  IMAD.HI.U32 R17, R15, R23, RZ ;  /* 0x000000170f117227 */ /* 0x000fe200078e00ff */
[----:B------:R-:W-:-:S03]  /*22b0*/  IABS R14, R16 ;  /* 0x00000010000e7213 */ /* 0x000fc60000000000 */
[----:B------:R-:W-:Y:S02]  /*22c0*/  IMAD R24, R2, R11, R24 ;  /* 0x0000000b02187224 */ /* 0x000fe400078e0218 */
[----:B------:R-:W-:Y:S01]  /*22d0*/  @!P3 IMAD.MOV R5, RZ, RZ, -R5 ;  /* 0x000000ffff05b224 */ /* 0x000fe200078e0a05 */
[----:B------:R-:W-:Y:S01]  /*22e0*/  ISETP.GE.AND P3, PT, R28, RZ, PT ;  /* 0x000000ff1c00720c */ /* 0x000fe20003f66270 */
[----:B------:R-:W-:Y:S01]  /*22f0*/  @!P6 IMAD.IADD R10, R10, 0x1, -R2 ;  /* 0x000000010a0ae824 */ /* 0x000fe200078e0a02 */
[----:B------:R-:W-:Y:S01]  /*2300*/  ISETP.GT.U32.AND P6, PT, R2, R24, PT ;  /* 0x000000180200720c */ /* 0x000fe20003fc4070 */
[----:B------:R-:W-:Y:S01]  /*2310*/  IMAD.MOV R17, RZ, RZ, -R17 ;  /* 0x000000ffff117224 */ /* 0x000fe200078e0a11 */
[----:B------:R-:W-:Y:S01]  /*2320*/  IABS R28, R28 ;  /* 0x0000001c001c7213 */ /* 0x000fe20000000000 */
[----:B------:R-:W-:Y:S01]  /*2330*/  IMAD.HI.U32 R11, R15, R14, RZ ;  /* 0x0000000e0f0b7227 */ /* 0x000fe200078e00ff */
[----:B------:R0:W-:Y:S03]  /*2340*/  STL [R1+0x30], R5 ;  /* 0x0000300501007387 */ /* 0x0001e60000100800 */
[----:B------:R-:W-:-:S02]  /*2350*/  VIADD R13, R3, 0x22 ;  /* 0x00000022030d7836 */ /* 0x000fc40000000000 */
[----:B------:R-:W-:Y:S02]  /*2360*/  @!P5 IMAD.IADD R7, R7, 0x1, -R2 ;  /* 0x000000010707d824 */ /* 0x000fe400078e0a02 */
[C---:B------:R-:W-:Y:S01]  /*2370*/  IMAD R23, R2.reuse, R17, R23 ;  /* 0x0000001102177224 */ /* 0x040fe200078e0217 */
[----:B------:R-:W-:Y:S01]  /*2380*/  IABS R20, R13 ;  /* 0x0000000d00147213 */ /* 0x000fe20000000000 */
[----:B------:R-:W-:Y:S01]  /*2390*/  IMAD.MOV R11, RZ, RZ, -R11 ;  /* 0x000000ffff0b7224 */ /* 0x000fe200078e0a0b */
[----:B------:R-:W-:Y:S01]  /*23a0*/  ISETP.GT.U32.AND P5, PT, R2, R7, PT ;  /* 0x000000070200720c */ /* 0x000fe20003fa4070 */
[----:B------:R-:W-:Y:S02]  /*23b0*/  IMAD.MOV.U32 R0, RZ, RZ, R10 ;  /* 0x000000ffff007224 */ /* 0x000fe400078e000a */
[----:B-1----:R-:W-:-:S04]  /*23c0*/  IMAD.HI.U32 R18, R15, R28, RZ ;  /* 0x0000001c0f127227 */ /* 0x002fc800078e00ff */
[C---:B------:R-:W-:Y:S02]  /*23d0*/  IMAD R14, R2.reuse, R11, R14 ;  /* 0x0000000b020e7224 */ /* 0x040fe400078e020e */
[----:B------:R-:W-:Y:S01]  /*23e0*/  @!P2 IMAD.MOV R0, RZ, RZ, -R0 ;  /* 0x000000ffff00a224 */ /* 0x000fe200078e0a00 */
[----:B------:R-:W-:Y:S01]  /*23f0*/  ISETP.GT.U32.AND P2, PT, R2, R23, PT ;  /* 0x000000170200720c */ /* 0x000fe20003f44070 */
[----:B------:R-:W-:Y:S02]  /*2400*/  IMAD.MOV R18, RZ, RZ, -R18 ;  /* 0x000000ffff127224 */ /* 0x000fe400078e0a12 */
[----:B0-----:R-:W-:Y:S02]  /*2410*/  IMAD.MOV.U32 R5, RZ, RZ, R9 ;  /* 0x000000ffff057224 */ /* 0x001fe400078e0009 */
[----:B------:R-:W-:Y:S01]  /*2420*/  @!P6 IMAD.IADD R24, R24, 0x1, -R2 ;  /* 0x000000011818e824 */ /* 0x000fe200078e0a02 */
[C---:B------:R-:W-:Y:S01]  /*2430*/  ISETP.GT.U32.AND P6, PT, R2.reuse, R14, PT ;  /* 0x0000000e0200720c */ /* 0x040fe20003fc4070 */
[----:B------:R-:W-:-:S02]  /*2440*/  IMAD R28, R2, R18, R28 ;  /* 0x00000012021c7224 */ /* 0x000fc400078e021c */
[----:B------:R-:W-:-:S04]  /*2450*/  IMAD.HI.U32 R9, R15, R20, RZ ;  /* 0x000000140f097227 */ /* 0x000fc800078e00ff */
[----:B------:R-:W-:Y:S01]  /*2460*/  @!P0 IMAD.MOV R5, RZ, RZ, -R5 ;  /* 0x000000ffff058224 */ /* 0x000fe200078e0a05 */
[----:B------:R-:W-:Y:S01]  /*2470*/  ISETP.GT.U32.AND P0, PT, R2, R28, PT ;  /* 0x0000001c0200720c */ /* 0x000fe20003f04070 */
[----:B------:R-:W-:Y:S02]  /*2480*/  IMAD.MOV R10, RZ, RZ, -R9 ;  /* 0x000000ffff0a7224 */ /* 0x000fe400078e0a09 */
[----:B------:R-:W-:Y:S01]  /*2490*/  VIADD R9, R3, 0x20 ;  /* 0x0000002003097836 */ /* 0x000fe20000000000 */
[----:B------:R-:W-:Y:S01]  /*24a0*/  STL [R1+0x20], R5 ;  /* 0x0000200501007387 */ /* 0x000fe20000100800 */
[--C-:B------:R-:W-:Y:S01]  /*24b0*/  @!P5 IMAD.IADD R7, R7, 0x1, -R2.reuse ;  /* 0x000000010707d824 */ /* 0x100fe200078e0a02 */
[----:B------:R-:W-:Y:S01]  /*24c0*/  ISETP.GE.AND P5, PT, R4, RZ, PT ;  /* 0x000000ff0400720c */ /* 0x000fe20003fa6270 */
[--C-:B------:R-:W-:Y:S01]  /*24d0*/  @!P2 IMAD.IADD R23, R23, 0x1, -R2.reuse ;  /* 0x000000011717a824 */ /* 0x100fe200078e0a02 */
[----:B------:R-:W-:Y:S01]  /*24e0*/  IABS R4, R9 ;  /* 0x0000000900047213 */ /* 0x000fe20000000000 */
[----:B------:R-:W-:Y:S01]  /*24f0*/  @!P6 IMAD.IADD R14, R14, 0x1, -R2 ;  /* 0x000000010e0ee824 */ /* 0x000fe200078e0a02 */
[----:B------:R0:W-:Y:S01]  /*2500*/  STL [R1+0x24], R0 ;  /* 0x0000240001007387 */ /* 0x0001e20000100800 */
[C---:B------:R-:W-:Y:S01]  /*2510*/  IMAD R20, R2.reuse, R10, R20 ;  /* 0x0000000a02147224 */ /* 0x040fe200078e0214 */
[----:B------:R-:W-:Y:S01]  /*2520*/  ISETP.GT.U32.AND P6, PT, R2, R23, PT ;  /* 0x000000170200720c */ /* 0x000fe20003fc4070 */
[----:B------:R-:W-:-:S04]  /*2530*/  IMAD.HI.U32 R17, R15, R4, RZ ;  /* 0x000000040f117227 */ /* 0x000fc800078e00ff */
[----:B------:R-:W-:Y:S01]  /*2540*/  @!P0 IMAD.IADD R28, R28, 0x1, -R2 ;  /* 0x000000011c1c8824 */ /* 0x000fe200078e0a02 */
[C---:B------:R-:W-:Y:S01]  /*2550*/  ISETP.GT.U32.AND P0, PT, R2.reuse, R24, PT ;  /* 0x000000180200720c */ /* 0x040fe20003f04070 */
[----:B------:R-:W-:Y:S02]  /*2560*/  IMAD.MOV R17, RZ, RZ, -R17 ;  /* 0x000000ffff117224 */ /* 0x000fe400078e0a11 */
[----:B0-----:R-:W-:Y:S01]  /*2570*/  IMAD.MOV.U32 R0, RZ, RZ, R7 ;  /* 0x000000ffff007224 */ /* 0x001fe200078e0007 */
[C---:B------:R-:W-:Y:S01]  /*2580*/  ISETP.GT.U32.AND P2, PT, R2.reuse, R28, PT ;  /* 0x0000001c0200720c */ /* 0x040fe20003f44070 */
[C---:B------:R-:W-:Y:S02]  /*2590*/  IMAD R4, R2.reuse, R17, R4 ;  /* 0x0000001102047224 */ /* 0x040fe400078e0204 */
[----:B------:R-:W-:Y:S01]  /*25a0*/  @!P1 IMAD.MOV R0, RZ, RZ, -R0 ;  /* 0x000000ffff009224 */ /* 0x000fe200078e0a00 */
[C---:B------:R-:W-:Y:S01]  /*25b0*/  ISETP.GT.U32.AND P1, PT, R2.reuse, R14, PT ;  /* 0x0000000e0200720c */ /* 0x040fe20003f24070 */
[----:B------:R-:W-:Y:S01]  /*25c0*/  @!P6 IMAD.IADD R23, R23, 0x1, -R2 ;  /* 0x000000011717e824 */ /* 0x000fe200078e0a02 */
[----:B------:R-:W-:Y:S01]  /*25d0*/  ISETP.GT.U32.AND P6, PT, R2, R4, PT ;  /* 0x000000040200720c */ /* 0x000fe20003fc4070 */
[C---:B------:R-:W-:Y:S01]  /*25e0*/  VIADD R10, R3.reuse, 0x1e ;  /* 0x0000001e030a7836 */ /* 0x040fe20000000000 */
[----:B------:R0:W-:Y:S01]  /*25f0*/  STL [R1+0x28], R0 ;  /* 0x0000280001007387 */ /* 0x0001e20000100800 */
[----:B------:R-:W-:-:S02]  /*2600*/  VIADD R11, R3, 0x1c ;  /* 0x0000001c030b7836 */ /* 0x000fc40000000000 */
[--C-:B------:R-:W-:Y:S01]  /*2610*/  @!P0 IMAD.IADD R24, R24, 0x1, -R2.reuse ;  /* 0x0000000118188824 */ /* 0x100fe200078e0a02 */
[----:B------:R-:W-:Y:S01]  /*2620*/  IABS R19, R10 ;  /* 0x0000000a00137213 */ /* 0x000fe20000000000 */
[--C-:B------:R-:W-:Y:S01]  /*2630*/  @!P2 IMAD.IADD R28, R28, 0x1, -R2.reuse ;  /* 0x000000011c1ca824 */ /* 0x100fe200078e0a02 */
[----:B------:R-:W-:Y:S01]  /*2640*/  ISETP.GE.AND P2, PT, R16, RZ, PT ;  /* 0x000000ff1000720c */ /* 0x000fe20003f46270 */
[----:B------:R-:W-:Y:S01]  /*2650*/  VIADD R7, R3, 0x1a ;  /* 0x0000001a03077836 */ /* 0x000fe20000000000 */
[----:B------:R-:W-:Y:S01]  /*2660*/  IABS R18, R11 ;  /* 0x0000000b00127213 */ /* 0x000fe20000000000 */
[----:B------:R-:W-:Y:S01]  /*2670*/  IMAD.HI.U32 R16, R15, R19, RZ ;  /* 0x000000130f107227 */ /* 0x000fe200078e00ff */
[----:B------:R-:W-:Y:S02]  /*2680*/  ISETP.GT.U32.AND P0, PT, R2, R20, PT ;  /* 0x000000140200720c */ /* 0x000fe40003f04070 */
[----:B------:R-:W-:Y:S01]  /*2690*/  IABS R17, R7 ;  /* 0x0000000700117213 */ /* 0x000fe20000000000 */
[--C-:B------:R-:W-:Y:S01]  /*26a0*/  @!P1 IMAD.IADD R14, R14, 0x1, -R2.reuse ;  /* 0x000000010e0e9824 */ /* 0x100fe200078e0a02 */
[----:B------:R-:W-:Y:S01]  /*26b0*/  ISETP.GE.AND P1, PT, R13, RZ, PT ;  /* 0x000000ff0d00720c */ /* 0x000fe20003f26270 */
[----:B------:R-:W-:-:S02]  /*26c0*/  @!P6 IMAD.IADD R4, R4, 0x1, -R2 ;  /* 0x000000010404e824 */ /* 0x000fc400078e0a02 */
[----:B------:R-:W-:Y:S02]  /*26d0*/  IMAD.MOV R13, RZ, RZ, -R16 ;  /* 0x000000ffff0d7224 */ /* 0x000fe400078e0a10 */
[----:B------:R-:W-:Y:S01]  /*26e0*/  @!P3 IMAD.MOV R28, RZ, RZ, -R28 ;  /* 0x000000ffff1cb224 */ /* 0x000fe200078e0a1c */
[C---:B------:R-:W-:Y:S01]  /*26f0*/  ISETP.GT.U32.AND P6, PT, R2.reuse, R4, PT ;  /* 0x000000040200720c */ /* 0x040fe20003fc4070 */
[----:B------:R-:W-:Y:S02]  /*2700*/  IMAD R19, R2, R13, R19 ;  /* 0x0000000d02137224 */ /* 0x000fe400078e0213 */
[----:B------:R-:W-:-:S03]  /*2710*/  IMAD.HI.U32 R13, R15, R18, RZ ;  /* 0x000000120f0d7227 */ /* 0x000fc600078e00ff */
[----:B------:R-:W-:Y:S01]  /*2720*/  ISETP.GT.U32.AND P3, PT, R2, R19, PT ;  /* 0x000000130200720c */ /* 0x000fe20003f64070 */
[----:B------:R-:W-:Y:S02]  /*2730*/  IMAD.MOV R13, RZ, RZ, -R13 ;  /* 0x000000ffff0d7224 */ /* 0x000fe400078e0a0d */
[----:B------:R-:W-:Y:S01]  /*2740*/  @!P0 IMAD.IADD R20, R20, 0x1, -R2 ;  /* 0x0000000114148824 */ /* 0x000fe200078e0a02 */
[----:B------:R-:W-:Y:S01]  /*2750*/  ISETP.GE.AND P0, PT, R9, RZ, PT ;  /* 0x000000ff0900720c */ /* 0x000fe20003f06270 */
[----:B------:R-:W-:Y:S02]  /*2760*/  IMAD R18, R2, R13, R18 ;  /* 0x0000000d02127224 */ /* 0x000fe400078e0212 */
[----:B------:R-:W-:Y:S02]  /*2770*/  @!P6 IMAD.IADD R4, R4, 0x1, -R2 ;  /* 0x000000010404e824 */ /* 0x000fe400078e0a02 */
[----:B------:R-:W-:Y:S01]  /*2780*/  IMAD.HI.U32 R9, R15, R17, RZ ;  /* 0x000000110f097227 */ /* 0x000fe200078e00ff */
[----:B------:R-:W-:-:S03]  /*2790*/  ISETP.GT.U32.AND P6, PT, R2, R18, PT ;  /* 0x000000120200720c */ /* 0x000fc60003fc4070 */
[----:B------:R-:W-:Y:S02]  /*27a0*/  IMAD.MOV R9, RZ, RZ, -R9 ;  /* 0x000000ffff097224 */ /* 0x000fe400078e0a09 */
[----:B0-----:R-:W-:Y:S02]  /*27b0*/  IMAD.MOV.U32 R0, RZ, RZ, R4 ;  /* 0x000000ffff007224 */ /* 0x001fe400078e0004 */
[C---:B------:R-:W-:Y:S02]  /*27c0*/  IMAD R17, R2.reuse, R9, R17 ;  /* 0x0000000902117224 */ /* 0x040fe400078e0211 */
[----:B------:R-:W-:Y:S02]  /*27d0*/  VIADD R9, R3, 0x18 ;  /* 0x0000001803097836 */ /* 0x000fe40000000000 */
[----:B------:R-:W-:Y:S01]  /*27e0*/  @!P4 IMAD.MOV R24, RZ, RZ, -R24 ;  /* 0x000000ffff18c224 */ /* 0x000fe200078e0a18 */
[----:B------:R-:W-:Y:S01]  /*27f0*/  ISETP.GT.U32.AND P4, PT, R2, R20, PT ;  /* 0x000000140200720c */ /* 0x000fe20003f84070 */
[--C-:B------:R-:W-:Y:S01]  /*2800*/  @!P6 IMAD.IADD R18, R18, 0x1, -R2.reuse ;  /* 0x000000011212e824 */ /* 0x100fe200078e0a02 */
[----:B------:R-:W-:Y:S01]  /*2810*/  IABS R26, R9 ;  /* 0x00000009001a7213 */ /* 0x000fe20000000000 */
[----:B------:R-:W-:Y:S01]  /*2820*/  @!P3 IMAD.IADD R19, R19, 0x1, -R2 ;  /* 0x000000011313b824 */ /* 0x000fe200078e0a02 */
[----:B------:R-:W-:Y:S01]  /*2830*/  STL [R1+0xab8], R24 ;  /* 0x000ab81801007387 */ /* 0x000fe20000100800 */
[----:B------:R-:W-:Y:S01]  /*2840*/  @!P5 IMAD.MOV R23, RZ, RZ, -R23 ;  /* 0x000000ffff17d224 */ /* 0x000fe200078e0a17 */
[----:B------:R-:W-:Y:S01]  /*2850*/  ISETP.GT.U32.AND P6, PT, R2, R18, PT ;  /* 0x000000120200720c */ /* 0x000fe20003fc4070 */
[----:B------:R-:W-:Y:S01]  /*2860*/  IMAD.HI.U32 R4, R15, R26, RZ ;  /* 0x0000001a0f047227 */ /* 0x000fe200078e00ff */
[----:B------:R-:W-:Y:S01]  /*2870*/  ISETP.GE.AND P5, PT, R10, RZ, PT ;  /* 0x000000ff0a00720c */ /* 0x000fe20003fa6270 */
[----:B------:R-:W-:Y:S01]  /*2880*/  STL [R1+0xabc], R28 ;  /* 0x000abc1c01007387 */ /* 0x000fe20000100800 */
[----:B------:R-:W-:Y:S01]  /*2890*/  ISETP.GT.U32.AND P3, PT, R2, R19, PT ;  /* 0x000000130200720c */ /* 0x000fe20003f64070 */
[----:B------:R-:W-:-:S02]  /*28a0*/  IMAD.MOV R4, RZ, RZ, -R4 ;  /* 0x000000ffff047224 */ /* 0x000fc400078e0a04 */
[----:B------:R-:W-:Y:S01]  /*28b0*/  VIADD R10, R3, 0x16 ;  /* 0x00000016030a7836 */ /* 0x000fe20000000000 */
[----:B------:R-:W-:Y:S01]  /*28c0*/  STL [R1+0xac0], R23 ;  /* 0x000ac01701007387 */ /* 0x000fe20000100800 */
[----:B------:R-:W-:Y:S02]  /*28d0*/  IMAD R26, R2, R4, R26 ;  /* 0x00000004021a7224 */ /* 0x000fe400078e021a */
[--C-:B------:R-:W-:Y:S01]  /*28e0*/  @!P4 IMAD.IADD R20, R20, 0x1, -R2.reuse ;  /* 0x000000011414c824 */ /* 0x100fe200078e0a02 */
[----:B------:R-:W-:Y:S01]  /*28f0*/  IABS R16, R10 ;  /* 0x0000000a00107213 */ /* 0x000fe20000000000 */
[----:B------:R-:W-:Y:S01]  /*2900*/  @!P6 IMAD.IADD R18, R18, 0x1, -R2 ;  /* 0x000000011212e824 */ /* 0x000fe200078e0a02 */
[----:B------:R-:W-:Y:S01]  /*2910*/  ISETP.GT.U32.AND P6, PT, R2, R17, PT ;  /* 0x000000110200720c */ /* 0x000fe20003fc4070 */
[----:B------:R-:W-:Y:S01]  /*2920*/  @!P2 IMAD.MOV R14, RZ, RZ, -R14 ;  /* 0x000000ffff0ea224 */ /* 0x000fe200078e0a0e */
[----:B------:R-:W-:Y:S01]  /*2930*/  ISETP.GE.AND P4, PT, R7, RZ, PT ;  /* 0x000000ff0700720c */ /* 0x000fe20003f86270 */
[----:B------:R-:W-:Y:S01]  /*2940*/  VIADD R7, R3, 0x14 ;  /* 0x0000001403077836 */ /* 0x000fe20000000000 */
[----:B------:R-:W-:Y:S01]  /*2950*/  ISETP.GE.AND P2, PT, R11, RZ, PT ;  /* 0x000000ff0b00720c */ /* 0x000fe20003f46270 */
[----:B------:R-:W-:Y:S01]  /*2960*/  IMAD.HI.U32 R13, R15, R16, RZ ;  /* 0x000000100f0d7227 */ /* 0x000fe200078e00ff */
[----:B------:R-:W-:Y:S03]  /*2970*/  STL [R1+0xac4], R14 ;  /* 0x000ac40e01007387 */ /* 0x000fe60000100800 */
[----:B------:R-:W-:Y:S01]  /*2980*/  @!P0 IMAD.MOV R0, RZ, RZ, -R0 ;  /* 0x000000ffff008224 */ /* 0x000fe200078e0a00 */
[----:B------:R-:W-:Y:S01]  /*2990*/  ISETP.GE.AND P0, PT, R10, RZ, PT ;  /* 0x000000ff0a00720c */ /* 0x000fe20003f06270 */
[--C-:B------:R-:W-:Y:S01]  /*29a0*/  @!P3 IMAD.IADD R19, R19, 0x1, -R2.reuse ;  /* 0x000000011313b824 */ /* 0x100fe200078e0a02 */
[----:B------:R-:W-:Y:S01]  /*29b0*/  ISETP.GE.AND P3, PT, R7, RZ, PT ;  /* 0x000000ff0700720c */ /* 0x000fe20003f66270 */
[----:B------:R-:W-:Y:S01]  /*29c0*/  @!P6 IMAD.IADD R17, R17, 0x1, -R2 ;  /* 0x000000011111e824 */ /* 0x000fe200078e0a02 */
[C---:B------:R-:W-:Y:S01]  /*29d0*/  ISETP.GT.U32.AND P6, PT, R2.reuse, R26, PT ;  /* 0x0000001a0200720c */ /* 0x040fe20003fc4070 */
[C---:B------:R-:W-:Y:S01]  /*29e0*/  VIADD R8, R3.reuse, 0x10 ;  /* 0x0000001003087836 */ /* 0x040fe20000000000 */
[----:B------:R-:W-:Y:S01]  /*29f0*/  IABS R7, R7 ;  /* 0x0000000700077213 */ /* 0x000fe20000000000 */
[----:B------:R-:W-:Y:S01]  /*2a00*/  IMAD.MOV R13, RZ, RZ, -R13 ;  /* 0x000000ffff0d7224 */ /* 0x000fe200078e0a0d */
[----:B------:R0:W-:Y:S01]  /*2a10*/  STL [R1+0x1c], R0 ;  /* 0x00001c0001007387 */ /* 0x0001e20000100800 */
[----:B------:R-:W-:Y:S01]  /*2a20*/  VIADD R6, R3, 0x12 ;  /* 0x0000001203067836 */ /* 0x000fe20000000000 */
[----:B------:R-:W-:Y:S01]  /*2a30*/  IABS R21, R8 ;  /* 0x0000000800157213 */ /* 0x000fe20000000000 */
[----:B------:R-:W-:-:S02]  /*2a40*/  IMAD R16, R2, R13, R16 ;  /* 0x0000000d02107224 */ /* 0x000fc400078e0210 */
[----:B------:R-:W-:Y:S01]  /*2a50*/  IMAD.HI.U32 R10, R15, R7, RZ ;  /* 0x000000070f0a7227 */ /* 0x000fe200078e00ff */
[----:B------:R-:W-:-:S03]  /*2a60*/  IABS R11, R6 ;  /* 0x00000006000b7213 */ /* 0x000fc60000000000 */
[----:B------:R-:W-:Y:S01]  /*2a70*/  @!P6 IMAD.IADD R26, R26, 0x1, -R2 ;  /* 0x000000011a1ae824 */ /* 0x000fe200078e0a02 */
[C---:B------:R-:W-:Y:S01]  /*2a80*/  ISETP.GT.U32.AND P6, PT, R2.reuse, R17, PT ;  /* 0x000000110200720c */ /* 0x040fe20003fc4070 */
[----:B0-----:R-:W-:Y:S02]  /*2a90*/  IMAD.MOV.U32 R0, RZ, RZ, R18 ;  /* 0x000000ffff007224 */ /* 0x001fe400078e0012 */
[----:B------:R-:W-:Y:S02]  /*2aa0*/  IMAD.MOV R10, RZ, RZ, -R10 ;  /* 0x000000ffff0a7224 */ /* 0x000fe400078e0a0a */
[----:B------:R-:W-:Y:S01]  /*2ab0*/  @!P2 IMAD.MOV R0, RZ, RZ, -R0 ;  /* 0x000000ffff00a224 */ /* 0x000fe200078e0a00 */
[----:B------:R-:W-:Y:S01]  /*2ac0*/  ISETP.GT.U32.AND P2, PT, R2, R16, PT ;  /* 0x000000100200720c */ /* 0x000fe20003f44070 */
[----:B------:R-:W-:-:S03]  /*2ad0*/  IMAD.HI.U32 R4, R15, R21, RZ ;  /* 0x000000150f047227 */ /* 0x000fc600078e00ff */
[----:B------:R0:W-:Y:S01]  /*2ae0*/  STL [R1+0xc], R0 ;  /* 0x00000c0001007387 */ /* 0x0001e20000100800 */
[C---:B------:R-:W-:Y:S02]  /*2af0*/  IMAD R7, R2.reuse, R10, R7 ;  /* 0x0000000a02077224 */ /* 0x040fe400078e0207 */
[----:B------:R-:W-:Y:S02]  /*2b00*/  IMAD.MOV R4, RZ, RZ, -R4 ;  /* 0x000000ffff047224 */ /* 0x000fe400078e0a04 */
[----:B------:R-:W-:Y:S01]  /*2b10*/  @!P6 IMAD.IADD R17, R17, 0x1, -R2 ;  /* 0x000000011111e824 */ /* 0x000fe200078e0a02 */
[C---:B------:R-:W-:Y:S01]  /*2b20*/  ISETP.GT.U32.AND P6, PT, R2.reuse, R7, PT ;  /* 0x000000070200720c */ /* 0x040fe20003fc4070 */
[----:B------:R-:W-:Y:S02]  /*2b30*/  IMAD R21, R2, R4, R21 ;  /* 0x0000000402157224 */ /* 0x000fe400078e0215 */
[----:B------:R-:W-:Y:S01]  /*2b40*/  @!P1 IMAD.MOV R20, RZ, RZ, -R20 ;  /* 0x000000ffff149224 */ /* 0x000fe200078e0a14 */
[----:B------:R-:W-:Y:S01]  /*2b50*/  ISETP.GE.AND P1, PT, R9, RZ, PT ;  /* 0x000000ff0900720c */ /* 0x000fe20003f26270 */
[----:B------:R-:W-:Y:S01]  /*2b60*/  @!P2 IMAD.IADD R16, R16, 0x1, -R2 ;  /* 0x000000011010a824 */ /* 0x000fe200078e0a02 */
[----:B------:R-:W-:Y:S01]  /*2b70*/  ISETP.GT.U32.AND P2, PT, R2, R21, PT ;  /* 0x000000150200720c */ /* 0x000fe20003f44070 */
[----:B------:R-:W-:-:S02]  /*2b80*/  VIADD R14, R3, 0xe ;  /* 0x0000000e030e7836 */ /* 0x000fc40000000000 */
[----:B------:R-:W-:-:S03]  /*2b90*/  IMAD.HI.U32 R9, R15, R11, RZ ;  /* 0x0000000b0f097227 */ /* 0x000fc600078e00ff */
[----:B------:R-:W-:Y:S01]  /*2ba0*/  IABS R10, R14 ;  /* 0x0000000e000a7213 */ /* 0x000fe20000000000 */
[----:B------:R-:W-:Y:S01]  /*2bb0*/  @!P5 IMAD.MOV R19, RZ, RZ, -R19 ;  /* 0x000000ffff13d224 */ /* 0x000fe200078e0a13 */
[C---:B------:R-:W-:Y:S01]  /*2bc0*/  ISETP.GT.U32.AND P5, PT, R2.reuse, R26, PT ;  /* 0x0000001a0200720c */ /* 0x040fe20003fa4070 */
[----:B------:R-:W-:Y:S02]  /*2bd0*/  IMAD.MOV R9, RZ, RZ, -R9 ;  /* 0x000000ffff097224 */ /* 0x000fe400078e0a09 */
[----:B------:R-:W-:Y:S01]  /*2be0*/  @!P6 IMAD.IADD R7, R7, 0x1, -R2 ;  /* 0x000000010707e824 */ /* 0x000fe200078e0a02 */
[C---:B------:R-:W-:Y:S01]  /*2bf0*/  ISETP.GT.U32.AND P6, PT, R2.reuse, R16, PT ;  /* 0x000000100200720c */ /* 0x040fe20003fc4070 */
[----:B------:R-:W-:Y:S02]  /*2c00*/  IMAD R11, R2, R9, R11 ;  /* 0x00000009020b7224 */ /* 0x000fe400078e020b */
[C---:B------:R-:W-:Y:S02]  /*2c10*/  VIADD R24, R3.reuse, 0x8 ;  /* 0x0000000803187836 */ /* 0x040fe40000000000 */
[----:B------:R-:W-:-:S02]  /*2c20*/  VIADD R28, R3, 0xa ;  /* 0x0000000a031c7836 */ /* 0x000fc40000000000 */
[----:B------:R-:W-:Y:S01]  /*2c30*/  IMAD.HI.U32 R9, R15, R10, RZ ;  /* 0x0000000a0f097227 */ /* 0x000fe200078e00ff */
[----:B------:R-:W-:Y:S02]  /*2c40*/  IABS R25, R24 ;  /* 0x0000001800197213 */ /* 0x000fe40000000000 */
[----:B------:R-:W-:Y:S01]  /*2c50*/  IABS R4, R28 ;  /* 0x0000001c00047213 */ /* 0x000fe20000000000 */
[--C-:B------:R-:W-:Y:S02]  /*2c60*/  @!P2 IMAD.IADD R21, R21, 0x1, -R2.reuse ;  /* 0x000000011515a824 */ /* 0x100fe400078e0a02 */
[----:B------:R-:W-:Y:S02]  /*2c70*/  IMAD.MOV R9, RZ, RZ, -R9 ;  /* 0x000000ffff097224 */ /* 0x000fe400078e0a09 */
[----:B------:R-:W-:Y:S02]  /*2c80*/  VIADD R23, R3, 0xc ;  /* 0x0000000c03177836 */ /* 0x000fe40000000000 */
[----:B------:R-:W-:Y:S01]  /*2c90*/  @!P5 IMAD.IADD R26, R26, 0x1, -R2 ;  /* 0x000000011a1ad824 */ /* 0x000fe200078e0a02 */
[C---:B------:R-:W-:Y:S01]  /*2ca0*/  ISETP.GT.U32.AND P5, PT, R2.reuse, R11, PT ;  /* 0x0000000b0200720c */ /* 0x040fe20003fa4070 */
[----:B------:R-:W-:Y:S01]  /*2cb0*/  @!P4 IMAD.MOV R17, RZ, RZ, -R17 ;  /* 0x000000ffff11c224 */ /* 0x000fe200078e0a11 */
[C---:B------:R-:W-:Y:S01]  /*2cc0*/  ISETP.GT.U32.AND P4, PT, R2.reuse, R21, PT ;  /* 0x000000150200720c */ /* 0x040fe20003f84070 */
[----:B------:R-:W-:Y:S01]  /*2cd0*/  IMAD R10, R2, R9, R10 ;  /* 0x00000009020a7224 */ /* 0x000fe200078e020a */
[----:B------:R-:W-:Y:S01]  /*2ce0*/  IABS R13, R23 ;  /* 0x00000017000d7213 */ /* 0x000fe20000000000 */
[----:B------:R-:W-:-:S04]  /*2cf0*/  IMAD.HI.U32 R9, R15, R25, RZ ;  /* 0x000000190f097227 */ /* 0x000fc800078e00ff */
[----:B------:R-:W-:-:S04]  /*2d00*/  IMAD.HI.U32 R18, R15, R4, RZ ;  /* 0x000000040f127227 */ /* 0x000fc800078e00ff */
[----:B------:R-:W-:Y:S01]  /*2d10*/  @!P6 IMAD.IADD R16, R16, 0x1, -R2 ;  /* 0x000000011010e824 */ /* 0x000fe200078e0a02 */
[----:B------:R-:W-:Y:S01]  /*2d20*/  ISETP.GT.U32.AND P6, PT, R2, R10, PT ;  /* 0x0000000a0200720c */ /* 0x000fe20003fc4070 */
[----:B------:R-:W-:Y:S02]  /*2d30*/  IMAD.MOV R9, RZ, RZ, -R9 ;  /* 0x000000ffff097224 */ /* 0x000fe400078e0a09 */
[----:B------:R-:W-:Y:S02]  /*2d40*/  IMAD.MOV R18, RZ, RZ, -R18 ;  /* 0x000000ffff127224 */ /* 0x000fe400078e0a12 */
[C---:B0-----:R-:W-:Y:S02]  /*2d50*/  VIADD R0, R3.reuse, 0x6 ;  /* 0x0000000603007836 */ /* 0x041fe40000000000 */
[----:B------:R-:W-:Y:S02]  /*2d60*/  VIADD R27, R3, 0x4 ;  /* 0x00000004031b7836 */ /* 0x000fe40000000000 */
[----:B------:R-:W-:-:S04]  /*2d70*/  IMAD.HI.U32 R22, R15, R13, RZ ;  /* 0x0000000d0f167227 */ /* 0x000fc800078e00ff */
[C---:B------:R-:W-:Y:S01]  /*2d80*/  IMAD R25, R2.reuse, R9, R25 ;  /* 0x0000000902197224 */ /* 0x040fe200078e0219 */
[----:B------:R-:W-:Y:S01]  /*2d90*/  IABS R9, R27 ;  /* 0x0000001b00097213 */ /* 0x000fe20000000000 */
[C---:B------:R-:W-:Y:S01]  /*2da0*/  IMAD R4, R2.reuse, R18, R4 ;  /* 0x0000001202047224 */ /* 0x040fe200078e0204 */
[----:B------:R-:W-:Y:S01]  /*2db0*/  IABS R18, R0 ;  /* 0x0000000000127213 */ /* 0x000fe20000000000 */
[----:B------:R-:W-:Y:S02]  /*2dc0*/  IMAD.MOV R22, RZ, RZ, -R22 ;  /* 0x000000ffff167224 */ /* 0x000fe400078e0a16 */
[----:B------:R-:W-:Y:S02]  /*2dd0*/  VIADD R12, R3, 0x2 ;  /* 0x00000002030c7836 */ /* 0x000fe40000000000 */
[--C-:B------:R-:W-:Y:S01]  /*2de0*/  @!P5 IMAD.IADD R11, R11, 0x1, -R2.reuse ;  /* 0x000000010b0bd824 */ /* 0x100fe200078e0a02 */
[C---:B------:R-:W-:Y:S01]  /*2df0*/  ISETP.GT.U32.AND P5, PT, R2.reuse, R7, PT ;  /* 0x000000070200720c */ /* 0x040fe20003fa4070 */
[----:B------:R-:W-:Y:S01]  /*2e00*/  @!P4 IMAD.IADD R21, R21, 0x1, -R2 ;  /* 0x000000011515c824 */ /* 0x000fe200078e0a02 */
[C---:B------:R-:W-:Y:S01]  /*2e10*/  ISETP.GT.U32.AND P4, PT, R2.reuse, R25, PT ;  /* 0x000000190200720c */ /* 0x040fe20003f84070 */
[C---:B------:R-:W-:Y:S01]  /*2e20*/  IMAD R13, R2.reuse, R22, R13 ;  /* 0x00000016020d7224 */ /* 0x040fe200078e020d */
[----:B------:R-:W-:Y:S01]  /*2e30*/  IABS R22, R12 ;  /* 0x0000000c00167213 */ /* 0x000fe20000000000 */
[----:B------:R-:W-:Y:S01]  /*2e40*/  IMAD.HI.U32 R29, R15, R18, RZ ;  /* 0x000000120f1d7227 */ /* 0x000fe200078e00ff */
[----:B------:R-:W-:-:S03]  /*2e50*/  ISETP.GT.U32.AND P2, PT, R2, R11, PT ;  /* 0x0000000b0200720c */ /* 0x000fc60003f44070 */
[----:B------:R-:W-:-:S04]  /*2e60*/  IMAD.HI.U32 R5, R15, R9, RZ ;  /* 0x000000090f057227 */ /* 0x000fc800078e00ff */
[----:B------:R-:W-:Y:S01]  /*2e70*/  @!P6 IMAD.IADD R10, R10, 0x1, -R2 ;  /* 0x000000010a0ae824 */ /* 0x000fe200078e0a02 */
[----:B------:R-:W-:Y:S01]  /*2e80*/  ISETP.GE.AND P6, PT, R6, RZ, PT ;  /* 0x000000ff0600720c */ /* 0x000fe20003fc6270 */
[----:B------:R-:W-:Y:S02]  /*2e90*/  IMAD.MOV R29, RZ, RZ, -R29 ;  /* 0x000000ffff1d7224 */ /* 0x000fe400078e0a1d */
[----:B------:R-:W-:Y:S02]  /*2ea0*/  IMAD.MOV R6, RZ, RZ, -R5 ;  /* 0x000000ffff067224 */ /* 0x000fe400078e0a05 */
[----:B------:R-:W-:-:S04]  /*2eb0*/  IMAD.HI.U32 R5, R15, R22, RZ ;  /* 0x000000160f057227 */ /* 0x000fc800078e00ff */
[C---:B------:R-:W-:Y:S01]  /*2ec0*/  IMAD R18, R2.reuse, R29, R18 ;  /* 0x0000001d02127224 */ /* 0x040fe200078e0212 */
[----:B------:R-:W-:Y:S01]  /*2ed0*/  IABS R29, R3 ;  /* 0x00000003001d7213 */ /* 0x000fe20000000000 */
[--C-:B------:R-:W-:Y:S01]  /*2ee0*/  @!P5 IMAD.IADD R7, R7, 0x1, -R2.reuse ;  /* 0x000000010707d824 */ /* 0x100fe200078e0a02 */
[C---:B------:R-:W-:Y:S01]  /*2ef0*/  ISETP.GT.U32.AND P5, PT, R2.reuse, R13, PT ;  /* 0x0000000d0200720c */ /* 0x040fe20003fa4070 */
[----:B------:R-:W-:Y:S02]  /*2f00*/  IMAD.MOV R5, RZ, RZ, -R5 ;  /* 0x000000ffff057224 */ /* 0x000fe400078e0a05 */
[----:B------:R-:W-:Y:S01]  /*2f10*/  @!P4 IMAD.IADD R25, R25, 0x1, -R2 ;  /* 0x000000011919c824 */ /* 0x000fe200078e0a02 */
[----:B------:R-:W-:Y:S01]  /*2f20*/  ISETP.GE.AND P4, PT, R3, RZ, PT ;  /* 0x000000ff0300720c */ /* 0x000fe20003f86270 */
[----:B------:R-:W-:Y:S02]  /*2f30*/  IMAD R3, R2, R5, R22 ;  /* 0x0000000502037224 */ /* 0x000fe400078e0216 */
[----:B------:R-:W-:-:S02]  /*2f40*/  IMAD.MOV.U32 R22, RZ, RZ, R29 ;  /* 0x000000ffff167224 */ /* 0x000fc400078e001d */
[----:B------:R-:W-:Y:S01]  /*2f50*/  @!P3 IMAD.MOV R7, RZ, RZ, -R7 ;  /* 0x000000ffff07b224 */ /* 0x000fe200078e0a07 */
[----:B------:R-:W-:Y:S01]  /*2f60*/  ISETP.GT.U32.AND P3, PT, R2, R25, PT ;  /* 0x000000190200720c */ /* 0x000fe20003f64070 */
[----:B------:R-:W-:-:S04]  /*2f70*/  IMAD.HI.U32 R15, R15, R22, RZ ;  /* 0x000000160f0f7227 */ /* 0x000fc800078e00ff */
[----:B------:R-:W-:Y:S02]  /*2f80*/  IMAD.MOV R15, RZ, RZ, -R15 ;  /* 0x000000ffff0f7224 */ /* 0x000fe400078e0a0f */
[----:B------:R-:W-:Y:S01]  /*2f90*/  @!P5 IMAD.IADD R13, R13, 0x1, -R2 ;  /* 0x000000010d0dd824 */ /* 0x000fe200078e0a02 */
[----:B------:R-:W-:Y:S01]  /*2fa0*/  ISETP.GE.AND P5, PT, R8, RZ, PT ;  /* 0x000000ff0800720c */ /* 0x000fe20003fa6270 */
[C---:B------:R-:W-:Y:S01]  /*2fb0*/  IMAD R15, R2.reuse, R15, R22 ;  /* 0x0000000f020f7224 */ /* 0x040fe200078e0216 */
[----:B------:R-:W0:Y:S01]  /*2fc0*/  S2R R8, SR_TID.X ;  /* 0x0000000000087919 */ /* 0x000e220000002100 */
[C---:B------:R-:W-:Y:S02]  /*2fd0*/  IMAD R9, R2.reuse, R6, R9 ;  /* 0x0000000602097224 */ /* 0x040fe400078e0209 */
[--C-:B------:R-:W-:Y:S01]  /*2fe0*/  @!P2 IMAD.IADD R11, R11, 0x1, -R2.reuse ;  /* 0x000000010b0ba824 */ /* 0x100fe200078e0a02 */
[----:B------:R-:W1:Y:S01]  /*2ff0*/  S2R R22, SR_TID.X ;  /* 0x0000000000167919 */ /* 0x000e620000002100 */
[----:B------:R-:W-:Y:S01]  /*3000*/  @!P3 IMAD.IADD R25, R25, 0x1, -R2 ;  /* 0x000000011919b824 */ /* 0x000fe200078e0a02 */
[C---:B------:R-:W-:Y:S01]  /*3010*/  ISETP.GT.U32.AND P3, PT, R2.reuse, R15, PT ;  /* 0x0000000f0200720c */ /* 0x040fe20003f64070 */
[----:B------:R-:W-:Y:S01]  /*3020*/  @!P1 IMAD.MOV R26, RZ, RZ, -R26 ;  /* 0x000000ffff1a9224 */ /* 0x000fe200078e0a1a */
[C---:B------:R-:W-:Y:S01]  /*3030*/  ISETP.GT.U32.AND P2, PT, R2.reuse, R4, PT ;  /* 0x000000040200720c */ /* 0x040fe20003f44070 */
[----:B------:R-:W-:Y:S01]  /*3040*/  @!P0 IMAD.MOV R16, RZ, RZ, -R16 ;  /* 0x000000ffff108224 */ /* 0x000fe200078e0a10 */
[C---:B------:R-:W-:Y:S01]  /*3050*/  ISETP.GT.U32.AND P1, PT, R2.reuse, R10, PT ;  /* 0x0000000a0200720c */ /* 0x040fe20003f24070 */
[----:B------:R-:W-:Y:S01]  /*3060*/  @!P5 IMAD.MOV R21, RZ, RZ, -R21 ;  /* 0x000000ffff15d224 */ /* 0x000fe200078e0a15 */
[C---:B------:R-:W-:Y:S01]  /*3070*/  ISETP.GT.U32.AND P0, PT, R2.reuse, R13, PT ;  /* 0x0000000d0200720c */ /* 0x040fe20003f04070 */
[----:B------:R-:W-:Y:S01]  /*3080*/  @!P6 IMAD.MOV R11, RZ, RZ, -R11 ;  /* 0x000000ffff0be224 */ /* 0x000fe200078e0a0b */
[----:B------:R-:W-:-:S02]  /*3090*/  ISETP.GT.U32.AND P5, PT, R2, R9, PT ;  /* 0x000000090200720c */ /* 0x000fc40003fa4070 */
[----:B0-----:R-:W-:Y:S02]  /*30a0*/  SHF.R.U32.HI R6, RZ, 0x2, R8 ;  /* 0x00000002ff067819 */ /* 0x001fe40000011608 */
[----:B------:R-:W-:Y:S02]  /*30b0*/  LOP3.LUT R5, R8, 0x3, RZ, 0xc0, !PT ;  /* 0x0000000308057812 */ /* 0x000fe400078ec0ff */
[----:B-1----:R-:W-:Y:S01]  /*30c0*/  LOP3.LUT R22, R22, 0x20, RZ, 0xc0, !PT ;  /* 0x0000002016167812 */ /* 0x002fe200078ec0ff */
[----:B------:R-:W-:Y:S01]  /*30d0*/  @!P3 IMAD.IADD R15, R15, 0x1, -R2 ;  /* 0x000000010f0fb824 */ /* 0x000fe200078e0a02 */
[----:B------:R-:W-:Y:S01]  /*30e0*/  SGXT.U32 R29, R6, 0x3 ;  /* 0x00000003061d781a */ /* 0x000fe20000000000 */
[----:B------:R-:W-:Y:S01]  /*30f0*/  IMAD.SHL.U32 R6, R5, 0x400, RZ ;  /* 0x0000040005067824 */ /* 0x000fe200078e00ff */
[----:B------:R-:W-:Y:S01]  /*3100*/  SHF.R.U32.HI R22, RZ, 0x1, R22 ;  /* 0x00000001ff167819 */ /* 0x000fe20000011616 */
[--C-:B------:R-:W-:Y:S01]  /*3110*/  @!P2 IMAD.IADD R4, R4, 0x1, -R2.reuse ;  /* 0x000000010404a824 */ /* 0x100fe200078e0a02 */
[----:B------:R-:W-:Y:S01]  /*3120*/  ISETP.GE.AND P3, PT, R0, RZ, PT ;  /* 0x000000ff0000720c */ /* 0x000fe20003f66270 */
[--C-:B------:R-:W-:Y:S01]  /*3130*/  @!P1 IMAD.IADD R10, R10, 0x1, -R2.reuse ;  /* 0x000000010a0a9824 */ /* 0x100fe200078e0a02 */
[----:B------:R-:W-:Y:S01]  /*3140*/  LOP3.LUT R22, R22, R6, R29, 0xfe, !PT ;  /* 0x0000000616167212 */ /* 0x000fe200078efe1d */
[----:B------:R-:W-:Y:S01]  /*3150*/  @!P0 IMAD.IADD R13, R13, 0x1, -R2 ;  /* 0x000000010d0d8824 */ /* 0x000fe200078e0a02 */
[----:B------:R-:W-:Y:S01]  /*3160*/  SHF.R.S32.HI R22, RZ, 0x2, R8 ;  /* 0x00000002ff167819 */ /* 0x000fe20000011408 */
[----:B------:R-:W-:Y:S01]  /*3170*/  IMAD.SHL.U32 R5, R5, 0x20, RZ ;  /* 0x0000002005057824 */ /* 0x000fe200078e00ff */
[----:B------:R-:W-:-:S02]  /*3180*/  ISETP.GT.U32.AND P2, PT, R2, R18, PT ;  /* 0x000000120200720c */ /* 0x000fc40003f44070 */
[----:B------:R-:W-:Y:S01]  /*3190*/  SGXT R22, R22, 0x1 ;  /* 0x000000011616781a */ /* 0x000fe20000000200 */
[----:B------:R-:W-:Y:S01]  /*31a0*/  IMAD.SHL.U32 R0, R8, 0x2, RZ ;  /* 0x0000000208007824 */ /* 0x000fe200078e00ff */
[----:B------:R-:W-:Y:S02]  /*31b0*/  ISETP.GT.U32.AND P1, PT, R2, R3, PT ;  /* 0x000000030200720c */ /* 0x000fe40003f24070 */
[----:B------:R-:W-:Y:S02]  /*31c0*/  LOP3.LUT R22, R5, 0x90, R22, 0xf8, !PT ;  /* 0x0000009005167812 */ /* 0x000fe400078ef816 */
[----:B------:R-:W-:Y:S02]  /*31d0*/  ISETP.GE.AND P0, PT, R14, RZ, PT ;  /* 0x000000ff0e00720c */ /* 0x000fe40003f06270 */
[----:B------:R-:W-:Y:S01]  /*31e0*/  LOP3.LUT R0, R22, 0x10, R0, 0x78, !PT ;  /* 0x0000001016007812 */ /* 0x000fe200078e7800 */
[--C-:B------:R-:W-:Y:S01]  /*31f0*/  @!P5 IMAD.IADD R9, R9, 0x1, -R2.reuse ;  /* 0x000000010909d824 */ /* 0x100fe200078e0a02 */
[----:B------:R-:W0:Y:S01]  /*3200*/  S2R R22, SR_TID.X ;  /* 0x0000000000167919 */ /* 0x000e220000002100 */
[--C-:B------:R-:W-:Y:S01]  /*3210*/  @!P2 IMAD.IADD R18, R18, 0x1, -R2.reuse ;  /* 0x000000011212a824 */ /* 0x100fe200078e0a02 */
[----:B------:R-:W-:Y:S01]  /*3220*/  ISETP.GT.U32.AND P2, PT, R2, R4, PT ;  /* 0x000000040200720c */ /* 0x000fe20003f44070 */
[----:B------:R-:W-:Y:S01]  /*3230*/  IMAD.SHL.U32 R8, R8, 0x10, RZ ;  /* 0x0000001008087824 */ /* 0x000fe200078e00ff */
[----:B------:R-:W2:Y:S01]  /*3240*/  LDL.LU R14, [R1+0xac4] ;  /* 0x000ac400010e7983 */ /* 0x000ea20000300800 */
[----:B------:R-:W-:Y:S01]  /*3250*/  @!P1 IMAD.IADD R3, R3, 0x1, -R2 ;  /* 0x0000000103039824 */ /* 0x000fe200078e0a02 */
[----:B------:R-:W-:-:S02]  /*3260*/  ISETP.GT.U32.AND P6, PT, R2, R18, PT ;  /* 0x000000120200720c */ /* 0x000fc40003fc4070 */
[C---:B------:R-:W-:Y:S01]  /*3270*/  ISETP.GT.U32.AND P1, PT, R2.reuse, R9, PT ;  /* 0x000000090200720c */ /* 0x040fe20003f24070 */
[----:B------:R-:W-:Y:S01]  /*3280*/  @!P0 IMAD.MOV R10, RZ, RZ, -R10 ;  /* 0x000000ffff0a8224 */ /* 0x000fe200078e0a0a */
[----:B------:R-:W-:Y:S02]  /*3290*/  ISETP.GT.U32.AND P0, PT, R2, R3, PT ;  /* 0x000000030200720c */ /* 0x000fe40003f04070 */
[----:B------:R-:W-:-:S03]  /*32a0*/  ISETP.GE.AND P5, PT, R24, RZ, PT ;  /* 0x000000ff1800720c */ /* 0x000fc60003fa6270 */
[--C-:B------:R-:W-:Y:S01]  /*32b0*/  @!P2 IMAD.IADD R4, R4, 0x1, -R2.reuse ;  /* 0x000000010404a824 */ /* 0x100fe200078e0a02 */
[----:B------:R-:W-:Y:S02]  /*32c0*/  ISETP.GE.AND P2, PT, R23, RZ, PT ;  /* 0x000000ff1700720c */ /* 0x000fe40003f46270 */
[----:B------:R-:W4:Y:S01]  /*32d0*/  LDL.LU R23, [R1+0xac0] ;  /* 0x000ac00001177983 */ /* 0x000f220000300800 */
[--C-:B------:R-:W-:Y:S01]  /*32e0*/  @!P6 IMAD.IADD R18, R18, 0x1, -R2.reuse ;  /* 0x000000011212e824 */ /* 0x100fe200078e0a02 */
[----:B------:R-:W-:Y:S01]  /*32f0*/  ISETP.GE.AND P6, PT, R28, RZ, PT ;  /* 0x000000ff1c00720c */ /* 0x000fe20003fc6270 */
[----:B------:R-:W-:Y:S01]  /*3300*/  @!P1 IMAD.IADD R9, R9, 0x1, -R2 ;  /* 0x0000000109099824 */ /* 0x000fe200078e0a02 */
[----:B------:R-:W2:Y:S01]  /*3310*/  LDL.LU R28, [R1+0xabc] ;  /* 0x000abc00011c7983 */ /* 0x000ea20000300800 */
[----:B------:R-:W-:-:S03]  /*3320*/  ISETP.GE.AND P1, PT, R27, RZ, PT ;  /* 0x000000ff1b00720c */ /* 0x000fc60003f26270 */
[----:B------:R-:W2:Y:S01]  /*3330*/  LDL.LU R24, [R1+0xab8] ;  /* 0x000ab80001187983 */ /* 0x000ea20000300800 */
[----:B0-----:R-:W-:-:S03]  /*3340*/  LOP3.LUT R22, R22, 0x20, RZ, 0xc0, !PT ;  /* 0x0000002016167812 */ /* 0x001fc600078ec0ff */
[----:B------:R-:W2:Y:S01]  /*3350*/  LDL.LU R27, [R1+0xab4] ;  /* 0x000ab400011b7983 */ /* 0x000ea20000300800 */
[----:B------:R-:W-:-:S03]  /*3360*/  SHF.R.U32.HI R22, RZ, 0x1, R22 ;  /* 0x00000001ff167819 */ /* 0x000fc60000011616 */
[----:B------:R0:W-:Y:S01]  /*3370*/  STL [R1+0xa84], R8 ;  /* 0x000a840801007387 */ /* 0x0001e20000100800 */
[----:B------:R-:W-:Y:S01]  /*3380*/  LOP3.LUT R22, R22, R6, R29, 0xfe, !PT ;  /* 0x0000000616167212 */ /* 0x000fe200078efe1d */
[----:B------:R-:W-:Y:S02]  /*3390*/  @!P0 IMAD.IADD R3, R3, 0x1, -R2 ;  /* 0x0000000103038824 */ /* 0x000fe400078e0a02 */
[----:B------:R-:W2:Y:S01]  /*33a0*/  LDL.LU R29, [R1+0xab0] ;  /* 0x000ab000011d7983 */ /* 0x000ea20000300800 */
[----:B------:R-:W-:Y:S02]  /*33b0*/  ISETP.GE.AND P0, PT, R12, RZ, PT ;  /* 0x000000ff0c00720c */ /* 0x000fe40003f06270 */
[----:B------:R-:W-:Y:S01]  /*33c0*/  LOP3.LUT R22, R22, R5, RZ, 0xfc, !PT ;  /* 0x0000000516167212 */ /* 0x000fe200078efcff */
[----:B------:R-:W2:Y:S01]  /*33d0*/  LDL.LU R6, [R1+0xaac] ;  /* 0x000aac0001067983 */ /* 0x000ea20000300800 */
[----:B0-----:R-:W-:-:S03]  /*33e0*/  LOP3.LUT R8, R8, 0x100, RZ, 0xc0, !PT ;  /* 0x0000010008087812 */ /* 0x001fc600078ec0ff */
[----:B------:R-:W2:Y:S01]  /*33f0*/  LDL.LU R12, [R1+0xaa8] ;  /* 0x000aa800010c7983 */ /* 0x000ea20000300800 */
[----:B------:R-:W-:-:S03]  /*3400*/  IADD3 R0, PT, PT, R0, UR4, R8 ;  /* 0x0000000400007c10 */ /* 0x000fc6000fffe008 */
[----:B------:R-:W2:Y:S04]  /*3410*/  LDL.LU R5, [R1+0xaa4] ;  /* 0x000aa40001057983 */ /* 0x000ea80000300800 */
[----:B------:R-:W-:Y:S04]  /*3420*/  STL [R1+0xa90], R22 ;  /* 0x000a901601007387 */ /* 0x000fe80000100800 */
[----:B------:R-:W3:Y:S01]  /*3430*/  LDL.LU R8, [R1+0xaa0] ;  /* 0x000aa00001087983 */ /* 0x000ee20000300800 */
[----:B------:R-:W-:Y:S01]  /*3440*/  @!P2 IMAD.MOV R13, RZ, RZ, -R13 ;  /* 0x000000ffff0da224 */ /* 0x000fe200078e0a0d */
[----:B------:R-:W-:-:S02]  /*3450*/  ISETP.GT.U32.AND P2, PT, R2, R15, PT ;  /* 0x0000000f0200720c */ /* 0x000fc40003f44070 */
[----:B------:R0:W-:Y:S11]  /*3460*/  STL [R1+0x5c0], R0 ;  /* 0x0005c00001007387 */ /* 0x0001f60000100800 */
[----:B------:R-:W-:-:S02]  /*3470*/  @!P2 IMAD.IADD R15, R15, 0x1, -R2 ;  /* 0x000000010f0fa824 */ /* 0x000fc400078e0a02 */
[----:B------:R-:W4:Y:S01]  /*3480*/  LDL.LU R2, [R1+0x24] ;  /* 0x0000240001027983 */ /* 0x000f220000300800 */
[----:B--2---:R-:W-:Y:S02]  /*3490*/  ISETP.NE.AND P2, PT, R5, RZ, PT ;  /* 0x000000ff0500720c */ /* 0x004fe40003f45270 */
[----:B0-----:R-:W-:Y:S02]  /*34a0*/  LOP3.LUT R0, RZ, R5, RZ, 0x33, !PT ;  /* 0x00000005ff007212 */ /* 0x001fe400078e33ff */
[----:B------:R-:W2:Y:S02]  /*34b0*/  LDL.LU R5, [R1+0x28] ;  /* 0x0000280001057983 */ /* 0x000ea40000300800 */
[C---:B---3--:R-:W-:Y:S02]  /*34c0*/  SEL R22, R0.reuse, R8, !P2 ;  /* 0x0000000800167207 */ /* 0x048fe40005000000 */
[C---:B------:R-:W-:Y:S01]  /*34d0*/  SEL R6, R0.reuse, R6, !P2 ;  /* 0x0000000600067207 */ /* 0x040fe20005000000 */
[----:B------:R-:W3:Y:S01]  /*34e0*/  LDL.LU R8, [R1+0x2c] ;  /* 0x00002c0001087983 */ /* 0x000ee20000300800 */
[----:B------:R-:W-:-:S03]  /*34f0*/  SEL R29, R0, R29, !P2 ;  /* 0x0000001d001d7207 */ /* 0x000fc60005000000 */
[----:B------:R0:W-:Y:S01]  /*3500*/  STL [R1+0x14], R22 ;  /* 0x0000141601007387 */ /* 0x0001e20000100800 */
[C---:B------:R-:W-:Y:S02]  /*3510*/  SEL R27, R0.reuse, R27, !P2 ;  /* 0x0000001b001b7207 */ /* 0x040fe40005000000 */
[C---:B------:R-:W-:Y:S02]  /*3520*/  SEL R17, R0.reuse, R17, !P2 ;  /* 0x0000001100117207 */ /* 0x040fe40005000000 */
[C---:B0-----:R-:W-:Y:S02]  /*3530*/  SEL R22, R0.reuse, R12, !P2 ;  /* 0x0000000c00167207 */ /* 0x041fe40005000000 */
[----:B------:R-:W3:Y:S04]  /*3540*/  LDL.LU R12, [R1+0x30] ;  /* 0x00003000010c7983 */ /* 0x000ee80000300800 */
[----:B------:R0:W-:Y:S01]  /*3550*/  STL [R1+0x8], R6 ;  /* 0x0000080601007387 */ /* 0x0001e20000100800 */
[----:B------:R-:W-:-:S03]  /*3560*/  SEL R26, R0, R26, !P2 ;  /* 0x0000001a001a7207 */ /* 0x000fc60005000000 */
[----:B0-----:R-:W3:Y:S04]  /*3570*/  LDL.LU R6, [R1+0x20] ;  /* 0x0000200001067983 */ /* 0x001ee80000300800 */
[----:B------:R0:W-:Y:S04]  /*3580*/  STL [R1+0x4], R29 ;  /* 0x0000041d01007387 */ /* 0x0001e80000100800 */
[----:B0-----:R-:W3:Y:S04]  /*3590*/  LDL.LU R29, [R1+0xc] ;  /* 0x00000c00011d7983 */ /* 0x001ee80000300800 */
[----:B------:R0:W-:Y:S01]  /*35a0*/  STL [R1], R27 ;  /* 0x0000001b01007387 */ /* 0x0001e20000100800 */
[----:B------:R-:W-:-:S02]  /*35b0*/  SEL R11, R0, R11, !P2 ;  /* 0x0000000b000b7207 */ /* 0x000fc40005000000 */
[C---:B0-----:R-:W-:Y:S02]  /*35c0*/  SEL R27, R0.reuse, R20, !P2 ;  /* 0x00000014001b7207 */ /* 0x041fe40005000000 */
[----:B------:R-:W3:Y:S04]  /*35d0*/  LDL.LU R20, [R1+0x1c] ;  /* 0x00001c0001147983 */ /* 0x000ee80000300800 */
[----:B------:R0:W-:Y:S01]  /*35e0*/  STL [R1+0x1c], R17 ;  /* 0x00001c1101007387 */ /* 0x0001e20000100800 */
[C---:B------:R-:W-:Y:S02]  /*35f0*/  SEL R21, R0.reuse, R21, !P2 ;  /* 0x0000001500157207 */ /* 0x040fe40005000000 */
[C---:B0-----:R-:W-:Y:S02]  /*3600*/  SEL R17, R0.reuse, R16, !P2 ;  /* 0x0000001000117207 */ /* 0x041fe40005000000 */
[----:B------:R-:W3:Y:S04]  /*3610*/  LDL.LU R16, [R1] ;  /* 0x0000000001107983 */ /* 0x000ee80000300800 */
[----:B------:R0:W-:Y:S02]  /*3620*/  STL [R1+0xc], R26 ;  /* 0x00000c1a01007387 */ /* 0x0001e40000100800 */
[----:B0-----:R-:W-:-:S02]  /*3630*/  SEL R26, R0, R7, !P2 ;  /* 0x00000007001a7207 */ /* 0x001fc40005000000 */
[----:B------:R-:W3:Y:S04]  /*3640*/  LDL.LU R7, [R1+0x14] ;  /* 0x0000140001077983 */ /* 0x000ee80000300800 */
[----:B------:R0:W-:Y:S04]  /*3650*/  STL [R1+0x2c], R11 ;  /* 0x00002c0b01007387 */ /* 0x0001e80000100800 */
[----:B0-----:R-:W3:Y:S04]  /*3660*/  LDL.LU R11, [R1+0x8] ;  /* 0x00000800010b7983 */ /* 0x001ee80000300800 */
[----:B------:R0:W-:Y:S04]  /*3670*/  STL [R1+0x28], R21 ;  /* 0x0000281501007387 */ /* 0x0001e80000100800 */
[----:B0-----:R-:W3:Y:S01]  /*3680*/  LDL.LU R21, [R1+0x4] ;  /* 0x0000040001157983 */ /* 0x001ee20000300800 */
[----:B------:R-:W-:Y:S01]  /*3690*/  SEL R10, R0, R10, !P2 ;  /* 0x0000000a000a7207 */ /* 0x000fe20005000000 */
[----:B------:R-:W-:-:S02]  /*36a0*/  @!P6 IMAD.MOV R4, RZ, RZ, -R4 ;  /* 0x000000ffff04e224 */ /* 0x000fc400078e0a04 */
[----:B------:R-:W-:Y:S02]  /*36b0*/  @!P5 IMAD.MOV R25, RZ, RZ, -R25 ;  /* 0x000000ffff19d224 */ /* 0x000fe400078e0a19 */
[----:B------:R0:W-:Y:S01]  /*36c0*/  STL [R1+0x24], R10 ;  /* 0x0000240a01007387 */ /* 0x0001e20000100800 */
[----:B------:R-:W-:Y:S02]  /*36d0*/  @!P3 IMAD.MOV R18, RZ, RZ, -R18 ;  /* 0x000000ffff12b224 */ /* 0x000fe400078e0a12 */
[----:B------:R-:W-:Y:S01]  /*36e0*/  @!P1 IMAD.MOV R9, RZ, RZ, -R9 ;  /* 0x000000ffff099224 */ /* 0x000fe200078e0a09 */
[C---:B0-----:R-:W-:Y:S02]  /*36f0*/  SEL R10, R0.reuse, R13, !P2 ;  /* 0x0000000d000a7207 */ /* 0x041fe40005000000 */
[C---:B------:R-:W-:Y:S01]  /*3700*/  SEL R13, R0.reuse, R4, !P2 ;  /* 0x00000004000d7207 */ /* 0x040fe20005000000 */
[----:B------:R-:W-:Y:S02]  /*3710*/  @!P0 IMAD.MOV R3, RZ, RZ, -R3 ;  /* 0x000000ffff038224 */ /* 0x000fe400078e0a03 */
[----:B------:R0:W-:Y:S01]  /*3720*/  STL [R1+0x20], R10 ;  /* 0x0000200a01007387 */ /* 0x0001e20000100800 */
[----:B------:R-:W-:Y:S01]  /*3730*/  SEL R4, R0, R18, !P2 ;  /* 0x0000001200047207 */ /* 0x000fe20005000000 */
[----:B------:R-:W-:-:S02]  /*3740*/  @!P4 IMAD.MOV R15, RZ, RZ, -R15 ;  /* 0x000000ffff0fc224 */ /* 0x000fc400078e0a0f */
[----:B------:R-:W-:Y:S01]  /*3750*/  STL [R1+0x34], R13 ;  /* 0x0000340d01007387 */ /* 0x000fe20000100800 */
[C---:B0-----:R-:W-:Y:S02]  /*3760*/  SEL R10, R0.reuse, R25, !P2 ;  /* 0x00000019000a7207 */ /* 0x041fe40005000000 */
[----:B------:R-:W-:-:S03]  /*3770*/  SEL R25, R0, R9, !P2 ;  /* 0x0000000900197207 */ /* 0x000fc60005000000 */
[----:B------:R-:W-:Y:S01]  /*3780*/  STL [R1+0x30], R10 ;  /* 0x0000300a01007387 */ /* 0x000fe20000100800 */
[----:B----4-:R-:W-:-:S03]  /*3790*/  SEL R2, R0, R2, !P2 ;  /* 0x0000000200027207 */ /* 0x010fc60005000000 */
[----:B------:R0:W-:Y:S01]  /*37a0*/  STL [R1+0x14], R4 ;  /* 0x0000140401007387 */ /* 0x0001e20000100800 */
[C---:B------:R-:W-:Y:S02]  /*37b0*/  SEL R24, R0.reuse, R24, !P2 ;  /* 0x0000001800187207 */ /* 0x040fe40005000000 */
[C---:B------:R-:W-:Y:S02]  /*37c0*/  SEL R28, R0.reuse, R28, !P2 ;  /* 0x0000001c001c7207 */ /* 0x040fe40005000000 */
[C---:B------:R-:W-:Y:S02]  /*37d0*/  SEL R23, R0.reuse, R23, !P2 ;  /* 0x0000001700177207 */ /* 0x040fe40005000000 */
[----:B------:R-:W-:Y:S01]  /*37e0*/  SEL R14, R0, R14, !P2 ;  /* 0x0000000e000e7207 */ /* 0x000fe20005000000 */
[----:B0-----:R-:W-:Y:S01]  /*37f0*/  IMAD R4, R22, UR73, RZ ;  /* 0x0000004916047c24 */ /* 0x001fe2000f8e02ff */
[C---:B------:R-:W-:Y:S02]  /*3800*/  SEL R19, R0.reuse, R19, !P2 ;  /* 0x0000001300137207 */ /* 0x040fe40005000000 */
[----:B------:R-:W-:Y:S01]  /*3810*/  SEL R22, R0, R3, !P2 ;  /* 0x0000000300167207 */ /* 0x000fe20005000000 */
[----:B------:R-:W-:-:S04]  /*3820*/  IMAD R2, R2, UR73, RZ ;  /* 0x0000004902027c24 */ /* 0x000fc8000f8e02ff */
[----:B------:R-:W-:Y:S01]  /*3830*/  STL [R1+0xa94], R22 ;  /* 0x000a941601007387 */ /* 0x000fe20000100800 */
[C---:B--2---:R-:W-:Y:S02]  /*3840*/  SEL R5, R0.reuse, R5, !P2 ;  /* 0x0000000500057207 */ /* 0x044fe40005000000 */
[C---:B---3--:R-:W-:Y:S02]  /*3850*/  SEL R8, R0.reuse, R8, !P2 ;  /* 0x0000000800087207 */ /* 0x048fe40005000000 */
[C---:B------:R-:W-:Y:S02]  /*3860*/  SEL R12, R0.reuse, R12, !P2 ;  /* 0x0000000c000c7207 */ /* 0x040fe40005000000 */
[C---:B------:R-:W-:Y:S02]  /*3870*/  SEL R6, R0.reuse, R6, !P2 ;  /* 0x0000000600067207 */ /* 0x040fe40005000000 */
[----:B------:R-:W-:Y:S01]  /*3880*/  SEL R29, R0, R29, !P2 ;  /* 0x0000001d001d7207 */ /* 0x000fe20005000000 */
[----:B------:R-:W-:Y:S01]  /*3890*/  IMAD R8, R8, UR73, RZ ;  /* 0x0000004908087c24 */ /* 0x000fe2000f8e02ff */
[----:B------:R-:W-:-:S02]  /*38a0*/  SEL R20, R0, R20, !P2 ;  /* 0x0000001400147207 */ /* 0x000fc40005000000 */
[----:B------:R-:W-:-:S05]  /*38b0*/  SEL R0, R0, R15, !P2 ;  /* 0x0000000f00007207 */ /* 0x000fca0005000000 */
[----:B------:R0:W-:Y:S01]  /*38c0*/  STL [R1+0xa98], R0 ;  /* 0x000a980001007387 */ /* 0x0001e20000100800 */
[----:B------:R-:W-:-:S05]  /*38d0*/  IMAD R7, R7, UR73, RZ ;  /* 0x0000004907077c24 */ /* 0x000fca000f8e02ff */
[----:B------:R-:W-:-:S04]  /*38e0*/  IADD3 R9, P0, PT, R7, UR10, RZ ;  /* 0x0000000a07097c10 */ /* 0x000fc8000ff1e0ff */
[----:B------:R-:W-:Y:S02]  /*38f0*/  R2UR UR12, R9 ;  /* 0x00000000090c72ca */ /* 0x000fe400000e0000 */
[----:B------:R-:W-:Y:S01]  /*3900*/  SHF.R.S32.HI R7, RZ, 0x1f, R7 ;  /* 0x0000001fff077819 */ /* 0x000fe20000011407 */
[----:B------:R-:W-:Y:S01]  /*3910*/  IMAD R3, R11, UR73, RZ ;  /* 0x000000490b037c24 */ /* 0x000fe2000f8e02ff */
[----:B------:R-:W-:Y:S02]  /*3920*/  IADD3 R11, P6, PT, R4, UR10, RZ ;  /* 0x0000000a040b7c10 */ /* 0x000fe4000ffde0ff */
[----:B------:R-:W-:Y:S02]  /*3930*/  SHF.R.S32.HI R4, RZ, 0x1f, R4 ;  /* 0x0000001fff047819 */ /* 0x000fe40000011404 */
[----:B------:R-:W-:Y:S01]  /*3940*/  R2UR UR13, R11 ;  /* 0x000000000b0d72ca */ /* 0x000fe200000e0000 */
[----:B------:R-:W-:Y:S01]  /*3950*/  IMAD R9, R21, UR73, RZ ;  /* 0x0000004915097c24 */ /* 0x000fe2000f8e02ff */
[----:B0-----:R-:W-:-:S04]  /*3960*/  IADD3.X R0, PT, PT, R7, UR11, RZ, P0, !PT ;  /* 0x0000000b07007c10 */ /* 0x001fc800087fe4ff */
[----:B------:R-:W-:Y:S01]  /*3970*/  IADD3 R13, P3, PT, R9, UR10, RZ ;  /* 0x0000000a090d7c10 */ /* 0x000fe2000ff7e0ff */
[----:B------:R-:W-:Y:S01]  /*3980*/  IMAD R10, R16, UR73, RZ ;  /* 0x00000049100a7c24 */ /* 0x000fe2000f8e02ff */
[----:B------:R-:W-:Y:S02]  /*3990*/  IADD3 R11, P4, PT, R3, UR10, RZ ;  /* 0x0000000a030b7c10 */ /* 0x000fe4000ff9e0ff */
[----:B------:R-:W-:Y:S02]  /*39a0*/  R2UR UR15, R13 ;  /* 0x000000000d0f72ca */ /* 0x000fe400000e0000 */
[----:B------:R-:W-:Y:S02]  /*39b0*/  IADD3.X R13, PT, PT, R4, UR11, RZ, P6, !PT ;  /* 0x0000000b040d7c10 */ /* 0x000fe4000b7fe4ff */
[----:B------:R-:W-:Y:S02]  /*39c0*/  SHF.R.S32.HI R3, RZ, 0x1f, R3 ;  /* 0x0000001fff037819 */ /* 0x000fe40000011403 */
[----:B------:R-:W-:-:S02]  /*39d0*/  IADD3 R4, P6, PT, R2, UR10, RZ ;  /* 0x0000000a02047c10 */ /* 0x000fc4000ffde0ff */
[----:B------:R-:W-:Y:S01]  /*39e0*/  SHF.R.S32.HI R9, RZ, 0x1f, R9 ;  /* 0x0000001fff097819 */ /* 0x000fe20000011409 */
[----:B------:R0:W-:Y:S01]  /*39f0*/  STL [R1+0x40], R0 ;  /* 0x0000400001007387 */ /* 0x0001e20000100800 */
[----:B------:R-:W-:Y:S02]  /*3a00*/  R2UR UR20, R4 ;  /* 0x00000000041472ca */ /* 0x000fe400000e0000 */
[----:B------:R-:W-:Y:S02]  /*3a10*/  IADD3 R15, P2, PT, R10, UR10, RZ ;  /* 0x0000000a0a0f7c10 */ /* 0x000fe4000ff5e0ff */
[----:B------:R-:W-:Y:S02]  /*3a20*/  IADD3.X R4, PT, PT, R9, UR11, RZ, P3, !PT ;  /* 0x0000000b09047c10 */ /* 0x000fe40009ffe4ff */
[----:B------:R-:W-:Y:S02]  /*3a30*/  SHF.R.S32.HI R10, RZ, 0x1f, R10 ;  /* 0x0000001fff0a7819 */ /* 0x000fe4000001140a */
[----:B0-----:R-:W-:Y:S01]  /*3a40*/  IADD3.X R0, PT, PT, R3, UR11, RZ, P4, !PT ;  /* 0x0000000b03007c10 */ /* 0x001fe2000a7fe4ff */
[----:B------:R0:W-:Y:S01]  /*3a50*/  STL [R1+0x3c], R13 ;  /* 0x00003c0d01007387 */ /* 0x0001e20000100800 */
[----:B------:R-:W-:-:S03]  /*3a60*/  IADD3 R16, P1, PT, R8, UR10, RZ ;  /* 0x0000000a08107c10 */ /* 0x000fc6000ff3e0ff */
[----:B------:R1:W-:Y:S01]  /*3a70*/  STL [R1+0x18], R0 ;  /* 0x0000180001007387 */ /* 0x0003e20000100800 */
[----:B------:R-:W-:-:S03]  /*3a80*/  SHF.R.S32.HI R8, RZ, 0x1f, R8 ;  /* 0x0000001fff087819 */ /* 0x000fc60000011408 */
[----:B------:R-:W-:Y:S04]  /*3a90*/  STL [R1+0x10], R4 ;  /* 0x0000100401007387 */ /* 0x000fe80000100800 */
[----:B0-----:R-:W2:Y:S01]  /*3aa0*/  LDL.LU R13, [R1+0x1c] ;  /* 0x00001c00010d7983 */ /* 0x001ea20000300800 */
[----:B-1----:R-:W-:-:S03]  /*3ab0*/  IADD3.X R0, PT, PT, R10, UR11, RZ, P2, !PT ;  /* 0x0000000b0a007c10 */ /* 0x002fc600097fe4ff */
[----:B------:R-:W3:Y:S01]  /*3ac0*/  LDL.LU R21, [R1+0xc] ;  /* 0x00000c0001157983 */ /* 0x000ee20000300800 */
[----:B------:R-:W-:-:S03]  /*3ad0*/  R2UR UR17, R16 ;  /* 0x00000000101172ca */ /* 0x000fc600000e0000 */
[----:B------:R0:W-:Y:S01]  /*3ae0*/  STL [R1+0x8], R0 ;  /* 0x0000080001007387 */ /* 0x0001e20000100800 */
[----:B------:R-:W-:-:S03]  /*3af0*/  R2UR UR16, R15 ;  /* 0x000000000f1072ca */ /* 0x000fc600000e0000 */
[----:B------:R-:W4:Y:S04]  /*3b00*/  LDL.LU R16, [R1+0x28] ;  /* 0x0000280001107983 */ /* 0x000f280000300800 */
[----:B------:R-:W2:Y:S01]  /*3b10*/  LDL.LU R15, [R1+0x24] ;  /* 0x00002400010f7983 */ /* 0x000ea20000300800 */
[----:B0-----:R-:W-:-:S03]  /*3b20*/  IADD3.X R0, PT, PT, R8, UR11, RZ, P1, !PT ;  /* 0x0000000b08007c10 */ /* 0x001fc60008ffe4ff */
[----:B------:R-:W4:Y:S04]  /*3b30*/  LDL.LU R18, [R1+0x20] ;  /* 0x0000200001127983 */ /* 0x000f280000300800 */
[----:B------:R0:W-:Y:S04]  /*3b40*/  STL [R1+0xa9c], R0 ;  /* 0x000a9c0001007387 */ /* 0x0001e80000100800 */
[----:B0-----:R-:W4:Y:S01]  /*3b50*/  LDL.LU R0, [R1+0x2c] ;  /* 0x00002c0001007983 */ /* 0x001f220000300800 */
[----:B------:R-:W-:Y:S02]  /*3b60*/  IMAD R5, R5, UR73, RZ ;  /* 0x0000004905057c24 */ /* 0x000fe4000f8e02ff */
[----:B------:R-:W-:-:S02]  /*3b70*/  IMAD R6, R6, UR73, RZ ;  /* 0x0000004906067c24 */ /* 0x000fc4000f8e02ff */
[----:B------:R-:W-:Y:S01]  /*3b80*/  IMAD R24, R24, UR73, RZ ;  /* 0x0000004918187c24 */ /* 0x000fe2000f8e02ff */
[----:B------:R-:W-:Y:S01]  /*3b90*/  IADD3 R3, P4, PT, R5, UR10, RZ ;  /* 0x0000000a05037c10 */ /* 0x000fe2000ff9e0ff */
[----:B------:R-:W-:Y:S01]  /*3ba0*/  IMAD R23, R23, UR73, RZ ;  /* 0x0000004917177c24 */ /* 0x000fe2000f8e02ff */
[----:B------:R-:W-:Y:S02]  /*3bb0*/  IADD3 R7, P0, PT, R6, UR10, RZ ;  /* 0x0000000a06077c10 */ /* 0x000fe4000ff1e0ff */
[----:B------:R-:W-:Y:S02]  /*3bc0*/  R2UR UR21, R3 ;  /* 0x00000000031572ca */ /* 0x000fe400000e0000 */
[----:B------:R-:W-:Y:S01]  /*3bd0*/  IADD3 R3, P3, PT, R24, UR10, RZ ;  /* 0x0000000a18037c10 */ /* 0x000fe2000ff7e0ff */
[----:B------:R-:W-:Y:S01]  /*3be0*/  IMAD R28, R28, UR73, RZ ;  /* 0x000000491c1c7c24 */ /* 0x000fe2000f8e02ff */
[----:B------:R-:W-:Y:S01]  /*3bf0*/  R2UR UR19, R7 ;  /* 0x00000000071372ca */ /* 0x000fe200000e0000 */
[----:B------:R-:W-:Y:S01]  /*3c00*/  IMAD R20, R20, UR73, RZ ;  /* 0x0000004914147c24 */ /* 0x000fe2000f8e02ff */
[----:B------:R-:W-:-:S02]  /*3c10*/  R2UR UR22, R3 ;  /* 0x00000000031672ca */ /* 0x000fc400000e0000 */
[----:B------:R-:W-:Y:S02]  /*3c20*/  IADD3 R7, P1, PT, R23, UR10, RZ ;  /* 0x0000000a17077c10 */ /* 0x000fe4000ff3e0ff */
[----:B------:R-:W-:Y:S02]  /*3c30*/  SHF.R.S32.HI R3, RZ, 0x1f, R2 ;  /* 0x0000001fff037819 */ /* 0x000fe40000011402 */
[----:B------:R-:W-:Y:S01]  /*3c40*/  IADD3 R4, P2, PT, R28, UR10, RZ ;  /* 0x0000000a1c047c10 */ /* 0x000fe2000ff5e0ff */
[----:B------:R-:W-:Y:S01]  /*3c50*/  IMAD R12, R12, UR73, RZ ;  /* 0x000000490c0c7c24 */ /* 0x000fe2000f8e02ff */
[----:B------:R-:W-:Y:S02]  /*3c60*/  R2UR UR24, R7 ;  /* 0x00000000071872ca */ /* 0x000fe400000e0000 */
[----:B------:R-:W-:Y:S02]  /*3c70*/  IADD3.X R3, PT, PT, R3, UR11, RZ, P6, !PT ;  /* 0x0000000b03037c10 */ /* 0x000fe4000b7fe4ff */
[----:B------:R-:W-:-:S02]  /*3c80*/  IADD3 R7, P6, PT, R20, UR10, RZ ;  /* 0x0000000a14077c10 */ /* 0x000fc4000ffde0ff */
[----:B------:R-:W-:Y:S01]  /*3c90*/  R2UR UR23, R4 ;  /* 0x00000000041772ca */ /* 0x000fe200000e0000 */
[----:B------:R-:W-:Y:S01]  /*3ca0*/  IMAD R27, R27, UR73, RZ ;  /* 0x000000491b1b7c24 */ /* 0x000fe2000f8e02ff */
[----:B------:R-:W-:Y:S01]  /*3cb0*/  SHF.R.S32.HI R4, RZ, 0x1f, R5 ;  /* 0x0000001fff047819 */ /* 0x000fe20000011405 */
[----:B------:R-:W-:Y:S01]  /*3cc0*/  IMAD R29, R29, UR73, RZ ;  /* 0x000000491d1d7c24 */ /* 0x000fe2000f8e02ff */
[----:B------:R-:W-:Y:S02]  /*3cd0*/  R2UR UR14, R11 ;  /* 0x000000000b0e72ca */ /* 0x000fe400000e0000 */
[----:B------:R-:W-:Y:S02]  /*3ce0*/  SHF.R.S32.HI R6, RZ, 0x1f, R6 ;  /* 0x0000001fff067819 */ /* 0x000fe40000011406 */
[----:B------:R-:W-:Y:S02]  /*3cf0*/  SHF.R.S32.HI R5, RZ, 0x1f, R24 ;  /* 0x0000001fff057819 */ /* 0x000fe40000011418 */
[----:B------:R-:W-:-:S02]  /*3d00*/  R2UR UR27, R7 ;  /* 0x00000000071b72ca */ /* 0x000fc400000e0000 */
[----:B------:R-:W-:Y:S02]  /*3d10*/  IADD3 R11, P5, PT, R12, UR10, RZ ;  /* 0x0000000a0c0b7c10 */ /* 0x000fe4000ffbe0ff */
[----:B------:R-:W-:Y:S02]  /*3d20*/  SHF.R.S32.HI R7, RZ, 0x1f, R23 ;  /* 0x0000001fff077819 */ /* 0x000fe40000011417 */
[----:B------:R-:W-:Y:S01]  /*3d30*/  IADD3.X R2, PT, PT, R6, UR11, RZ, P0, !PT ;  /* 0x0000000b06027c10 */ /* 0x000fe200087fe4ff */
[----:B------:R-:W4:Y:S01]  /*3d40*/  LDL.LU R23, [R1+0x14] ;  /* 0x0000140001177983 */ /* 0x000f220000300800 */
[----:B------:R-:W-:Y:S02]  /*3d50*/  IADD3.X R5, PT, PT, R5, UR11, RZ, P3, !PT ;  /* 0x0000000b05057c10 */ /* 0x000fe40009ffe4ff */
[----:B------:R-:W-:Y:S02]  /*3d60*/  R2UR UR18, R11 ;  /* 0x000000000b1272ca */ /* 0x000fe400000e0000 */
[----:B------:R-:W-:-:S02]  /*3d70*/  IADD3 R6, P0, PT, R27, UR10, RZ ;  /* 0x0000000a1b067c10 */ /* 0x000fc4000ff1e0ff */
[----:B------:R-:W-:Y:S02]  /*3d80*/  IADD3 R9, P3, PT, R29, UR10, RZ ;  /* 0x0000000a1d097c10 */ /* 0x000fe4000ff7e0ff */
[----:B------:R-:W-:Y:S02]  /*3d90*/  IADD3.X R7, PT, PT, R7, UR11, RZ, P1, !PT ;  /* 0x0000000b07077c10 */ /* 0x000fe40008ffe4ff */
[----:B------:R-:W-:Y:S02]  /*3da0*/  R2UR UR26, R6 ;  /* 0x00000000061a72ca */ /* 0x000fe400000e0000 */
[----:B------:R-:W-:Y:S02]  /*3db0*/  R2UR UR29, R9 ;  /* 0x00000000091d72ca */ /* 0x000fe400000e0000 */
[----:B------:R-:W-:Y:S02]  /*3dc0*/  SHF.R.S32.HI R6, RZ, 0x1f, R28 ;  /* 0x0000001fff067819 */ /* 0x000fe4000001141c */
[----:B------:R-:W-:-:S02]  /*3dd0*/  SHF.R.S32.HI R9, RZ, 0x1f, R27 ;  /* 0x0000001fff097819 */ /* 0x000fc4000001141b */
[----:B------:R-:W4:Y:S01]  /*3de0*/  LDL.LU R27, [R1+0x30] ;  /* 0x00003000011b7983 */ /* 0x000f220000300800 */
[----:B---3--:R-:W-:-:S05]  /*3df0*/  IMAD R21, R21, UR73, RZ ;  /* 0x0000004915157c24 */ /* 0x008fca000f8e02ff */
[----:B------:R-:W-:-:S04]  /*3e00*/  IADD3 R11, P1, PT, R21, UR10, RZ ;  /* 0x0000000a150b7c10 */ /* 0x000fc8000ff3e0ff */
[----:B------:R-:W-:Y:S01]  /*3e10*/  R2UR UR31, R11 ;  /* 0x000000000b1f72ca */ /* 0x000fe200000e0000 */
[----:B--2---:R-:W-:Y:S01]  /*3e20*/  IMAD R11, R15, UR73, RZ ;  /* 0x000000490f0b7c24 */ /* 0x004fe2000f8e02ff */
[----:B------:R-:W-:Y:S01]  /*3e30*/  SHF.R.S32.HI R15, RZ, 0x1f, R29 ;  /* 0x0000001fff0f7819 */ /* 0x000fe2000001141d */
[----:B----4-:R-:W-:Y:S02]  /*3e40*/  IMAD R28, R0, UR73, RZ ;  /* 0x00000049001c7c24 */ /* 0x010fe4000f8e02ff */
[----:B------:R-:W2:Y:S04]  /*3e50*/  LDL R0, [R1+0x40] ;  /* 0x0000400001007983 */ /* 0x000ea80000100800 */
[----:B------:R-:W3:Y:S01]  /*3e60*/  LDL.LU R29, [R1+0x34] ;  /* 0x00003400011d7983 */ /* 0x000ee20000300800 */
[----:B------:R-:W-:Y:S01]  /*3e70*/  IMAD R14, R14, UR73, RZ ;  /* 0x000000490e0e7c24 */ /* 0x000fe2000f8e02ff */
[----:B------:R-:W-:Y:S01]  /*3e80*/  SHF.R.S32.HI R12, RZ, 0x1f, R12 ;  /* 0x0000001fff0c7819 */ /* 0x000fe2000001140c */
[----:B------:R-:W-:-:S03]  /*3e90*/  IMAD R19, R19, UR73, RZ ;  /* 0x0000004913137c24 */ /* 0x000fc6000f8e02ff */
[----:B------:R-:W-:Y:S02]  /*3ea0*/  IADD3.X R22, PT, PT, R12, UR11, RZ, P5, !PT ;  /* 0x0000000b0c167c10 */ /* 0x000fe4000affe4ff */
[----:B------:R-:W-:Y:S02]  /*3eb0*/  IADD3 R8, P5, PT, R14, UR10, RZ ;  /* 0x0000000a0e087c10 */ /* 0x000fe4000ffbe0ff */
[----:B------:R-:W-:Y:S02]  /*3ec0*/  IADD3.X R4, PT, PT, R4, UR11, RZ, P4, !PT ;  /* 0x0000000b04047c10 */ /* 0x000fe4000a7fe4ff */
[----:B------:R-:W-:Y:S02]  /*3ed0*/  R2UR UR25, R8 ;  /* 0x00000000081972ca */ /* 0x000fe400000e0000 */
[----:B------:R-:W-:Y:S01]  /*3ee0*/  IADD3 R8, P4, PT, R19, UR10, RZ ;  /* 0x0000000a13087c10 */ /* 0x000fe2000ff9e0ff */
[----:B------:R-:W-:Y:S02]  /*3ef0*/  IMAD R13, R13, UR73, RZ ;  /* 0x000000490d0d7c24 */ /* 0x000fe4000f8e02ff */
[----:B------:R-:W-:Y:S01]  /*3f00*/  IMAD R26, R26, UR73, RZ ;  /* 0x000000491a1a7c24 */ /* 0x000fe2000f8e02ff */
[----:B------:R-:W-:Y:S01]  /*3f10*/  R2UR UR28, R8 ;  /* 0x00000000081c72ca */ /* 0x000fe200000e0000 */
[----:B------:R-:W-:Y:S01]  /*3f20*/  IMAD R24, R17, UR73, RZ ;  /* 0x0000004911187c24 */ /* 0x000fe2000f8e02ff */
[----:B------:R-:W-:-:S02]  /*3f30*/  SHF.R.S32.HI R8, RZ, 0x1f, R14 ;  /* 0x0000001fff087819 */ /* 0x000fc4000001140e */
[----:B------:R-:W-:Y:S02]  /*3f40*/  IADD3.X R6, PT, PT, R6, UR11, RZ, P2, !PT ;  /* 0x0000000b06067c10 */ /* 0x000fe400097fe4ff */
[----:B------:R-:W-:Y:S02]  /*3f50*/  IADD3.X R9, PT, PT, R9, UR11, RZ, P0, !PT ;  /* 0x0000000b09097c10 */ /* 0x000fe400087fe4ff */
[----:B------:R-:W-:Y:S02]  /*3f60*/  IADD3 R10, P2, PT, R13, UR10, RZ ;  /* 0x0000000a0d0a7c10 */ /* 0x000fe4000ff5e0ff */
[----:B------:R-:W-:Y:S02]  /*3f70*/  IADD3 R14, P0, PT, R26, UR10, RZ ;  /* 0x0000000a1a0e7c10 */ /* 0x000fe4000ff1e0ff */
[----:B------:R-:W-:Y:S02]  /*3f80*/  IADD3.X R8, PT, PT, R8, UR11, RZ, P5, !PT ;  /* 0x0000000b08087c10 */ /* 0x000fe4000affe4ff */
[----:B------:R-:W-:-:S02]  /*3f90*/  IADD3 R12, P5, PT, R24, UR10, RZ ;  /* 0x0000000a180c7c10 */ /* 0x000fc4000ffbe0ff */
[----:B------:R-:W-:Y:S01]  /*3fa0*/  R2UR UR30, R10 ;  /* 0x000000000a1e72ca */ /* 0x000fe200000e0000 */
[----:B------:R-:W-:Y:S01]  /*3fb0*/  IMAD R10, R16, UR73, RZ ;  /* 0x00000049100a7c24 */ /* 0x000fe2000f8e02ff */
[----:B------:R-:W-:Y:S02]  /*3fc0*/  R2UR UR33, R14 ;  /* 0x000000000e2172ca */ /* 0x000fe400000e0000 */
[----:B------:R-:W-:Y:S02]  /*3fd0*/  SHF.R.S32.HI R20, RZ, 0x1f, R20 ;  /* 0x0000001fff147819 */ /* 0x000fe40000011414 */
[----:B------:R-:W-:Y:S02]  /*3fe0*/  SHF.R.S32.HI R14, RZ, 0x1f, R19 ;  /* 0x0000001fff0e7819 */ /* 0x000fe40000011413 */
[----:B------:R-:W-:Y:S01]  /*3ff0*/  R2UR UR32, R12 ;  /* 0x000000000c2072ca */ /* 0x000fe200000e0000 */
[----:B------:R-:W-:Y:S01]  /*4000*/  IMAD R12, R18, UR73, RZ ;  /* 0x00000049120c7c24 */ /* 0x000fe2000f8e02ff */
[----:B------:R-:W-:-:S02]  /*4010*/  SHF.R.S32.HI R16, RZ, 0x1f, R13 ;  /* 0x0000001fff107819 */ /* 0x000fc4000001140d */
[----:B------:R-:W-:Y:S02]  /*4020*/  IADD3.X R13, PT, PT, R20, UR11, RZ, P6, !PT ;  /* 0x0000000b140d7c10 */ /* 0x000fe4000b7fe4ff */
[----:B------:R-:W-:Y:S02]  /*4030*/  IADD3 R17, P6, PT, R28, UR10, RZ ;  /* 0x0000000a1c117c10 */ /* 0x000fe4000ffde0ff */
[----:B------:R-:W-:Y:S02]  /*4040*/  IADD3.X R14, PT, PT, R14, UR11, RZ, P4, !PT ;  /* 0x0000000b0e0e7c10 */ /* 0x000fe4000a7fe4ff */
[----:B------:R-:W-:Y:S02]  /*4050*/  IADD3 R18, P4, PT, R10, UR10, RZ ;  /* 0x0000000a0a127c10 */ /* 0x000fe4000ff9e0ff */
[----:B------:R-:W-:Y:S02]  /*4060*/  IADD3.X R15, PT, PT, R15, UR11, RZ, P3, !PT ;  /* 0x0000000b0f0f7c10 */ /* 0x000fe40009ffe4ff */
[----:B------:R-:W-:-:S02]  /*4070*/  IADD3 R19, P3, PT, R11, UR10, RZ ;  /* 0x0000000a0b137c10 */ /* 0x000fc4000ff7e0ff */
[----:B------:R-:W-:Y:S02]  /*4080*/  IADD3.X R16, PT, PT, R16, UR11, RZ, P2, !PT ;  /* 0x0000000b10107c10 */ /* 0x000fe400097fe4ff */
[----:B------:R-:W-:Y:S02]  /*4090*/  IADD3 R20, P2, PT, R12, UR10, RZ ;  /* 0x0000000a0c147c10 */ /* 0x000fe4000ff5e0ff */
[----:B------:R-:W-:Y:S02]  /*40a0*/  R2UR UR34, R17 ;  /* 0x00000000112272ca */ /* 0x000fe400000e0000 */
[----:B------:R-:W-:Y:S01]  /*40b0*/  R2UR UR35, R18 ;  /* 0x00000000122372ca */ /* 0x000fe200000e0000 */
[----:B------:R-:W-:Y:S01]  /*40c0*/  IMAD R18, R27, UR73, RZ ;  /* 0x000000491b127c24 */ /* 0x000fe2000f8e02ff */
[----:B------:R-:W-:Y:S02]  /*40d0*/  SHF.R.S32.HI R21, RZ, 0x1f, R21 ;  /* 0x0000001fff157819 */ /* 0x000fe40000011415 */
[----:B------:R-:W-:Y:S01]  /*40e0*/  R2UR UR36, R19 ;  /* 0x00000000132472ca */ /* 0x000fe200000e0000 */
[----:B------:R-:W-:Y:S01]  /*40f0*/  IMAD R19, R23, UR73, RZ ;  /* 0x0000004917137c24 */ /* 0x000fe2000f8e02ff */
[----:B------:R-:W-:-:S02]  /*4100*/  SHF.R.S32.HI R24, RZ, 0x1f, R24 ;  /* 0x0000001fff187819 */ /* 0x000fc40000011418 */
[----:B------:R-:W-:Y:S01]  /*4110*/  R2UR UR37, R20 ;  /* 0x00000000142572ca */ /* 0x000fe200000e0000 */
[----:B------:R-:W-:Y:S01]  /*4120*/  IMAD R20, R25, UR73, RZ ;  /* 0x0000004919147c24 */ /* 0x000fe2000f8e02ff */
[----:B------:R-:W-:Y:S02]  /*4130*/  SHF.R.S32.HI R26, RZ, 0x1f, R26 ;  /* 0x0000001fff1a7819 */ /* 0x000fe4000001141a */
[----:B------:R-:W-:Y:S02]  /*4140*/  SHF.R.S32.HI R28, RZ, 0x1f, R28 ;  /* 0x0000001fff1c7819 */ /* 0x000fe4000001141c */
[----:B------:R-:W-:Y:S02]  /*4150*/  IADD3.X R21, PT, PT, R21, UR11, RZ, P1, !PT ;  /* 0x0000000b15157c10 */ /* 0x000fe40008ffe4ff */
[----:B------:R-:W-:Y:S02]  /*4160*/  IADD3.X R24, PT, PT, R24, UR11, RZ, P5, !PT ;  /* 0x0000000b18187c10 */ /* 0x000fe4000affe4ff */
[----:B------:R-:W-:-:S02]  /*4170*/  IADD3 R25, P5, PT, R18, UR10, RZ ;  /* 0x0000000a12197c10 */ /* 0x000fc4000ffbe0ff */
[----:B------:R-:W-:Y:S02]  /*4180*/  IADD3.X R26, PT, PT, R26, UR11, RZ, P0, !PT ;  /* 0x0000000b1a1a7c10 */ /* 0x000fe400087fe4ff */
[----:B------:R-:W-:Y:S02]  /*4190*/  IADD3 R27, P0, PT, R19, UR10, RZ ;  /* 0x0000000a131b7c10 */ /* 0x000fe4000ff1e0ff */
[----:B------:R-:W-:Y:S02]  /*41a0*/  IADD3.X R28, PT, PT, R28, UR11, RZ, P6, !PT ;  /* 0x0000000b1c1c7c10 */ /* 0x000fe4000b7fe4ff */
[----:B------:R-:W-:Y:S02]  /*41b0*/  R2UR UR39, R25 ;  /* 0x00000000192772ca */ /* 0x000fe400000e0000 */
[----:B------:R-:W-:Y:S01]  /*41c0*/  R2UR UR40, R27 ;  /* 0x000000001b2872ca */ /* 0x000fe200000e0000 */
[----:B---3--:R-:W-:Y:S01]  /*41d0*/  IMAD R17, R29, UR73, RZ ;  /* 0x000000491d117c24 */ /* 0x008fe2000f8e02ff */
[----:B------:R-:W-:-:S04]  /*41e0*/  IADD3 R29, P6, PT, R20, UR10, RZ ;  /* 0x0000000a141d7c10 */ /* 0x000fc8000ffde0ff */
[----:B------:R-:W-:-:S04]  /*41f0*/  IADD3 R23, P1, PT, R17, UR10, RZ ;  /* 0x0000000a11177c10 */ /* 0x000fc8000ff3e0ff */
[----:B------:R-:W-:Y:S02]  /*4200*/  R2UR UR38, R23 ;  /* 0x00000000172672ca */ /* 0x000fe400000e0000 */
[----:B------:R-:W3:Y:S01]  /*4210*/  LDL.LU R23, [R1+0x8] ;  /* 0x0000080001177983 */ /* 0x000ee20000300800 */
[----:B------:R-:W-:-:S03]  /*4220*/  R2UR UR41, R29 ;  /* 0x000000001d2972ca */ /* 0x000fc600000e0000 */
[----:B------:R-:W4:Y:S01]  /*4230*/  LDL.LU R25, [R1+0x10] ;  /* 0x0000100001197983 */ /* 0x000f220000300800 */
[----:B--2---:R-:W-:-:S03]  /*4240*/  R2UR UR42, R0 ;  /* 0x00000000002a72ca */ /* 0x004fc600000e0000 */
[----:B------:R-:W2:Y:S04]  /*4250*/  LDL.LU R27, [R1+0x18] ;  /* 0x00001800011b7983 */ /* 0x000ea80000300800 */
[----:B------:R-:W2:Y:S04]  /*4260*/  LDL.LU R29, [R1+0x3c] ;  /* 0x00003c00011d7983 */ /* 0x000ea80000300800 */
[----:B------:R-:W2:Y:S01]  /*4270*/  LDL.LU R0, [R1+0xa9c] ;  /* 0x000a9c0001007983 */ /* 0x000ea20000300800 */
[----:B------:R-:W-:Y:S02]  /*4280*/  R2UR UR48, R22 ;  /* 0x00000000163072ca */ /* 0x000fe400000e0000 */
[----:B------:R-:W-:-:S02]  /*4290*/  R2UR UR50, R3 ;  /* 0x00000000033272ca */ /* 0x000fc400000e0000 */
[----:B------:R-:W-:Y:S02]  /*42a0*/  SHF.R.S32.HI R3, RZ, 0x1f, R11 ;  /* 0x0000001fff037819 */ /* 0x000fe4000001140b */
[----:B------:R-:W-:Y:S02]  /*42b0*/  R2UR UR49, R2 ;  /* 0x00000000023172ca */ /* 0x000fe400000e0000 */
[----:B------:R-:W-:Y:S02]  /*42c0*/  SHF.R.S32.HI R2, RZ, 0x1f, R10 ;  /* 0x0000001fff027819 */ /* 0x000fe4000001140a */
[----:B------:R-:W-:Y:S02]  /*42d0*/  IADD3.X R3, PT, PT, R3, UR11, RZ, P3, !PT ;  /* 0x0000000b03037c10 */ /* 0x000fe40009ffe4ff */
[----:B--2---:R-:W-:Y:S02]  /*42e0*/  R2UR UR47, R0 ;  /* 0x00000000002f72ca */ /* 0x004fe400000e0000 */
[----:B------:R-:W2:Y:S04]  /*42f0*/  LDL.LU R0, [R1+0xa98] ;  /* 0x000a980001007983 */ /* 0x000ea80000300800 */
[----:B------:R-:W2:Y:S01]  /*4300*/  LDL.LU R22, [R1+0xa94] ;  /* 0x000a940001167983 */ /* 0x000ea20000300800 */
[----:B------:R-:W-:-:S02]  /*4310*/  IADD3.X R2, PT, PT, R2, UR11, RZ, P4, !PT ;  /* 0x0000000b02027c10 */ /* 0x000fc4000a7fe4ff */
[----:B------:R-:W-:Y:S02]  /*4320*/  SHF.R.S32.HI R12, RZ, 0x1f, R12 ;  /* 0x0000001fff0c7819 */ /* 0x000fe4000001140c */
[----:B------:R-:W-:Y:S02]  /*4330*/  R2UR UR66, R3 ;  /* 0x00000000034272ca */ /* 0x000fe400000e0000 */
[----:B------:R-:W-:Y:S02]  /*4340*/  SHF.R.S32.HI R3, RZ, 0x1f, R18 ;  /* 0x0000001fff037819 */ /* 0x000fe40000011412 */
[----:B------:R-:W-:Y:S02]  /*4350*/  R2UR UR65, R2 ;  /* 0x00000000024172ca */ /* 0x000fe400000e0000 */
[----:B------:R-:W-:Y:S02]  /*4360*/  IADD3.X R2, PT, PT, R12, UR11, RZ, P2, !PT ;  /* 0x0000000b0c027c10 */ /* 0x000fe400097fe4ff */
[----:B------:R-:W-:-:S02]  /*4370*/  SHF.R.S32.HI R17, RZ, 0x1f, R17 ;  /* 0x0000001fff117819 */ /* 0x000fc40000011411 */
[----:B------:R-:W-:Y:S02]  /*4380*/  IADD3.X R3, PT, PT, R3, UR11, RZ, P5, !PT ;  /* 0x0000000b03037c10 */ /* 0x000fe4000affe4ff */
[----:B------:R-:W-:Y:S02]  /*4390*/  R2UR UR67, R2 ;  /* 0x00000000024372ca */ /* 0x000fe400000e0000 */
[----:B------:R-:W-:Y:S02]  /*43a0*/  IADD3.X R2, PT, PT, R17, UR11, RZ, P1, !PT ;  /* 0x0000000b11027c10 */ /* 0x000fe40008ffe4ff */
[----:B------:R-:W-:Y:S02]  /*43b0*/  R2UR UR69, R3 ;  /* 0x00000000034572ca */ /* 0x000fe400000e0000 */
[----:B------:R-:W-:Y:S02]  /*43c0*/  R2UR UR52, R5 ;  /* 0x00000000053472ca */ /* 0x000fe400000e0000 */
[----:B------:R-:W-:-:S02]  /*43d0*/  SHF.R.S32.HI R19, RZ, 0x1f, R19 ;  /* 0x0000001fff137819 */ /* 0x000fc40000011413 */
[----:B------:R-:W-:Y:S02]  /*43e0*/  R2UR UR68, R2 ;  /* 0x00000000024472ca */ /* 0x000fe400000e0000 */
[----:B------:R-:W-:Y:S02]  /*43f0*/  R2UR UR51, R4 ;  /* 0x00000000043372ca */ /* 0x000fe400000e0000 */
[----:B------:R-:W-:Y:S02]  /*4400*/  R2UR UR53, R6 ;  /* 0x00000000063572ca */ /* 0x000fe400000e0000 */
[----:B------:R-:W-:Y:S02]  /*4410*/  IADD3.X R2, PT, PT, R19, UR11, RZ, P0, !PT ;  /* 0x0000000b13027c10 */ /* 0x000fe400087fe4ff */
[----:B---3--:R-:W-:Y:S02]  /*4420*/  R2UR UR46, R23 ;  /* 0x00000000172e72ca */ /* 0x008fe400000e0000 */
[----:B------:R-:W0:Y:S01]  /*4430*/  S2R R23, SR_TID.X ;  /* 0x0000000000177919 */ /* 0x000e220000002100 */
[----:B------:R-:W-:-:S02]  /*4440*/  R2UR UR70, R2 ;  /* 0x00000000024672ca */ /* 0x000fc400000e0000 */
[----:B------:R-:W-:Y:S02]  /*4450*/  SHF.R.S32.HI R2, RZ, 0x1f, R20 ;  /* 0x0000001fff027819 */ /* 0x000fe40000011414 */
[----:B------:R-:W-:Y:S02]  /*4460*/  R2UR UR44, R27 ;  /* 0x000000001b2c72ca */ /* 0x000fe400000e0000 */
[----:B------:R-:W-:Y:S02]  /*4470*/  IADD3.X R2, PT, PT, R2, UR11, RZ, P6, !PT ;  /* 0x0000000b02027c10 */ /* 0x000fe4000b7fe4ff */
[----:B----4-:R-:W-:Y:S02]  /*4480*/  R2UR UR45, R25 ;  /* 0x00000000192d72ca */ /* 0x010fe400000e0000 */
[----:B------:R-:W-:Y:S01]  /*4490*/  R2UR UR75, R2 ;  /* 0x00000000024b72ca */ /* 0x000fe200000e0000 */
[----:B--2---:R-:W-:Y:S02]  /*44a0*/  IMAD R5, R0, UR73, RZ ;  /* 0x0000004900057c24 */ /* 0x004fe4000f8e02ff */
[----:B------:R-:W-:Y:S01]  /*44b0*/  IMAD R3, R22, UR73, RZ ;  /* 0x0000004916037c24 */ /* 0x000fe2000f8e02ff */
[----:B0-----:R-:W-:Y:S01]  /*44c0*/  LOP3.LUT R2, R23, 0x1f, RZ, 0xc0, !PT ;  /* 0x0000001f17027812 */ /* 0x001fe200078ec0ff */
[----:B------:R-:W2:Y:S01]  /*44d0*/  LDL.LU R22, [R1+0xa90] ;  /* 0x000a900001167983 */ /* 0x000ea20000300800 */
[----:B------:R-:W-:-:S02]  /*44e0*/  ULEA.HI UR6, UR6, UR5, URZ, 0x5 ;  /* 0x0000000506067291 */ /* 0x000fc4000f8f28ff */
[----:B------:R-:W-:Y:S01]  /*44f0*/  SHF.R.S32.HI R4, RZ, 0x1f, R3 ;  /* 0x0000001fff047819 */ /* 0x000fe20000011403 */
[----:B------:R-:W3:Y:S01]  /*4500*/  LDL.LU R0, [R1+0xa8c] ;  /* 0x000a8c0001007983 */ /* 0x000ee20000300800 */
[----:B------:R-:W-:Y:S01]  /*4510*/  IADD3 R6, P0, PT, R3, UR10, RZ ;  /* 0x0000000a03067c10 */ /* 0x000fe2000ff1e0ff */
[----:B------:R-:W0:Y:S01]  /*4520*/  LDCU UR73, c[0x0][0x3a8] ;  /* 0x00007500ff4977ac */ /* 0x000e220008000800 */
[----:B------:R-:W-:Y:S02]  /*4530*/  SHF.R.S32.HI R3, RZ, 0x1f, R5 ;  /* 0x0000001fff037819 */ /* 0x000fe40000011405 */
[----:B------:R-:W-:Y:S02]  /*4540*/  IADD3 R5, P1, PT, R5, UR10, RZ ;  /* 0x0000000a05057c10 */ /* 0x000fe4000ff3e0ff */
[----:B------:R-:W-:Y:S02]  /*4550*/  IADD3.X R4, PT, PT, R4, UR11, RZ, P0, !PT ;  /* 0x0000000b04047c10 */ /* 0x000fe400087fe4ff */
[----:B------:R-:W-:Y:S01]  /*4560*/  IADD3.X R3, PT, PT, R3, UR11, RZ, P1, !PT ;  /* 0x0000000b03037c10 */ /* 0x000fe20008ffe4ff */
[----:B------:R3:W-:Y:S01]  /*4570*/  STL [R1+0x644], R6 ;  /* 0x0006440601007387 */ /* 0x0007e20000100800 */
[----:B------:R-:W-:Y:S01]  /*4580*/  UIMAD UR5, UR7, 0x1f, URZ ;  /* 0x0000001f070578a4 */ /* 0x000fe2000f8e02ff */
[----:B------:R-:W-:Y:S01]  /*4590*/  R2UR UR55, R8 ;  /* 0x00000000083772ca */ /* 0x000fe200000e0000 */
[----:B------:R-:W1:Y:S01]  /*45a0*/  LDCU.64 UR10, c[0x0][0x380] ;  /* 0x00007000ff0a77ac */ /* 0x000e620008000a00 */
[----:B------:R-:W-:Y:S04]  /*45b0*/  STL [R1+0x64c], R5 ;  /* 0x00064c0501007387 */ /* 0x000fe80000100800 */
[----:B------:R4:W-:Y:S04]  /*45c0*/  STL [R1+0x63c], R4 ;  /* 0x00063c0401007387 */ /* 0x0009e80000100800 */
[----:B------:R0:W-:Y:S04]  /*45d0*/  STL [R1+0x648], R3 ;  /* 0x0006480301007387 */ /* 0x0001e80000100800 */
[----:B------:R-:W-:Y:S04]  /*45e0*/  STL [R1+0x70], RZ ;  /* 0x000070ff01007387 */ /* 0x000fe80000100800 */
        /* <DEDUP_REMOVED lines=211> */
[----:B------:R-:W2:Y:S04]  /*5320*/  LDL R27, [R1+0x48] ;  /* 0x00004800011b7983 */ /* 0x000ea80000100800 */
[----:B------:R-:W4:Y:S04]  /*5330*/  LDL R25, [R1+0x4c] ;  /* 0x00004c0001197983 */ /* 0x000f280000100800 */
[----:B------:R-:W4:Y:S04]  /*5340*/  LDL.LU R23, [R1+0x50] ;  /* 0x0000500001177983 */ /* 0x000f280000300800 */
        /* <DEDUP_REMOVED lines=20> */
[----:B------:R-:W-:Y:S01]  /*5490*/  STL [R1+0xc0], RZ ;  /* 0x0000c0ff01007387 */ /* 0x000fe20000100800 */
[----:B------:R-:W-:-:S03]  /*54a0*/  R2UR UR54, R7 ;  /* 0x00000000073672ca */ /* 0x000fc600000e0000 */
[----:B------:R-:W-:Y:S01]  /*54b0*/  STL [R1+0xc4], RZ ;  /* 0x0000c4ff01007387 */ /* 0x000fe20000100800 */
[----:B------:R-:W-:-:S03]  /*54c0*/  R2UR UR56, R9 ;  /* 0x00000000093872ca */ /* 0x000fc600000e0000 */
[----:B------:R-:W-:Y:S01]  /*54d0*/  STL [R1+0xc8], RZ ;  /* 0x0000c8ff01007387 */ /* 0x000fe20000100800 */
[----:B---3--:R-:W-:-:S03]  /*54e0*/  IMAD R6, R0, UR72, RZ ;  /* 0x0000004800067c24 */ /* 0x008fc6000f8e02ff */
[----:B------:R-:W-:Y:S01]  /*54f0*/  STL [R1+0xcc], RZ ;  /* 0x0000ccff01007387 */ /* 0x000fe20000100800 */
[----:B------:R-:W-:-:S03]  /*5500*/  IMAD R9, R2, UR71, RZ ;  /* 0x0000004702097c24 */ /* 0x000fc6000f8e02ff */
[----:B------:R-:W-:Y:S04]  /*5510*/  STL [R1+0xa0], RZ ;  /* 0x0000a0ff01007387 */ /* 0x000fe80000100800 */
[----:B------:R-:W-:Y:S04]  /*5520*/  STL [R1+0xa4], RZ ;  /* 0x0000a4ff01007387 */ /* 0x000fe80000100800 */
[----:B------:R-:W-:Y:S04]  /*5530*/  STL [R1+0xa8], RZ ;  /* 0x0000a8ff01007387 */ /* 0x000fe80000100800 */
[----:B------:R3:W5:Y:S01]  /*5540*/  LDL.LU R0, [R1+0xa88] ;  /* 0x000a880001007983 */ /* 0x0007620000300800 */
[----:B------:R-:W-:Y:S01]  /*5550*/  R2UR UR57, R13 ;  /* 0x000000000d3972ca */ /* 0x000fe200000e0000 */
[----:B--2---:R-:W-:-:S02]  /*5560*/  IMAD R10, R27, UR72, RZ ;  /* 0x000000481b0a7c24 */ /* 0x004fc4000f8e02ff */
[----:B----4-:R-:W-:-:S03]  /*5570*/  IMAD R8, R25, UR72, RZ ;  /* 0x0000004819087c24 */ /* 0x010fc6000f8e02ff */
[----:B------:R-:W-:Y:S01]  /*5580*/  IADD3 R2, P0, PT, R10, UR5, RZ ;  /* 0x000000050a027c10 */ /* 0x000fe2000ff1e0ff */
[----:B------:R-:W-:Y:S01]  /*5590*/  IMAD R7, R23, UR72, RZ ;  /* 0x0000004817077c24 */ /* 0x000fe2000f8e02ff */
[----:B------:R-:W-:Y:S01]  /*55a0*/  STL [R1+0x638], R10 ;  /* 0x0006380a01007387 */ /* 0x000fe20000100800 */
[----:B------:R-:W-:Y:S01]  /*55b0*/  IADD3 R4, P1, PT, R8, UR5, RZ ;  /* 0x0000000508047c10 */ /* 0x000fe2000ff3e0ff */
[----:B------:R-:W-:Y:S02]  /*55c0*/  USHF.L.U32 UR72, UR71, 0x5, URZ ;  /* 0x0000000547487899 */ /* 0x000fe400080006ff */
[----:B------:R-:W-:Y:S01]  /*55d0*/  STL [R1+0x634], R8 ;  /* 0x0006340801007387 */ /* 0x000fe20000100800 */
[----:B------:R-:W-:Y:S02]  /*55e0*/  USHF.R.S32.HI UR71, URZ, 0x1f, UR5 ;  /* 0x0000001fff477899 */ /* 0x000fe40008011405 */
[----:B0-----:R-:W-:Y:S01]  /*55f0*/  IADD3 R3, P2, PT, R7, UR5, RZ ;  /* 0x0000000507037c10 */ /* 0x001fe2000ff5e0ff */
[----:B------:R-:W-:Y:S01]  /*5600*/  STL [R1+0x630], R7 ;  /* 0x0006300701007387 */ /* 0x000fe20000100800 */
[----:B------:R-:W-:-:S03]  /*5610*/  SHF.R.S32.HI R5, RZ, 0x1f, R10 ;  /* 0x0000001fff057819 */ /* 0x000fc6000001140a */
[----:B------:R-:W-:Y:S04]  /*5620*/  STL [R1+0x62c], R6 ;  /* 0x00062c0601007387 */ /* 0x000fe80000100800 */
[----:B------:R0:W-:Y:S01]  /*5630*/  STL [R1+0xa80], R2 ;  /* 0x000a800201007387 */ /* 0x0001e20000100800 */
[----:B------:R-:W-:-:S03]  /*5640*/  IADD3.X R12, PT, PT, R5, UR71, RZ, P0, !PT ;  /* 0x00000047050c7c10 */ /* 0x000fc600087fe4ff */
[----:B------:R2:W-:Y:S01]  /*5650*/  STL [R1+0xa78], R4 ;  /* 0x000a780401007387 */ /* 0x0005e20000100800 */
[----:B0-----:R-:W-:-:S03]  /*5660*/  IADD3 R2, P3, PT, R6, UR5, RZ ;  /* 0x0000000506027c10 */ /* 0x001fc6000ff7e0ff */
[----:B------:R0:W-:Y:S01]  /*5670*/  STL [R1+0xa70], R3 ;  /* 0x000a700301007387 */ /* 0x0001e20000100800 */
[----:B--2---:R-:W-:-:S03]  /*5680*/  SHF.R.S32.HI R4, RZ, 0x1f, R8 ;  /* 0x0000001fff047819 */ /* 0x004fc60000011408 */
[----:B------:R2:W-:Y:S01]  /*5690*/  STL [R1+0xa68], R2 ;  /* 0x000a680201007387 */ /* 0x0005e20000100800 */
[----:B------:R-:W-:-:S03]  /*56a0*/  IADD3.X R11, PT, PT, R4, UR71, RZ, P1, !PT ;  /* 0x00000047040b7c10 */ /* 0x000fc60008ffe4ff */
[----:B------:R-:W-:Y:S01]  /*56b0*/  STL [R1+0x674], R5 ;  /* 0x0006740501007387 */ /* 0x000fe20000100800 */
[----:B0-----:R-:W-:-:S03]  /*56c0*/  SHF.R.S32.HI R3, RZ, 0x1f, R7 ;  /* 0x0000001fff037819 */ /* 0x001fc60000011407 */
[----:B------:R-:W-:Y:S01]  /*56d0*/  STL [R1+0x670], R4 ;  /* 0x0006700401007387 */ /* 0x000fe20000100800 */
[----:B--2---:R-:W-:Y:S01]  /*56e0*/  SHF.R.S32.HI R2, RZ, 0x1f, R6 ;  /* 0x0000001fff027819 */ /* 0x004fe20000011406 */
[----:B------:R-:W-:Y:S02]  /*56f0*/  UIMAD UR5, UR7, 0x1e, URZ ;  /* 0x0000001e070578a4 */ /* 0x000fe4000f8e02ff */
[----:B------:R0:W-:Y:S04]  /*5700*/  STL [R1+0xa7c], R12 ;  /* 0x000a7c0c01007387 */ /* 0x0001e80000100800 */
[----:B------:R-:W-:Y:S04]  /*5710*/  STL [R1+0x66c], R3 ;  /* 0x00066c0301007387 */ /* 0x000fe80000100800 */
[----:B------:R2:W-:Y:S01]  /*5720*/  STL [R1+0xa74], R11 ;  /* 0x000a740b01007387 */ /* 0x0005e20000100800 */
[----:B0-----:R-:W-:-:S03]  /*5730*/  IADD3.X R12, PT, PT, R3, UR71, RZ, P2, !PT ;  /* 0x00000047030c7c10 */ /* 0x001fc600097fe4ff */
[----:B------:R-:W-:Y:S01]  /*5740*/  STL [R1+0x668], R2 ;  /* 0x0006680201007387 */ /* 0x000fe20000100800 */
[----:B------:R-:W-:Y:S02]  /*5750*/  IADD3 R13, P1, PT, R8, UR5, RZ ;  /* 0x00000005080d7c10 */ /* 0x000fe4000ff3e0ff */
[----:B--2---:R-:W-:Y:S01]  /*5760*/  IADD3.X R11, PT, PT, R2, UR71, RZ, P3, !PT ;  /* 0x00000047020b7c10 */ /* 0x004fe20009ffe4ff */
[----:B------:R0:W-:Y:S01]  /*5770*/  STL [R1+0xa6c], R12 ;  /* 0x000a6c0c01007387 */ /* 0x0001e20000100800 */
[----:B------:R-:W-:-:S03]  /*5780*/  USHF.R.S32.HI UR71, URZ, 0x1f, UR5 ;  /* 0x0000001fff477899 */ /* 0x000fc60008011405 */
[----:B------:R2:W-:Y:S01]  /*5790*/  STL [R1+0xa64], R11 ;  /* 0x000a640b01007387 */ /* 0x0005e20000100800 */
[----:B0-----:R-:W-:Y:S02]  /*57a0*/  IADD3 R12, P0, PT, R10, UR5, RZ ;  /* 0x000000050a0c7c10 */ /* 0x001fe4000ff1e0ff */
[----:B--2---:R-:W-:-:S03]  /*57b0*/  IADD3 R11, P2, PT, R7, UR5, RZ ;  /* 0x00000005070b7c10 */ /* 0x004fc6000ff5e0ff */
[----:B------:R0:W-:Y:S04]  /*57c0*/  STL [R1+0xa60], R12 ;  /* 0x000a600c01007387 */ /* 0x0001e80000100800 */
[----:B------:R2:W-:Y:S04]  /*57d0*/  STL [R1+0xa58], R13 ;  /* 0x000a580d01007387 */ /* 0x0005e80000100800 */
[----:B------:R4:W-:Y:S01]  /*57e0*/  STL [R1+0xa50], R11 ;  /* 0x000a500b01007387 */ /* 0x0009e20000100800 */
[----:B0-----:R-:W-:Y:S01]  /*57f0*/  IADD3 R12, P3, PT, R6, UR5, RZ ;  /* 0x00000005060c7c10 */ /* 0x001fe2000ff7e0ff */
[----:B------:R-:W-:Y:S01]  /*5800*/  UIMAD UR5, UR7, 0x1d, URZ ;  /* 0x0000001d070578a4 */ /* 0x000fe2000f8e02ff */
[----:B--2---:R-:W-:-:S03]  /*5810*/  IADD3.X R13, PT, PT, R4, UR71, RZ, P1, !PT ;  /* 0x00000047040d7c10 */ /* 0x004fc60008ffe4ff */
[----:B------:R0:W-:Y:S01]  /*5820*/  STL [R1+0xa48], R12 ;  /* 0x000a480c01007387 */ /* 0x0001e20000100800 */
[----:B----4-:R-:W-:-:S05]  /*5830*/  IADD3.X R11, PT, PT, R5, UR71, RZ, P0, !PT ;  /* 0x00000047050b7c10 */ /* 0x010fca00087fe4ff */
[----:B------:R2:W-:Y:S01]  /*5840*/  STL [R1+0xa5c], R11 ;  /* 0x000a5c0b01007387 */ /* 0x0005e20000100800 */
[----:B0-----:R-:W-:-:S03]  /*5850*/  IADD3.X R12, PT, PT, R3, UR71, RZ, P2, !PT ;  /* 0x00000047030c7c10 */ /* 0x001fc600097fe4ff */
[----:B------:R0:W-:Y:S01]  /*5860*/  STL [R1+0xa54], R13 ;  /* 0x000a540d01007387 */ /* 0x0001e20000100800 */
[----:B--2---:R-:W-:-:S03]  /*5870*/  IADD3.X R11, PT, PT, R2, UR71, RZ, P3, !PT ;  /* 0x00000047020b7c10 */ /* 0x004fc60009ffe4ff */
[----:B------:R2:W-:Y:S01]  /*5880*/  STL [R1+0xa4c], R12 ;  /* 0x000a4c0c01007387 */ /* 0x0005e20000100800 */
[----:B------:R-:W-:Y:S02]  /*5890*/  USHF.R.S32.HI UR71, URZ, 0x1f, UR5 ;  /* 0x0000001fff477899 */ /* 0x000fe40008011405 */
[----:B0-----:R-:W-:Y:S01]  /*58a0*/  IADD3 R13, P1, PT, R8, UR5, RZ ;  /* 0x00000005080d7c10 */ /* 0x001fe2000ff3e0ff */
[----:B------:R0:W-:Y:S01]  /*58b0*/  STL [R1+0xa44], R11 ;  /* 0x000a440b01007387 */ /* 0x0001e20000100800 */
[----:B--2---:R-:W-:Y:S02]  /*58c0*/  IADD3 R12, P0, PT, R10, UR5, RZ ;  /* 0x000000050a0c7c10 */ /* 0x004fe4000ff1e0ff */
[----:B0-----:R-:W-:-:S03]  /*58d0*/  IADD3 R11, P2, PT, R7, UR5, RZ ;  /* 0x00000005070b7c10 */ /* 0x001fc6000ff5e0ff */
        /* <DEDUP_REMOVED lines=220> */
[----:B------:R-:W-:Y:S01]  /*66a0*/  USHF.L.U32 UR5, UR7, 0x4, URZ ;  /* 0x0000000407057899 */ /* 0x000fe200080006ff */
        /* <DEDUP_REMOVED lines=252> */
[----:B--2---:R-:W-:-:S02]  /*7670*/  IADD3.X R13, PT, PT, R4, UR71, RZ, P1, !PT ;  /* 0x00000047040d7c10 */ /* 0x004fc40008ffe4ff */
[----:B----4-:R-:W-:Y:S01]  /*7680*/  IADD3.X R11, PT, PT, R5, UR71, RZ, P0, !PT ;  /* 0x00000047050b7c10 */ /* 0x010fe200087fe4ff */
[----:B------:R0:W-:Y:S04]  /*7690*/  STL [R1+0x6e8], R12 ;  /* 0x0006e80c01007387 */ /* 0x0001e80000100800 */
[----:B------:R2:W-:Y:S01]  /*76a0*/  STL [R1+0x6fc], R11 ;  /* 0x0006fc0b01007387 */ /* 0x0005e20000100800 */
[----:B0-----:R-:W-:-:S03]  /*76b0*/  IADD3.X R12, PT, PT, R3, UR71, RZ, P2, !PT ;  /* 0x00000047030c7c10 */ /* 0x001fc600097fe4ff */
[----:B------:R0:W-:Y:S01]  /*76c0*/  STL [R1+0x6f4], R13 ;  /* 0x0006f40d01007387 */ /* 0x0001e20000100800 */
[----:B--2---:R-:W-:-:S03]  /*76d0*/  IADD3.X R11, PT, PT, R2, UR71, RZ, P3, !PT ;  /* 0x00000047020b7c10 */ /* 0x004fc60009ffe4ff */
[----:B------:R-:W-:Y:S04]  /*76e0*/  STL [R1+0x6ec], R12 ;  /* 0x0006ec0c01007387 */ /* 0x000fe80000100800 */
[----:B------:R2:W-:Y:S01]  /*76f0*/  STL [R1+0x6e4], R11 ;  /* 0x0006e40b01007387 */ /* 0x0005e20000100800 */
[----:B0-----:R-:W-:-:S03]  /*7700*/  IADD3 R13, P5, PT, R8, UR5, RZ ;  /* 0x00000005080d7c10 */ /* 0x001fc6000ffbe0ff */
[----:B------:R-:W-:Y:S01]  /*7710*/  STL [R1+0xac], RZ ;  /* 0x0000acff01007387 */ /* 0x000fe20000100800 */
[----:B--2---:R-:W-:-:S03]  /*7720*/  IADD3 R11, P6, PT, R10, UR5, RZ ;  /* 0x000000050a0b7c10 */ /* 0x004fc6000ffde0ff */
[----:B------:R-:W-:Y:S01]  /*7730*/  STL [R1+0x80], RZ ;  /* 0x000080ff01007387 */ /* 0x000fe20000100800 */
[----:B------:R-:W-:-:S03]  /*7740*/  IADD3 R12, P4, PT, R7, UR5, RZ ;  /* 0x00000005070c7c10 */ /* 0x000fc6000ff9e0ff */
[----:B------:R0:W-:Y:S01]  /*7750*/  STL [R1+0x6e0], R11 ;  /* 0x0006e00b01007387 */ /* 0x0001e20000100800 */
[----:B------:R-:W-:-:S03]  /*7760*/  IADD3 R10, P2, PT, R10, UR74, RZ ;  /* 0x0000004a0a0a7c10 */ /* 0x000fc6000ff5e0ff */
[----:B------:R-:W-:Y:S01]  /*7770*/  STL [R1+0x6d8], R13 ;  /* 0x0006d80d01007387 */ /* 0x000fe20000100800 */
[----:B0-----:R-:W-:-:S03]  /*7780*/  IADD3 R11, P3, PT, R6, UR5, RZ ;  /* 0x00000005060b7c10 */ /* 0x001fc6000ff7e0ff */
[----:B------:R-:W-:Y:S04]  /*7790*/  STL [R1+0x6d0], R12 ;  /* 0x0006d00c01007387 */ /* 0x000fe80000100800 */
[----:B------:R-:W-:Y:S04]  /*77a0*/  STL [R1+0x6c8], R11 ;  /* 0x0006c80b01007387 */ /* 0x000fe80000100800 */
[----:B------:R0:W-:Y:S04]  /*77b0*/  STL [R1+0x6c0], R10 ;  /* 0x0006c00a01007387 */ /* 0x0001e80000100800 */
[----:B------:R-:W-:Y:S04]  /*77c0*/  STL [R1+0x84], RZ ;  /* 0x000084ff01007387 */ /* 0x000fe80000100800 */
[----:B------:R-:W-:Y:S04]  /*77d0*/  STL [R1+0x88], RZ ;  /* 0x000088ff01007387 */ /* 0x000fe80000100800 */
[----:B------:R-:W-:Y:S01]  /*77e0*/  STL [R1+0x8c], RZ ;  /* 0x00008cff01007387 */ /* 0x000fe20000100800 */
[----:B------:R-:W-:-:S03]  /*77f0*/  USHF.R.S32.HI UR5, URZ, 0x1f, UR5 ;  /* 0x0000001fff057899 */ /* 0x000fc60008011405 */
[----:B------:R-:W-:Y:S01]  /*7800*/  STL [R1+0x60], RZ ;  /* 0x000060ff01007387 */ /* 0x000fe20000100800 */
[----:B0-----:R-:W-:-:S03]  /*7810*/  SHF.R.S32.HI R10, RZ, 0x1f, R9 ;  /* 0x0000001fff0a7819 */ /* 0x001fc60000011409 */
[----:B------:R-:W-:Y:S01]  /*7820*/  STL [R1+0x64], RZ ;  /* 0x000064ff01007387 */ /* 0x000fe20000100800 */
[----:B------:R-:W-:-:S03]  /*7830*/  LOP3.LUT R9, R22, 0x10, RZ, 0x3c, !PT ;  /* 0x0000001016097812 */ /* 0x000fc600078e3cff */
[----:B------:R-:W-:Y:S01]  /*7840*/  STL [R1+0x68], RZ ;  /* 0x000068ff01007387 */ /* 0x000fe20000100800 */
[----:B------:R-:W-:-:S03]  /*7850*/  LOP3.LUT R9, R22, 0x40, RZ, 0x3c, !PT ;  /* 0x0000004016097812 */ /* 0x000fc600078e3cff */
[----:B------:R-:W-:Y:S01]  /*7860*/  STL [R1+0x6c], RZ ;  /* 0x00006cff01007387 */ /* 0x000fe20000100800 */
[----:B------:R-:W-:-:S03]  /*7870*/  IADD3 R9, P1, PT, R8, UR73, RZ ;  /* 0x0000004908097c10 */ /* 0x000fc6000ff3e0ff */
[----:B------:R-:W-:Y:S01]  /*7880*/  STL [R1+0x50], RZ ;  /* 0x000050ff01007387 */ /* 0x000fe20000100800 */
[----:B------:R-:W-:-:S03]  /*7890*/  IADD3 R8, P0, PT, R7, UR76, RZ ;  /* 0x0000004c07087c10 */ /* 0x000fc6000ff1e0ff */
[----:B------:R-:W-:Y:S01]  /*78a0*/  STL [R1+0x54], RZ ;  /* 0x000054ff01007387 */ /* 0x000fe20000100800 */
[----:B------:R-:W-:-:S03]  /*78b0*/  IADD3.X R7, PT, PT, R5, UR5, RZ, P6, !PT ;  /* 0x0000000505077c10 */ /* 0x000fc6000b7fe4ff */
[----:B------:R-:W-:Y:S01]  /*78c0*/  STL [R1+0x58], RZ ;  /* 0x000058ff01007387 */ /* 0x000fe20000100800 */
[----:B------:R-:W-:-:S03]  /*78d0*/  USHF.L.U32 UR71, UR7, 0x5, URZ ;  /* 0x0000000507477899 */ /* 0x000fc600080006ff */
[----:B------:R-:W-:Y:S01]  /*78e0*/  STL [R1+0x5c], RZ ;  /* 0x00005cff01007387 */ /* 0x000fe20000100800 */
[----:B------:R-:W-:-:S03]  /*78f0*/  IADD3 R6, P6, PT, R6, UR77, RZ ;  /* 0x0000004d06067c10 */ /* 0x000fc6000ffde0ff */
[----:B------:R-:W-:Y:S01]  /*7900*/  STL [R1+0x30], RZ ;  /* 0x000030ff01007387 */ /* 0x000fe20000100800 */
[----:B------:R-:W-:-:S03]  /*7910*/  USHF.R.S32.HI UR7, URZ, 0x1f, UR7 ;  /* 0x0000001fff077899 */ /* 0x000fc60008011407 */
[----:B------:R-:W-:Y:S04]  /*7920*/  STL [R1+0x34], RZ ;  /* 0x000034ff01007387 */ /* 0x000fe80000100800 */
[----:B------:R-:W-:Y:S04]  /*7930*/  STL [R1+0x38], RZ ;  /* 0x000038ff01007387 */ /* 0x000fe80000100800 */
[----:B------:R-:W-:Y:S04]  /*7940*/  STL [R1+0x3c], RZ ;  /* 0x00003cff01007387 */ /* 0x000fe80000100800 */
[----:B------:R-:W-:Y:S04]  /*7950*/  STL [R1+0x6b8], R9 ;  /* 0x0006b80901007387 */ /* 0x000fe80000100800 */
[----:B------:R0:W-:Y:S01]  /*7960*/  STL [R1+0x6b0], R8 ;  /* 0x0006b00801007387 */ /* 0x0001e20000100800 */
[----:B------:R-:W-:-:S03]  /*7970*/  IADD3.X R5, PT, PT, R5, UR7, RZ, P2, !PT ;  /* 0x0000000705057c10 */ /* 0x000fc600097fe4ff */
[----:B------:R2:W-:Y:S04]  /*7980*/  STL [R1+0x6dc], R7 ;  /* 0x0006dc0701007387 */ /* 0x0005e80000100800 */
[----:B------:R4:W-:Y:S01]  /*7990*/  STL [R1+0x6a8], R6 ;  /* 0x0006a80601007387 */ /* 0x0009e20000100800 */
[----:B0-----:R-:W-:Y:S02]  /*79a0*/  IADD3.X R8, PT, PT, R4, UR5, RZ, P5, !PT ;  /* 0x0000000504087c10 */ /* 0x001fe4000affe4ff */
[----:B--2---:R-:W-:-:S03]  /*79b0*/  IADD3.X R7, PT, PT, R3, UR5, RZ, P4, !PT ;  /* 0x0000000503077c10 */ /* 0x004fc6000a7fe4ff */
[----:B------:R3:W-:Y:S01]  /*79c0*/  STL [R1+0x6d4], R8 ;  /* 0x0006d40801007387 */ /* 0x0007e20000100800 */
[----:B------:R-:W-:Y:S02]  /*79d0*/  IADD3.X R4, PT, PT, R4, UR7, RZ, P1, !PT ;  /* 0x0000000704047c10 */ /* 0x000fe40008ffe4ff */
[C---:B----4-:R-:W-:Y:S01]  /*79e0*/  IADD3.X R6, PT, PT, R2.reuse, UR5, RZ, P3, !PT ;  /* 0x0000000502067c10 */ /* 0x050fe20009ffe4ff */
[----:B------:R3:W-:Y:S01]  /*79f0*/  STL [R1+0x6cc], R7 ;  /* 0x0006cc0701007387 */ /* 0x0007e20000100800 */
[----:B------:R-:W-:Y:S02]  /*7a00*/  IADD3.X R2, PT, PT, R2, UR7, RZ, P6, !PT ;  /* 0x0000000702027c10 */ /* 0x000fe4000b7fe4ff */
[----:B------:R-:W-:Y:S01]  /*7a10*/  IADD3.X R3, PT, PT, R3, UR7, RZ, P0, !PT ;  /* 0x0000000703037c10 */ /* 0x000fe200087fe4ff */
[----:B------:R3:W-:Y:S04]  /*7a20*/  STL [R1+0x6c4], R6 ;  /* 0x0006c40601007387 */ /* 0x0007e80000100800 */
[----:B------:R3:W-:Y:S04]  /*7a30*/  STL [R1+0x6bc], R5 ;  /* 0x0006bc0501007387 */ /* 0x0007e80000100800 */
[----:B------:R3:W-:Y:S04]  /*7a40*/  STL [R1+0x6b4], R4 ;  /* 0x0006b40401007387 */ /* 0x0007e80000100800 */
[----:B------:R3:W-:Y:S04]  /*7a50*/  STL [R1+0x6a4], R2 ;  /* 0x0006a40201007387 */ /* 0x0007e80000100800 */
[----:B------:R3:W-:Y:S01]  /*7a60*/  STL [R1+0x6ac], R3 ;  /* 0x0006ac0301007387 */ /* 0x0007e20000100800 */
[----:B------:R-:W-:-:S02]  /*7a70*/  R2UR UR58, R14 ;  /* 0x000000000e3a72ca */ /* 0x000fc400000e0000 */
[----:B------:R-:W-:Y:S02]  /*7a80*/  R2UR UR59, R15 ;  /* 0x000000000f3b72ca */ /* 0x000fe400000e0000 */
[----:B------:R-:W-:Y:S02]  /*7a90*/  R2UR UR60, R16 ;  /* 0x00000000103c72ca */ /* 0x000fe400000e0000 */
[----:B------:R-:W-:Y:S02]  /*7aa0*/  R2UR UR61, R21 ;  /* 0x00000000153d72ca */ /* 0x000fe400000e0000 */
[----:B------:R-:W-:Y:S02]  /*7ab0*/  R2UR UR62, R24 ;  /* 0x00000000183e72ca */ /* 0x000fe400000e0000 */
[----:B------:R-:W-:Y:S02]  /*7ac0*/  R2UR UR63, R26 ;  /* 0x000000001a3f72ca */ /* 0x000fe400000e0000 */
[----:B------:R-:W-:-:S02]  /*7ad0*/  R2UR UR43, R29 ;  /* 0x000000001d2b72ca */ /* 0x000fc400000e0000 */
[----:B------:R-:W-:Y:S02]  /*7ae0*/  R2UR UR64, R28 ;  /* 0x000000001c4072ca */ /* 0x000fe400000e0000 */
[C---:B------:R-:W-:Y:S02]  /*7af0*/  LOP3.LUT R11, R22.reuse, 0x20, RZ, 0x3c, !PT ;  /* 0x00000020160b7812 */ /* 0x040fe400078e3cff */
[C---:B------:R-:W-:Y:S02]  /*7b00*/  LOP3.LUT R10, R22.reuse, 0x30, RZ, 0x3c, !PT ;  /* 0x00000030160a7812 */ /* 0x040fe400078e3cff */
[C---:B------:R-:W-:Y:S02]  /*7b10*/  LOP3.LUT R29, R22.reuse, 0x50, RZ, 0x3c, !PT ;  /* 0x00000050161d7812 */ /* 0x040fe400078e3cff */
[C---:B------:R-:W-:Y:S02]  /*7b20*/  LOP3.LUT R28, R22.reuse, 0x60, RZ, 0x3c, !PT ;  /* 0x00000060161c7812 */ /* 0x040fe400078e3cff */
[----:B------:R-:W-:Y:S01]  /*7b30*/  LOP3.LUT R23, R22, 0x70, RZ, 0x3c, !PT ;  /* 0x0000007016177812 */ /* 0x000fe200078e3cff */
[----:B------:R-:W-:-:S02]  /*7b40*/  USHF.R.S32.HI UR6, URZ, 0x5, UR6 ;  /* 0x00000005ff067899 */ /* 0x000fc40008011406 */
[----:B-1-3--:R-:W-:-:S12]  /*7b50*/  USHF.R.S32.HI UR74, URZ, 0x1f, UR72 ;  /* 0x0000001fff4a7899 */ /* 0x00afd80008011448 */
.L_x_2:
[----:B------:R-:W2:Y:S04]  /*7b60*/  LDL R3, [R1+0x634] ;  /* 0x0006340001037983 */ /* 0x000ea80000100800 */
[----:B-1----:R-:W3:Y:S04]  /*7b70*/  LDL R6, [R1+0x670] ;  /* 0x0006700001067983 */ /* 0x002ee80000100800 */
[----:B------:R-:W4:Y:S01]  /*7b80*/  LDL R2, [R1+0x630] ;  /* 0x0006300001027983 */ /* 0x000f220000100800 */
[----:B-----5:R-:W-:Y:S01]  /*7b90*/  ISETP.GT.AND P2, PT, R0, RZ, PT ;  /* 0x000000ff0000720c */ /* 0x020fe20003f44270 */
[----:B------:R-:W0:Y:S02]  /*7ba0*/  LDCU UR7, c[0x0][0x3ac] ;  /* 0x00007580ff0777ac */ /* 0x000e240008000800 */
[----:B------:R-:W-:Y:S01]  /*7bb0*/  STL [R1+0x1290], R7 ;  /* 0x0012900701007387 */ /* 0x000fe20000100800 */
[----:B------:R-:W1:Y:S03]  /*7bc0*/  LDCU UR5, c[0x0][0x3ac] ;  /* 0x00007580ff0577ac */ /* 0x000e660008000800 */
[----:B------:R-:W-:Y:S04]  /*7bd0*/  STL [R1+0x118c], R27 ;  /* 0x00118c1b01007387 */ /* 0x000fe80000100800 */
        /* <DEDUP_REMOVED lines=37> */
[----:B------:R0:W-:Y:S02]  /*7e30*/  STL [R1+0x1294], R27 ;  /* 0x0012941b01007387 */ /* 0x0001e40000100800 */
[----:B0-----:R-:W-:-:S02]  /*7e40*/  PRMT R27, RZ, 0x7610, R27 ;  /* 0x00007610ff1b7816 */ /* 0x001fc4000000001b */
[----:B--2---:R-:W-:-:S04]  /*7e50*/  IADD3 R4, P0, PT, R3, UR10, RZ ;  /* 0x0000000a03047c10 */ /* 0x004fc8000ff1e0ff */
[----:B---3--:R-:W-:-:S05]  /*7e60*/  IADD3.X R5, PT, PT, R6, UR11, RZ, P0, !PT ;  /* 0x0000000b06057c10 */ /* 0x008fca00087fe4ff */
[----:B------:R-:W2:Y:S04]  /*7e70*/  @P2 LDG.E.U8 R27, desc[UR8][R4.64] ;  /* 0x00000008041b2981 */ /* 0x000ea8000c1e1100 */
        /* <DEDUP_REMOVED lines=58> */
[----:B------:R-:W3:Y:S04]  /*8220*/  LDL R3, [R1+0x66c] ;  /* 0x00066c0001037983 */ /* 0x000ee80000100800 */
[----:B------:R-:W3:Y:S04]  /*8230*/  LDL R6, [R1+0x6b0] ;  /* 0x0006b00001067983 */ /* 0x000ee80000100800 */
[----:B--2---:R0:W-:Y:S04]  /*8240*/  STL [R1+0x5b4], R27 ;  /* 0x0005b41b01007387 */ /* 0x0041e80000100800 */
[----:B0-----:R-:W2:Y:S04]  /*8250*/  LDL.LU R27, [R1+0x1294] ;  /* 0x00129400011b7983 */ /* 0x001ea80000300800 */
[----:B------:R-:W2:Y:S01]  /*8260*/  LDL R5, [R1+0x62c] ;  /* 0x00062c0001057983 */ /* 0x000ea20000100800 */
[----:B----4-:R-:W-:-:S02]  /*8270*/  IADD3 R2, P1, PT, R2, UR10, RZ ;  /* 0x0000000a02027c10 */ /* 0x010fc4000ff3e0ff */
[----:B------:R-:W-:Y:S02]  /*8280*/  PRMT R7, RZ, 0x7610, R7 ;  /* 0x00007610ff077816 */ /* 0x000fe40000000007 */
[----:B---3--:R-:W-:-:S05]  /*8290*/  IADD3.X R3, PT, PT, R3, UR11, RZ, P1, !PT ;  /* 0x0000000b03037c10 */ /* 0x008fca0008ffe4ff */
[----:B------:R-:W3:Y:S01]  /*82a0*/  @P2 LDG.E.U8 R7, desc[UR8][R2.64] ;  /* 0x0000000802072981 */ /* 0x000ee2000c1e1100 */
[----:B--2---:R-:W-:-:S03]  /*82b0*/  IADD3 R4, P0, PT, R5, UR10, RZ ;  /* 0x0000000a05047c10 */ /* 0x004fc6000ff1e0ff */
[----:B------:R-:W2:Y:S01]  /*82c0*/  LDL R5, [R1+0x668] ;  /* 0x0006680001057983 */ /* 0x000ea20000100800 */
[----:B------:R-:W-:-:S03]  /*82d0*/  PRMT R27, RZ, 0x7610, R27 ;  /* 0x00007610ff1b7816 */ /* 0x000fc6000000001b */
[----:B---3--:R0:W-:Y:S04]  /*82e0*/  STL [R1+0x5b8], R7 ;  /* 0x0005b80701007387 */ /* 0x0081e80000100800 */
[----:B0-----:R-:W3:Y:S04]  /*82f0*/  LDL.LU R7, [R1+0x1290] ;  /* 0x0012900001077983 */ /* 0x001ee80000300800 */
[----:B------:R-:W4:Y:S01]  /*8300*/  LDL R3, [R1+0x638] ;  /* 0x0006380001037983 */ /* 0x000f220000100800 */
[----:B--2---:R-:W-:-:S05]  /*8310*/  IADD3.X R5, PT, PT, R5, UR11, RZ, P0, !PT ;  /* 0x0000000b05057c10 */ /* 0x004fca00087fe4ff */
[----:B------:R-:W2:Y:S01]  /*8320*/  @P2 LDG.E.U8 R27, desc[UR8][R4.64] ;  /* 0x00000008041b2981 */ /* 0x000ea2000c1e1100 */
[----:B----4-:R-:W-:-:S03]  /*8330*/  IADD3 R2, P1, PT, R3, UR10, RZ ;  /* 0x0000000a03027c10 */ /* 0x010fc6000ff3e0ff */
[----:B------:R-:W4:Y:S04]  /*8340*/  LDL R3, [R1+0x674] ;  /* 0x0006740001037983 */ /* 0x000f280000100800 */
[----:B--2---:R0:W-:Y:S04]  /*8350*/  STL [R1+0x5b0], R27 ;  /* 0x0005b01b01007387 */ /* 0x0041e80000100800 */
[----:B0-----:R-:W2:Y:S04]  /*8360*/  LDL.LU R27, [R1+0x128c] ;  /* 0x00128c00011b7983 */ /* 0x001ea80000300800 */
[----:B------:R-:W2:Y:S01]  /*8370*/  LDL R5, [R1+0x6b8] ;  /* 0x0006b80001057983 */ /* 0x000ea20000100800 */
[----:B---3--:R-:W-:-:S02]  /*8380*/  PRMT R7, RZ, 0x7610, R7 ;  /* 0x00007610ff077816 */ /* 0x008fc40000000007 */
[----:B----4-:R-:W-:-:S05]  /*8390*/  IADD3.X R3, PT, PT, R3, UR11, RZ, P1, !PT ;  /* 0x0000000b03037c10 */ /* 0x010fca0008ffe4ff */
[----:B------:R-:W3:Y:S01]  /*83a0*/  @P2 LDG.E.U8 R7, desc[UR8][R2.64] ;  /* 0x0000000802072981 */ /* 0x000ee2000c1e1100 */
[----:B------:R-:W-:Y:S02]  /*83b0*/  ISETP.GT.AND P0, PT, R0, 0x1, PT ;  /* 0x000000010000780c */ /* 0x000fe40003f04270 */
[----:B------:R-:W-:Y:S01]  /*83c0*/  PRMT R26, RZ, 0x7610, R26 ;  /* 0x00007610ff1a7816 */ /* 0x000fe2000000001a */
[----:B------:R-:W4:Y:S01]  /*83d0*/  LDL R3, [R1+0x6a8] ;  /* 0x0006a80001037983 */ /* 0x000f220000100800 */
[----:B--2---:R-:W-:-:S03]  /*83e0*/  IADD3 R4, P1, PT, R5, UR10, RZ ;  /* 0x0000000a05047c10 */ /* 0x004fc6000ff3e0ff */
[----:B------:R-:W2:Y:S04]  /*83f0*/  LDL R5, [R1+0x6b4] ;  /* 0x0006b40001057983 */ /* 0x000ea80000100800 */
[----:B---3--:R0:W-:Y:S04]  /*8400*/  STL [R1+0x5ac], R7 ;  /* 0x0005ac0701007387 */ /* 0x0081e80000100800 */
[----:B0-----:R-:W3:Y:S01]  /*8410*/  LDL R7, [R1+0x6ac] ;  /* 0x0006ac0001077983 */ /* 0x001ee20000100800 */
[----:B--2---:R-:W-:-:S05]  /*8420*/  IADD3.X R5, PT, PT, R5, UR11, RZ, P1, !PT ;  /* 0x0000000b05057c10 */ /* 0x004fca0008ffe4ff */
[----:B------:R-:W2:Y:S01]  /*8430*/  @P0 LDG.E.U8 R26, desc[UR8][R4.64] ;  /* 0x00000008041a0981 */ /* 0x000ea2000c1e1100 */
[----:B------:R-:W-:Y:S02]  /*8440*/  IADD3 R6, P2, PT, R6, UR10, RZ ;  /* 0x0000000a06067c10 */ /* 0x000fe4000ff5e0ff */
[----:B------:R-:W-:Y:S02]  /*8450*/  PRMT R27, RZ, 0x7610, R27 ;  /* 0x00007610ff1b7816 */ /* 0x000fe4000000001b */
[----:B----4-:R-:W-:Y:S02]  /*8460*/  IADD3 R2, P1, PT, R3, UR10, RZ ;  /* 0x0000000a03027c10 */ /* 0x010fe4000ff3e0ff */
[----:B------:R-:W4:Y:S01]  /*8470*/  LDL R3, [R1+0x6a4] ;  /* 0x0006a40001037983 */ /* 0x000f220000100800 */
[----:B---3--:R-:W-:-:S05]  /*8480*/  IADD3.X R7, PT, PT, R7, UR11, RZ, P2, !PT ;  /* 0x0000000b07077c10 */ /* 0x008fca00097fe4ff */
[----:B------:R-:W3:Y:S04]  /*8490*/  @P0 LDG.E.U8 R27, desc[UR8][R6.64] ;  /* 0x00000008061b0981 */ /* 0x000ee8000c1e1100 */
[----:B--2---:R0:W-:Y:S04]  /*84a0*/  STL [R1+0x5a4], R26 ;  /* 0x0005a41a01007387 */ /* 0x0041e80000100800 */
[----:B0-----:R-:W2:Y:S04]  /*84b0*/  LDL.LU R26, [R1+0x1288] ;  /* 0x00128800011a7983 */ /* 0x001ea80000300800 */
[----:B------:R-:W2:Y:S01]  /*84c0*/  LDL R5, [R1+0x6c0] ;  /* 0x0006c00001057983 */ /* 0x000ea20000100800 */
[----:B------:R-:W-:-:S02]  /*84d0*/  PRMT R24, RZ, 0x7610, R24 ;  /* 0x00007610ff187816 */ /* 0x000fc40000000018 */
[----:B----4-:R-:W-:-:S05]  /*84e0*/  IADD3.X R3, PT, PT, R3, UR11, RZ, P1, !PT ;  /* 0x0000000b03037c10 */ /* 0x010fca0008ffe4ff */
[----:B------:R-:W4:Y:S04]  /*84f0*/  @P0 LDG.E.U8 R24, desc[UR8][R2.64] ;  /* 0x0000000802180981 */ /* 0x000f28000c1e1100 */
[----:B---3--:R0:W-:Y:S04]  /*8500*/  STL [R1+0x5a8], R27 ;  /* 0x0005a81b01007387 */ /* 0x0081e80000100800 */
[----:B0-----:R-:W3:Y:S04]  /*8510*/  LDL.LU R27, [R1+0x1284] ;  /* 0x00128400011b7983 */ /* 0x001ee80000300800 */
[----:B------:R-:W3:Y:S01]  /*8520*/  LDL R7, [R1+0x6d8] ;  /* 0x0006d80001077983 */ /* 0x000ee20000100800 */
[----:B--2---:R-:W-:-:S03]  /*8530*/  IADD3 R4, P3, PT, R5, UR10, RZ ;  /* 0x0000000a05047c10 */ /* 0x004fc6000ff7e0ff */
[----:B------:R-:W2:Y:S04]  /*8540*/  LDL R5, [R1+0x6bc] ;  /* 0x0006bc0001057983 */ /* 0x000ea80000100800 */
[----:B----4-:R0:W-:Y:S04]  /*8550*/  STL [R1+0x5a0], R24 ;  /* 0x0005a01801007387 */ /* 0x0101e80000100800 */
[----:B0-----:R-:W4:Y:S04]  /*8560*/  LDL.LU R24, [R1+0x1280] ;  /* 0x0012800001187983 */ /* 0x001f280000300800 */
[----:B------:R-:W4:Y:S01]  /*8570*/  LDL R3, [R1+0x6d0] ;  /* 0x0006d00001037983 */ /* 0x000f220000100800 */
[----:B---3--:R-:W-:-:S02]  /*8580*/  PRMT R27, RZ, 0x7610, R27 ;  /* 0x00007610ff1b7816 */ /* 0x008fc4000000001b */
[----:B--2---:R-:W-:-:S05]  /*8590*/  IADD3.X R5, PT, PT, R5, UR11, RZ, P3, !PT ;  /* 0x0000000b05057c10 */ /* 0x004fca0009ffe4ff */
[----:B------:R-:W2:Y:S01]  /*85a0*/  @P0 LDG.E.U8 R27, desc[UR8][R4.64] ;  /* 0x00000008041b0981 */ /* 0x000ea2000c1e1100 */
[----:B------:R-:W-:-:S03]  /*85b0*/  IADD3 R6, P2, PT, R7, UR10, RZ ;  /* 0x0000000a07067c10 */ /* 0x000fc6000ff5e0ff */
[----:B------:R-:W3:Y:S01]  /*85c0*/  LDL R7, [R1+0x6d4] ;  /* 0x0006d40001077983 */ /* 0x000ee20000100800 */
[----:B----4-:R-:W-:-:S03]  /*85d0*/  IADD3 R2, P3, PT, R3, UR10, RZ ;  /* 0x0000000a03027c10 */ /* 0x010fc6000ff7e0ff */
[----:B------:R-:W4:Y:S04]  /*85e0*/  LDL R3, [R1+0x6cc] ;  /* 0x0006cc0001037983 */ /* 0x000f280000100800 */
[----:B--2---:R0:W-:Y:S04]  /*85f0*/  STL [R1+0x59c], R27 ;  /* 0x00059c1b01007387 */ /* 0x0041e80000100800 */
[----:B0-----:R-:W2:Y:S01]  /*8600*/  LDL.LU R27, [R1+0x127c] ;  /* 0x00127c00011b7983 */ /* 0x001ea20000300800 */
[----:B------:R-:W-:Y:S02]  /*8610*/  ISETP.GT.AND P1, PT, R0, 0x2, PT ;  /* 0x000000020000780c */ /* 0x000fe40003f24270 */
[----:B------:R-:W-:Y:S01]  /*8620*/  PRMT R26, RZ, 0x7610, R26 ;  /* 0x00007610ff1a7816 */ /* 0x000fe2000000001a */
[----:B------:R-:W2:Y:S01]  /*8630*/  LDL R5, [R1+0x6c8] ;  /* 0x0006c80001057983 */ /* 0x000ea20000100800 */
[----:B---3--:R-:W-:-:S02]  /*8640*/  IADD3.X R7, PT, PT, R7, UR11, RZ, P2, !PT ;  /* 0x0000000b07077c10 */ /* 0x008fc400097fe4ff */
[----:B----4-:R-:W-:-:S07]  /*8650*/  IADD3.X R3, PT, PT, R3, UR11, RZ, P3, !PT ;  /* 0x0000000b03037c10 */ /* 0x010fce0009ffe4ff */
[----:B------:R-:W3:Y:S01]  /*8660*/  @P1 LDG.E.U8 R26, desc[UR8][R6.64] ;  /* 0x00000008061a1981 */ /* 0x000ee2000c1e1100 */
[----:B--2---:R-:W-:-:S06]  /*8670*/  PRMT R27, RZ, 0x7610, R27 ;  /* 0x00007610ff1b7816 */ /* 0x004fcc000000001b */
[----:B------:R-:W2:Y:S01]  /*8680*/  @P1 LDG.E.U8 R27, desc[UR8][R2.64] ;  /* 0x00000008021b1981 */ /* 0x000ea2000c1e1100 */
[----:B------:R-:W-:-:S03]  /*8690*/  IADD3 R4, P0, PT, R5, UR10, RZ ;  /* 0x0000000a05047c10 */ /* 0x000fc6000ff1e0ff */
[----:B---3--:R0:W-:Y:S04]  /*86a0*/  STL [R1+0x598], R26 ;  /* 0x0005981a01007387 */ /* 0x0081e80000100800 */
[----:B0-----:R-:W3:Y:S04]  /*86b0*/  LDL.LU R26, [R1+0x1278] ;  /* 0x00127800011a7983 */ /* 0x001ee80000300800 */
[----:B------:R-:W4:Y:S04]  /*86c0*/  LDL R7, [R1+0x6f0] ;  /* 0x0006f00001077983 */ /* 0x000f280000100800 */
[----:B------:R-:W3:Y:S04]  /*86d0*/  LDL R5, [R1+0x6c4] ;  /* 0x0006c40001057983 */ /* 0x000ee80000100800 */
[----:B--2---:R0:W-:Y:S04]  /*86e0*/  STL [R1+0x594], R27 ;  /* 0x0005941b01007387 */ /* 0x0041e80000100800 */
[----:B0-----:R-:W2:Y:S04]  /*86f0*/  LDL.LU R27, [R1+0x1274] ;  /* 0x00127400011b7983 */ /* 0x001ea80000300800 */
[----:B------:R-:W4:Y:S01]  /*8700*/  LDL R3, [R1+0x6e0] ;  /* 0x0006e00001037983 */ /* 0x000f220000100800 */
[----:B---3--:R-:W-:-:S02]  /*8710*/  IADD3.X R5, PT, PT, R5, UR11, RZ, P0, !PT ;  /* 0x0000000b05057c10 */ /* 0x008fc400087fe4ff */
[----:B--2---:R-:W-:-:S06]  /*8720*/  PRMT R27, RZ, 0x7610, R27 ;  /* 0x00007610ff1b7816 */ /* 0x004fcc000000001b */
[----:B------:R-:W2:Y:S01]  /*8730*/  @P1 LDG.E.U8 R27, desc[UR8][R4.64] ;  /* 0x00000008041b1981 */ /* 0x000ea2000c1e1100 */
[----:B----4-:R-:W-:-:S03]  /*8740*/  IADD3 R2, P2, PT, R3, UR10, RZ ;  /* 0x0000000a03027c10 */ /* 0x010fc6000ff5e0ff */
[----:B------:R-:W3:Y:S04]  /*8750*/  LDL R3, [R1+0x6dc] ;  /* 0x0006dc0001037983 */ /* 0x000ee80000100800 */
[----:B--2---:R0:W-:Y:S04]  /*8760*/  STL [R1+0x590], R27 ;  /* 0x0005901b01007387 */ /* 0x0041e80000100800 */
[----:B0-----:R-:W2:Y:S04]  /*8770*/  LDL.LU R27, [R1+0x1270] ;  /* 0x00127000011b7983 */ /* 0x001ea80000300800 */
[----:B------:R-:W4:Y:S01]  /*8780*/  LDL R5, [R1+0x6f8] ;  /* 0x0006f80001057983 */ /* 0x000f220000100800 */
[----:B------:R-:W-:-:S02]  /*8790*/  PRMT R6, RZ, 0x7610, R6 ;  /* 0x00007610ff067816 */ /* 0x000fc40000000006 */
[----:B---3--:R-:W-:-:S05]  /*87a0*/  IADD3.X R3, PT, PT, R3, UR11, RZ, P2, !PT ;  /* 0x0000000b03037c10 */ /* 0x008fca00097fe4ff */
[----:B------:R-:W3:Y:S01]  /*87b0*/  @P1 LDG.E.U8 R6, desc[UR8][R2.64] ;  /* 0x0000000802061981 */ /* 0x000ee2000c1e1100 */
[----:B------:R-:W-:Y:S02]  /*87c0*/  ISETP.GT.AND P0, PT, R0, 0x3, PT ;  /* 0x000000030000780c */ /* 0x000fe40003f04270 */
[----:B------:R-:W-:Y:S01]  /*87d0*/  PRMT R26, RZ, 0x7610, R26 ;  /* 0x00007610ff1a7816 */ /* 0x000fe2000000001a */
[----:B------:R-:W2:Y:S01]  /*87e0*/  LDL R3, [R1+0x6e8] ;  /* 0x0006e80001037983 */ /* 0x000ea20000100800 */
[----:B----4-:R-:W-:-:S03]  /*87f0*/  IADD3 R4, P2, PT, R5, UR10, RZ ;  /* 0x0000000a05047c10 */ /* 0x010fc6000ff5e0ff */
[----:B------:R-:W4:Y:S04]  /*8800*/  LDL R5, [R1+0x6f4] ;  /* 0x0006f40001057983 */ /* 0x000f280000100800 */
[----:B---3--:R0:W-:Y:S02]  /*8810*/  STL [R1+0x58c], R6 ;  /* 0x00058c0601007387 */ /* 0x0081e40000100800 */
[----:B0-----:R-:W-:Y:S02]  /*8820*/  IADD3 R6, P1, PT, R7, UR10, RZ ;  /* 0x0000000a07067c10 */ /* 0x001fe4000ff3e0ff */
[----:B------:R-:W3:Y:S01]  /*8830*/  LDL R7, [R1+0x6ec] ;  /* 0x0006ec0001077983 */ /* 0x000ee20000100800 */
[----:B----4-:R-:W-:-:S05]  /*8840*/  IADD3.X R5, PT, PT, R5, UR11, RZ, P2, !PT ;  /* 0x0000000b05057c10 */ /* 0x010fca00097fe4ff */
[----:B------:R-:W4:Y:S01]  /*8850*/  @P0 LDG.E.U8 R26, desc[UR8][R4.64] ;  /* 0x00000008041a0981 */ /* 0x000f22000c1e1100 */
[----:B--2---:R-:W-:Y:S02]  /*8860*/  PRMT R27, RZ, 0x7610, R27 ;  /* 0x00007610ff1b7816 */ /* 0x004fe4000000001b */
[----:B------:R-:W-:Y:S02]  /*8870*/  IADD3 R2, P2, PT, R3, UR10, RZ ;  /* 0x0000000a03027c10 */ /* 0x000fe4000ff5e0ff */
[----:B------:R-:W2:Y:S01]  /*8880*/  LDL R3, [R1+0x6e4] ;  /* 0x0006e40001037983 */ /* 0x000ea20000100800 */
[----:B---3--:R-:W-:-:S05]  /*8890*/  IADD3.X R7, PT, PT, R7, UR11, RZ, P1, !PT ;  /* 0x0000000b07077c10 */ /* 0x008fca0008ffe4ff */
[----:B------:R-:W3:Y:S04]  /*88a0*/  @P0 LDG.E.U8 R27, desc[UR8][R6.64] ;  /* 0x00000008061b0981 */ /* 0x000ee8000c1e1100 */
[----:B----4-:R0:W-:Y:S04]  /*88b0*/  STL [R1+0x584], R26 ;  /* 0x0005841a01007387 */ /* 0x0101e80000100800 */
[----:B0-----:R-:W4:Y:S04]  /*88c0*/  LDL.LU R26, [R1+0x126c] ;  /* 0x00126c00011a7983 */ /* 0x001f280000300800 */
[----:B------:R-:W4:Y:S01]  /*88d0*/  LDL R5, [R1+0x700] ;  /* 0x0007000001057983 */ /* 0x000f220000100800 */
[----:B------:R-:W-:-:S02]  /*88e0*/  PRMT R24, RZ, 0x7610, R24 ;  /* 0x00007610ff187816 */ /* 0x000fc40000000018 */
[----:B--2---:R-:W-:Y:S01]  /*88f0*/  IADD3.X R3, PT, PT, R3, UR11, RZ, P2, !PT ;  /* 0x0000000b03037c10 */ /* 0x004fe200097fe4ff */
[----:B---3--:R0:W-:Y:S04]  /*8900*/  STL [R1+0x588], R27 ;  /* 0x0005881b01007387 */ /* 0x0081e80000100800 */
[----:B------:R-:W2:Y:S04]  /*8910*/  @P0 LDG.E.U8 R24, desc[UR8][R2.64] ;  /* 0x0000000802180981 */ /* 0x000ea8000c1e1100 */
[----:B0-----:R-:W3:Y:S04]  /*8920*/  LDL.LU R27, [R1+0x1268] ;  /* 0x00126800011b7983 */ /* 0x001ee80000300800 */
[----:B------:R-:W3:Y:S01]  /*8930*/  LDL R7, [R1+0x718] ;  /* 0x0007180001077983 */ /* 0x000ee20000100800 */
[----:B----4-:R-:W-:-:S03]  /*8940*/  IADD3 R4, P3, PT, R5, UR10, RZ ;  /* 0x0000000a05047c10 */ /* 0x010fc6000ff7e0ff */
[----:B------:R-:W4:Y:S04]  /*8950*/  LDL R5, [R1+0x6fc] ;  /* 0x0006fc0001057983 */ /* 0x000f280000100800 */
[----:B--2---:R0:W-:Y:S01]  /*8960*/  STL [R1+0x580], R24 ;  /* 0x0005801801007387 */ /* 0x0041e20000100800 */
[----:B---3--:R-:W-:-:S03]  /*8970*/  PRMT R27, RZ, 0x7610, R27 ;  /* 0x00007610ff1b7816 */ /* 0x008fc6000000001b */
[----:B0-----:R-:W2:Y:S04]  /*8980*/  LDL.LU R24, [R1+0x1264] ;  /* 0x0012640001187983 */ /* 0x001ea80000300800 */
[----:B------:R-:W3:Y:S01]  /*8990*/  LDL R3, [R1+0x710] ;  /* 0x0007100001037983 */ /* 0x000ee20000100800 */
[----:B----4-:R-:W-:-:S05]  /*89a0*/  IADD3.X R5, PT, PT, R5, UR11, RZ, P3, !PT ;  /* 0x0000000b05057c10 */ /* 0x010fca0009ffe4ff */
[----:B------:R-:W4:Y:S01]  /*89b0*/  @P0 LDG.E.U8 R27, desc[UR8][R4.64] ;  /* 0x00000008041b0981 */ /* 0x000f22000c1e1100 */
[----:B------:R-:W-:-:S03]  /*89c0*/  IADD3 R6, P2, PT, R7, UR10, RZ ;  /* 0x0000000a07067c10 */ /* 0x000fc6000ff5e0ff */
[----:B------:R-:W2:Y:S01]  /*89d0*/  LDL R7, [R1+0x714] ;  /* 0x0007140001077983 */ /* 0x000ea20000100800 */
[----:B---3--:R-:W-:-:S03]  /*89e0*/  IADD3 R2, P3, PT, R3, UR10, RZ ;  /* 0x0000000a03027c10 */ /* 0x008fc6000ff7e0ff */
[----:B------:R-:W3:Y:S04]  /*89f0*/  LDL R3, [R1+0x70c] ;  /* 0x00070c0001037983 */ /* 0x000ee80000100800 */
[----:B----4-:R0:W-:Y:S04]  /*8a00*/  STL [R1+0x57c], R27 ;  /* 0x00057c1b01007387 */ /* 0x0101e80000100800 */
[----:B0-----:R-:W4:Y:S01]  /*8a10*/  LDL.LU R27, [R1+0x1260] ;  /* 0x00126000011b7983 */ /* 0x001f220000300800 */
[----:B------:R-:W-:Y:S02]  /*8a20*/  ISETP.GT.AND P1, PT, R0, 0x4, PT ;  /* 0x000000040000780c */ /* 0x000fe40003f24270 */
[----:B------:R-:W-:Y:S01]  /*8a30*/  PRMT R26, RZ, 0x7610, R26 ;  /* 0x00007610ff1a7816 */ /* 0x000fe2000000001a */
[----:B------:R-:W4:Y:S01]  /*8a40*/  LDL R5, [R1+0x708] ;  /* 0x0007080001057983 */ /* 0x000f220000100800 */
[----:B--2---:R-:W-:-:S02]  /*8a50*/  IADD3.X R7, PT, PT, R7, UR11, RZ, P2, !PT ;  /* 0x0000000b07077c10 */ /* 0x004fc400097fe4ff */
[----:B---3--:R-:W-:-:S07]  /*8a60*/  IADD3.X R3, PT, PT, R3, UR11, RZ, P3, !PT ;  /* 0x0000000b03037c10 */ /* 0x008fce0009ffe4ff */
[----:B------:R-:W2:Y:S01]  /*8a70*/  @P1 LDG.E.U8 R26, desc[UR8][R6.64] ;  /* 0x00000008061a1981 */ /* 0x000ea2000c1e1100 */
[----:B----4-:R-:W-:-:S06]  /*8a80*/  PRMT R27, RZ, 0x7610, R27 ;  /* 0x00007610ff1b7816 */ /* 0x010fcc000000001b */
[----:B------:R-:W3:Y:S01]  /*8a90*/  @P1 LDG.E.U8 R27, desc[UR8][R2.64] ;  /* 0x00000008021b1981 */ /* 0x000ee2000c1e1100 */
[----:B------:R-:W-:-:S03]  /*8aa0*/  IADD3 R4, P0, PT, R5, UR10, RZ ;  /* 0x0000000a05047c10 */ /* 0x000fc6000ff1e0ff */
[----:B--2---:R0:W-:Y:S04]  /*8ab0*/  STL [R1+0x578], R26 ;  /* 0x0005781a01007387 */ /* 0x0041e80000100800 */
[----:B0-----:R-:W2:Y:S04]  /*8ac0*/  LDL.LU R26, [R1+0x125c] ;  /* 0x00125c00011a7983 */ /* 0x001ea80000300800 */
[----:B------:R-:W4:Y:S04]  /*8ad0*/  LDL R7, [R1+0x730] ;  /* 0x0007300001077983 */ /* 0x000f280000100800 */
[----:B------:R-:W2:Y:S04]  /*8ae0*/  LDL R5, [R1+0x704] ;  /* 0x0007040001057983 */ /* 0x000ea80000100800 */
[----:B---3--:R0:W-:Y:S04]  /*8af0*/  STL [R1+0x574], R27 ;  /* 0x0005741b01007387 */ /* 0x0081e80000100800 */
[----:B0-----:R-:W3:Y:S04]  /*8b00*/  LDL.LU R27, [R1+0x1258] ;  /* 0x00125800011b7983 */ /* 0x001ee80000300800 */
[----:B------:R-:W4:Y:S01]  /*8b10*/  LDL R3, [R1+0x720] ;  /* 0x0007200001037983 */ /* 0x000f220000100800 */
[----:B--2---:R-:W-:-:S02]  /*8b20*/  IADD3.X R5, PT, PT, R5, UR11, RZ, P0, !PT ;  /* 0x0000000b05057c10 */ /* 0x004fc400087fe4ff */
[----:B---3--:R-:W-:-:S06]  /*8b30*/  PRMT R27, RZ, 0x7610, R27 ;  /* 0x00007610ff1b7816 */ /* 0x008fcc000000001b */
        /* <DEDUP_REMOVED lines=71> */
[----:B---3--:R-:W-:-:S02]  /*8fb0*/  IADD3.X R3, PT, PT, R3, UR11, RZ, P2, !PT ;  /* 0x0000000b03037c10 */ /* 0x008fc400097fe4ff */
[----:B------:R-:W-:Y:S02]  /*8fc0*/  ISETP.GT.AND P0, PT, R0, 0x7, PT ;  /* 0x000000070000780c */ /* 0x000fe40003f04270 */
[----:B----4-:R-:W-:Y:S02]  /*8fd0*/  IADD3 R4, P2, PT, R5, UR10, RZ ;  /* 0x0000000a05047c10 */ /* 0x010fe4000ff5e0ff */
[----:B------:R-:W3:Y:S01]  /*8fe0*/  LDL R5, [R1+0x774] ;  /* 0x0007740001057983 */ /* 0x000ee20000100800 */
[----:B------:R-:W-:Y:S02]  /*8ff0*/  PRMT R6, RZ, 0x7610, R6 ;  /* 0x00007610ff067816 */ /* 0x000fe40000000006 */
[----:B--2---:R-:W-:-:S04]  /*9000*/  PRMT R27, RZ, 0x7610, R27 ;  /* 0x00007610ff1b7816 */ /* 0x004fc8000000001b */
[----:B------:R-:W2:Y:S04]  /*9010*/  @P1 LDG.E.U8 R6, desc[UR8][R2.64] ;  /* 0x0000000802061981 */ /* 0x000ea8000c1e1100 */
[----:B------:R-:W4:Y:S01]  /*9020*/  LDL R3, [R1+0x768] ;  /* 0x0007680001037983 */ /* 0x000f220000100800 */
[----:B---3--:R-:W-:-:S05]  /*9030*/  IADD3.X R5, PT, PT, R5, UR11, RZ, P2, !PT ;  /* 0x0000000b05057c10 */ /* 0x008fca00097fe4ff */
[----:B------:R-:W3:Y:S04]  /*9040*/  @P0 LDG.E.U8 R27, desc[UR8][R4.64] ;  /* 0x00000008041b0981 */ /* 0x000ee8000c1e1100 */
[----:B--2---:R0:W-:Y:S01]  /*9050*/  STL [R1+0x54c], R6 ;  /* 0x00054c0601007387 */ /* 0x0041e20000100800 */
[----:B----4-:R-:W-:Y:S02]  /*9060*/  IADD3 R2, P2, PT, R3, UR10, RZ ;  /* 0x0000000a03027c10 */ /* 0x010fe4000ff5e0ff */
[----:B0-----:R-:W-:Y:S01]  /*9070*/  IADD3 R6, P1, PT, R7, UR10, RZ ;  /* 0x0000000a07067c10 */ /* 0x001fe2000ff3e0ff */
[----:B------:R-:W2:Y:S04]  /*9080*/  LDL R3, [R1+0x764] ;  /* 0x0007640001037983 */ /* 0x000ea80000100800 */
[----:B------:R-:W4:Y:S04]  /*9090*/  LDL R7, [R1+0x76c] ;  /* 0x00076c0001077983 */ /* 0x000f280000100800 */
[----:B---3--:R0:W-:Y:S04]  /*90a0*/  STL [R1+0x544], R27 ;  /* 0x0005441b01007387 */ /* 0x0081e80000100800 */
[----:B0-----:R-:W3:Y:S01]  /*90b0*/  LDL.LU R27, [R1+0x1234] ;  /* 0x00123400011b7983 */ /* 0x001ee20000300800 */
[----:B------:R-:W-:-:S03]  /*90c0*/  PRMT R26, RZ, 0x7610, R26 ;  /* 0x00007610ff1a7816 */ /* 0x000fc6000000001a */
[----:B------:R-:W3:Y:S01]  /*90d0*/  LDL R5, [R1+0x780] ;  /* 0x0007800001057983 */ /* 0x000ee20000100800 */
[----:B--2---:R-:W-:Y:S02]  /*90e0*/  IADD3.X R3, PT, PT, R3, UR11, RZ, P2, !PT ;  /* 0x0000000b03037c10 */ /* 0x004fe400097fe4ff */
[----:B----4-:R-:W-:-:S05]  /*90f0*/  IADD3.X R7, PT, PT, R7, UR11, RZ, P1, !PT ;  /* 0x0000000b07077c10 */ /* 0x010fca0008ffe4ff */
[----:B------:R-:W2:Y:S01]  /*9100*/  @P0 LDG.E.U8 R26, desc[UR8][R6.64] ;  /* 0x00000008061a0981 */ /* 0x000ea2000c1e1100 */
[----:B---3--:R-:W-:-:S06]  /*9110*/  PRMT R27, RZ, 0x7610, R27 ;  /* 0x00007610ff1b7816 */ /* 0x008fcc000000001b */
        /* <DEDUP_REMOVED lines=8> */
[----:B------:R-:W3:Y:S01]  /*91a0*/  LDL R3, [R1+0x790] ;  /* 0x0007900001037983 */ /* 0x000ee20000100800 */
[----:B----4-:R-:W-:-:S03]  /*91b0*/  IADD3 R6, P2, PT, R7, UR10, RZ ;  /* 0x0000000a07067c10 */ /* 0x010fc6000ff5e0ff */
[----:B------:R-:W4:Y:S01]  /*91c0*/  LDL R7, [R1+0x794] ;  /* 0x0007940001077983 */ /* 0x000f220000100800 */
[----:B--2---:R-:W-:Y:S02]  /*91d0*/  IADD3.X R5, PT, PT, R5, UR11, RZ, P3, !PT ;  /* 0x0000000b05057c10 */ /* 0x004fe40009ffe4ff */
[----:B---3--:R-:W-:Y:S02]  /*91e0*/  IADD3 R2, P3, PT, R3, UR10, RZ ;  /* 0x0000000a03027c10 */ /* 0x008fe4000ff7e0ff */
[----:B------:R-:W2:Y:S01]  /*91f0*/  LDL R3, [R1+0x78c] ;  /* 0x00078c0001037983 */ /* 0x000ea20000100800 */
[----:B------:R-:W-:Y:S02]  /*9200*/  ISETP.GT.AND P1, PT, R0, 0x8, PT ;  /* 0x000000080000780c */ /* 0x000fe40003f24270 */
[----:B------:R-:W-:Y:S02]  /*9210*/  PRMT R23, RZ, 0x7610, R23 ;  /* 0x00007610ff177816 */ /* 0x000fe40000000017 */
[----:B------:R-:W-:-:S02]  /*9220*/  PRMT R26, RZ, 0x7610, R26 ;  /* 0x00007610ff1a7816 */ /* 0x000fc4000000001a */
[----:B----4-:R-:W-:Y:S02]  /*9230*/  IADD3.X R7, PT, PT, R7, UR11, RZ, P2, !PT ;  /* 0x0000000b07077c10 */ /* 0x010fe400097fe4ff */
[----:B------:R-:W3:Y:S01]  /*9240*/  @P0 LDG.E.U8 R23, desc[UR8][R4.64] ;  /* 0x0000000804170981 */ /* 0x000ee2000c1e1100 */
[----:B------:R-:W-:-:S04]  /*9250*/  PRMT R27, RZ, 0x7610, R27 ;  /* 0x00007610ff1b7816 */ /* 0x000fc8000000001b */
[----:B------:R-:W4:Y:S04]  /*9260*/  @P1 LDG.E.U8 R26, desc[UR8][R6.64] ;  /* 0x00000008061a1981 */ /* 0x000f28000c1e1100 */
[----:B------:R-:W4:Y:S01]  /*9270*/  LDL R5, [R1+0x788] ;  /* 0x0007880001057983 */ /* 0x000f220000100800 */
[----:B--2---:R-:W-:-:S05]  /*9280*/  IADD3.X R3, PT, PT, R3, UR11, RZ, P3, !PT ;  /* 0x0000000b03037c10 */ /* 0x004fca0009ffe4ff */
[----:B------:R-:W2:Y:S04]  /*9290*/  @P1 LDG.E.U8 R27, desc[UR8][R2.64] ;  /* 0x00000008021b1981 */ /* 0x000ea8000c1e1100 */
[----:B---3--:R-:W-:Y:S04]  /*92a0*/  STL [R1+0x10d4], R23 ;  /* 0x0010d41701007387 */ /* 0x008fe80000100800 */
[----:B----4-:R0:W-:Y:S01]  /*92b0*/  STL [R1+0x538], R26 ;  /* 0x0005381a01007387 */ /* 0x0101e20000100800 */
[----:B------:R-:W-:-:S03]  /*92c0*/  IADD3 R4, P0, PT, R5, UR10, RZ ;  /* 0x0000000a05047c10 */ /* 0x000fc6000ff1e0ff */
        /* <DEDUP_REMOVED lines=340> */
[----:B------:R-:W-:-:S06]  /*a810*/  PRMT R6, RZ, 0x7610, R6 ;  /* 0x00007610ff067816 */ /* 0x000fcc0000000006 */
        /* <DEDUP_REMOVED lines=11> */
[----:B--2---:R-:W-:-:S03]  /*a8d0*/  IADD3 R2, P2, PT, R3, UR10, RZ ;  /* 0x0000000a03027c10 */ /* 0x004fc6000ff5e0ff */
[----:B------:R-:W2:Y:S01]  /*a8e0*/  LDL R3, [R1+0x8e4] ;  /* 0x0008e40001037983 */ /* 0x000ea20000100800 */
[----:B------:R-:W-:Y:S02]  /*a8f0*/  PRMT R27, RZ, 0x7610, R27 ;  /* 0x00007610ff1b7816 */ /* 0x000fe4000000001b */
[----:B---3--:R-:W-:-:S05]  /*a900*/  IADD3.X R7, PT, PT, R7, UR11, RZ, P1, !PT ;  /* 0x0000000b07077c10 */ /* 0x008fca0008ffe4ff */
[----:B------:R-:W3:Y:S04]  /*a910*/  @P0 LDG.E.U8 R27, desc[UR8][R6.64] ;  /* 0x00000008061b0981 */ /* 0x000ee8000c1e1100 */
[----:B----4-:R0:W-:Y:S04]  /*a920*/  STL [R1+0x484], R26 ;  /* 0x0004841a01007387 */ /* 0x0101e80000100800 */
[----:B0-----:R-:W4:Y:S04]  /*a930*/  LDL.LU R26, [R1+0x1190] ;  /* 0x00119000011a7983 */ /* 0x001f280000300800 */
[----:B------:R-:W4:Y:S01]  /*a940*/  LDL R5, [R1+0x900] ;  /* 0x0009000001057983 */ /* 0x000f220000100800 */
[----:B--2---:R-:W-:-:S03]  /*a950*/  IADD3.X R3, PT, PT, R3, UR11, RZ, P2, !PT ;  /* 0x0000000b03037c10 */ /* 0x004fc600097fe4ff */
[----:B---3--:R0:W-:Y:S04]  /*a960*/  STL [R1+0x488], R27 ;  /* 0x0004881b01007387 */ /* 0x0081e80000100800 */
[----:B0-----:R-:W2:Y:S04]  /*a970*/  LDL.LU R27, [R1+0x118c] ;  /* 0x00118c00011b7983 */ /* 0x001ea80000300800 */
[----:B------:R-:W3:Y:S01]  /*a980*/  LDL R7, [R1+0x918] ;  /* 0x0009180001077983 */ /* 0x000ee20000100800 */
[----:B----4-:R-:W-:Y:S02]  /*a990*/  PRMT R26, RZ, 0x7610, R26 ;  /* 0x00007610ff1a7816 */ /* 0x010fe4000000001a */
[----:B------:R-:W-:-:S04]  /*a9a0*/  IADD3 R4, P3, PT, R5, UR10, RZ ;  /* 0x0000000a05047c10 */ /* 0x000fc8000ff7e0ff */
[----:B------:R-:W4:Y:S04]  /*a9b0*/  @P0 LDG.E.U8 R26, desc[UR8][R2.64] ;  /* 0x00000008021a0981 */ /* 0x000f28000c1e1100 */
[----:B------:R-:W2:Y:S01]  /*a9c0*/  LDL R5, [R1+0x8fc] ;  /* 0x0008fc0001057983 */ /* 0x000ea20000100800 */
[----:B------:R-:W-:Y:S02]  /*a9d0*/  PRMT R24, RZ, 0x7610, R24 ;  /* 0x00007610ff187816 */ /* 0x000fe40000000018 */
[----:B---3--:R-:W-:Y:S01]  /*a9e0*/  IADD3 R6, P2, PT, R7, UR10, RZ ;  /* 0x0000000a07067c10 */ /* 0x008fe2000ff5e0ff */
[----:B----4-:R0:W-:Y:S01]  /*a9f0*/  STL [R1+0x480], R26 ;  /* 0x0004801a01007387 */ /* 0x0101e20000100800 */
[----:B--2---:R-:W-:-:S05]  /*aa00*/  IADD3.X R5, PT, PT, R5, UR11, RZ, P3, !PT ;  /* 0x0000000b05057c10 */ /* 0x004fca0009ffe4ff */
[----:B------:R-:W2:Y:S04]  /*aa10*/  @P0 LDG.E.U8 R24, desc[UR8][R4.64] ;  /* 0x0000000804180981 */ /* 0x000ea8000c1e1100 */
[----:B0-----:R-:W3:Y:S04]  /*aa20*/  LDL.LU R26, [R1+0x1188] ;  /* 0x00118800011a7983 */ /* 0x001ee80000300800 */
[----:B------:R-:W4:Y:S04]  /*aa30*/  LDL R3, [R1+0x910] ;  /* 0x0009100001037983 */ /* 0x000f280000100800 */
[----:B------:R-:W2:Y:S01]  /*aa40*/  LDL R7, [R1+0x914] ;  /* 0x0009140001077983 */ /* 0x000ea20000100800 */
[----:B------:R-:W-:-:S02]  /*aa50*/  ISETP.GT.AND P1, PT, R0, 0x14, PT ;  /* 0x000000140000780c */ /* 0x000fc40003f24270 */
[----:B------:R-:W-:Y:S02]  /*aa60*/  PRMT R25, RZ, 0x7610, R25 ;  /* 0x00007610ff197816 */ /* 0x000fe40000000019 */
[----:B----4-:R-:W-:Y:S02]  /*aa70*/  IADD3 R2, P3, PT, R3, UR10, RZ ;  /* 0x0000000a03027c10 */ /* 0x010fe4000ff7e0ff */
[----:B------:R-:W4:Y:S01]  /*aa80*/  LDL R3, [R1+0x90c] ;  /* 0x00090c0001037983 */ /* 0x000f220000100800 */
[----:B--2---:R-:W-:-:S03]  /*aa90*/  IADD3.X R7, PT, PT, R7, UR11, RZ, P2, !PT ;  /* 0x0000000b07077c10 */ /* 0x004fc600097fe4ff */
[----:B------:R0:W-:Y:S04]  /*aaa0*/  STL [R1+0x47c], R24 ;  /* 0x00047c1801007387 */ /* 0x0001e80000100800 */
[----:B------:R-:W2:Y:S04]  /*aab0*/  @P1 LDG.E.U8 R25, desc[UR8][R6.64] ;  /* 0x0000000806191981 */ /* 0x000ea8000c1e1100 */
[----:B0-----:R-:W3:Y:S04]  /*aac0*/  LDL.LU R24, [R1+0x1184] ;  /* 0x0011840001187983 */ /* 0x001ee80000300800 */
[----:B------:R-:W3:Y:S01]  /*aad0*/  LDL R5, [R1+0x908] ;  /* 0x0009080001057983 */ /* 0x000ee20000100800 */
[----:B------:R-:W-:-:S02]  /*aae0*/  PRMT R21, RZ, 0x7610, R21 ;  /* 0x00007610ff157816 */ /* 0x000fc40000000015 */
[----:B----4-:R-:W-:-:S05]  /*aaf0*/  IADD3.X R3, PT, PT, R3, UR11, RZ, P3, !PT ;  /* 0x0000000b03037c10 */ /* 0x010fca0009ffe4ff */
[----:B------:R-:W4:Y:S04]  /*ab00*/  @P1 LDG.E.U8 R21, desc[UR8][R2.64] ;  /* 0x0000000802151981 */ /* 0x000f28000c1e1100 */
[----:B--2---:R0:W-:Y:S01]  /*ab10*/  STL [R1+0x478], R25 ;  /* 0x0004781901007387 */ /* 0x0041e20000100800 */
[----:B---3--:R-:W-:-:S03]  /*ab20*/  IADD3 R4, P0, PT, R5, UR10, RZ ;  /* 0x0000000a05047c10 */ /* 0x008fc6000ff1e0ff */
[----:B0-----:R-:W2:Y:S04]  /*ab30*/  LDL.LU R25, [R1+0x1180] ;  /* 0x0011800001197983 */ /* 0x001ea80000300800 */
[----:B------:R-:W3:Y:S01]  /*ab40*/  LDL R5, [R1+0x904] ;  /* 0x0009040001057983 */ /* 0x000ee20000100800 */
[----:B------:R-:W-:-:S03]  /*ab50*/  PRMT R20, RZ, 0x7610, R20 ;  /* 0x00007610ff147816 */ /* 0x000fc60000000014 */
[----:B------:R-:W2:Y:S04]  /*ab60*/  LDL R7, [R1+0x930] ;  /* 0x0009300001077983 */ /* 0x000ea80000100800 */
[----:B----4-:R0:W-:Y:S04]  /*ab70*/  STL [R1+0x474], R21 ;  /* 0x0004741501007387 */ /* 0x0101e80000100800 */
[----:B0-----:R-:W4:Y:S04]  /*ab80*/  LDL.LU R21, [R1+0x117c] ;  /* 0x00117c0001157983 */ /* 0x001f280000300800 */
[----:B------:R-:W2:Y:S01]  /*ab90*/  LDL R3, [R1+0x920] ;  /* 0x0009200001037983 */ /* 0x000ea20000100800 */
[----:B---3--:R-:W-:-:S05]  /*aba0*/  IADD3.X R5, PT, PT, R5, UR11, RZ, P0, !PT ;  /* 0x0000000b05057c10 */ /* 0x008fca00087fe4ff */
[----:B------:R-:W3:Y:S01]  /*abb0*/  @P1 LDG.E.U8 R20, desc[UR8][R4.64] ;  /* 0x0000000804141981 */ /* 0x000ee2000c1e1100 */
[----:B--2---:R-:W-:-:S03]  /*abc0*/  IADD3 R2, P2, PT, R3, UR10, RZ ;  /* 0x0000000a03027c10 */ /* 0x004fc6000ff5e0ff */
[----:B------:R-:W2:Y:S04]  /*abd0*/  LDL R3, [R1+0x91c] ;  /* 0x00091c0001037983 */ /* 0x000ea80000100800 */
[----:B---3--:R0:W-:Y:S04]  /*abe0*/  STL [R1+0x46c], R20 ;  /* 0x00046c1401007387 */ /* 0x0081e80000100800 */
[----:B0-----:R-:W3:Y:S04]  /*abf0*/  LDL.LU R20, [R1+0x1178] ;  /* 0x0011780001147983 */ /* 0x001ee80000300800 */
[----:B------:R-:W3:Y:S01]  /*ac00*/  LDL R5, [R1+0x938] ;  /* 0x0009380001057983 */ /* 0x000ee20000100800 */
[----:B------:R-:W-:-:S02]  /*ac10*/  PRMT R6, RZ, 0x7610, R6 ;  /* 0x00007610ff067816 */ /* 0x000fc40000000006 */
[----:B--2---:R-:W-:-:S05]  /*ac20*/  IADD3.X R3, PT, PT, R3, UR11, RZ, P2, !PT ;  /* 0x0000000b03037c10 */ /* 0x004fca00097fe4ff */
[----:B------:R-:W2:Y:S04]  /*ac30*/  @P1 LDG.E.U8 R6, desc[UR8][R2.64] ;  /* 0x0000000802061981 */ /* 0x000ea8000c1e1100 */
[----:B------:R-:W4:Y:S01]  /*ac40*/  LDL R3, [R1+0x928] ;  /* 0x0009280001037983 */ /* 0x000f220000100800 */
[----:B---3--:R-:W-:-:S03]  /*ac50*/  IADD3 R4, P2, PT, R5, UR10, RZ ;  /* 0x0000000a05047c10 */ /* 0x008fc6000ff5e0ff */
[----:B------:R-:W3:Y:S04]  /*ac60*/  LDL R5, [R1+0x934] ;  /* 0x0009340001057983 */ /* 0x000ee80000100800 */
[----:B--2---:R0:W-:Y:S02]  /*ac70*/  STL [R1+0x468], R6 ;  /* 0x0004680601007387 */ /* 0x0041e40000100800 */
[----:B0-----:R-:W-:Y:S02]  /*ac80*/  IADD3 R6, P1, PT, R7, UR10, RZ ;  /* 0x0000000a07067c10 */ /* 0x001fe4000ff3e0ff */
[----:B------:R-:W2:Y:S01]  /*ac90*/  LDL R7, [R1+0x92c] ;  /* 0x00092c0001077983 */ /* 0x000ea20000100800 */
[----:B---3--:R-:W-:Y:S02]  /*aca0*/  IADD3.X R5, PT, PT, R5, UR11, RZ, P2, !PT ;  /* 0x0000000b05057c10 */ /* 0x008fe400097fe4ff */
[----:B----4-:R-:W-:-:S02]  /*acb0*/  IADD3 R2, P2, PT, R3, UR10, RZ ;  /* 0x0000000a03027c10 */ /* 0x010fc4000ff5e0ff */
[----:B------:R-:W3:Y:S01]  /*acc0*/  LDL R3, [R1+0x924] ;  /* 0x0009240001037983 */ /* 0x000ee20000100800 */
[----:B------:R-:W-:Y:S02]  /*acd0*/  ISETP.GT.AND P0, PT, R0, 0x15, PT ;  /* 0x000000150000780c */ /* 0x000fe40003f04270 */
[----:B------:R-:W-:Y:S02]  /*ace0*/  PRMT R23, RZ, 0x7610, R23 ;  /* 0x00007610ff177816 */ /* 0x000fe40000000017 */
[----:B------:R-:W-:Y:S02]  /*acf0*/  PRMT R19, RZ, 0x7610, R19 ;  /* 0x00007610ff137816 */ /* 0x000fe40000000013 */
[----:B------:R-:W-:-:S07]  /*ad00*/  PRMT R18, RZ, 0x7610, R18 ;  /* 0x00007610ff127816 */ /* 0x000fce0000000012 */
[----:B------:R-:W4:Y:S04]  /*ad10*/  @P0 LDG.E.U8 R23, desc[UR8][R4.64] ;  /* 0x0000000804170981 */ /* 0x000f28000c1e1100 */
[----:B------:R-:W4:Y:S01]  /*ad20*/  LDL R5, [R1+0x940] ;  /* 0x0009400001057983 */ /* 0x000f220000100800 */
[----:B--2---:R-:W-:-:S05]  /*ad30*/  IADD3.X R7, PT, PT, R7, UR11, RZ, P1, !PT ;  /* 0x0000000b07077c10 */ /* 0x004fca0008ffe4ff */
[----:B------:R-:W2:Y:S01]  /*ad40*/  @P0 LDG.E.U8 R19, desc[UR8][R6.64] ;  /* 0x0000000806130981 */ /* 0x000ea2000c1e1100 */
[----:B---3--:R-:W-:-:S05]  /*ad50*/  IADD3.X R3, PT, PT, R3, UR11, RZ, P2, !PT ;  /* 0x0000000b03037c10 */ /* 0x008fca00097fe4ff */
[----:B------:R-:W3:Y:S04]  /*ad60*/  @P0 LDG.E.U8 R18, desc[UR8][R2.64] ;  /* 0x0000000802120981 */ /* 0x000ee8000c1e1100 */
[----:B----4-:R-:W-:Y:S01]  /*ad70*/  STL [R1+0x1118], R23 ;  /* 0x0011181701007387 */ /* 0x010fe20000100800 */
        /* <DEDUP_REMOVED lines=16> */
[----:B------:R-:W-:Y:S02]  /*ae80*/  PRMT R16, RZ, 0x7610, R16 ;  /* 0x00007610ff107816 */ /* 0x000fe40000000010 */
[----:B------:R-:W3:Y:S04]  /*ae90*/  @P0 LDG.E.U8 R22, desc[UR8][R4.64] ;  /* 0x0000000804160981 */ /* 0x000ee8000c1e1100 */
[----:B------:R-:W3:Y:S01]  /*aea0*/  LDL R5, [R1+0x948] ;  /* 0x0009480001057983 */ /* 0x000ee20000100800 */
[----:B----4-:R-:W-:-:S05]  /*aeb0*/  IADD3.X R7, PT, PT, R7, UR11, RZ, P2, !PT ;  /* 0x0000000b07077c10 */ /* 0x010fca00097fe4ff */
[----:B------:R-:W4:Y:S01]  /*aec0*/  @P1 LDG.E.U8 R17, desc[UR8][R6.64] ;  /* 0x0000000806111981 */ /* 0x000f22000c1e1100 */
[----:B--2---:R-:W-:-:S05]  /*aed0*/  IADD3.X R3, PT, PT, R3, UR11, RZ, P3, !PT ;  /* 0x0000000b03037c10 */ /* 0x004fca0009ffe4ff */
[----:B------:R-:W2:Y:S04]  /*aee0*/  @P1 LDG.E.U8 R16, desc[UR8][R2.64] ;  /* 0x0000000802101981 */ /* 0x000ea8000c1e1100 */
[----:B---3--:R0:W-:Y:S04]  /*aef0*/  STL [R1+0x458], R22 ;  /* 0x0004581601007387 */ /* 0x0081e80000100800 */
[----:B0-----:R-:W3:Y:S01]  /*af00*/  LDL R22, [R1+0x970] ;  /* 0x0009700001167983 */ /* 0x001ee20000100800 */
[----:B------:R-:W-:-:S03]  /*af10*/  IADD3 R4, P0, PT, R5, UR10, RZ ;  /* 0x0000000a05047c10 */ /* 0x000fc6000ff1e0ff */
[----:B----4-:R0:W-:Y:S04]  /*af20*/  STL [R1+0x454], R17 ;  /* 0x0004541101007387 */ /* 0x0101e80000100800 */
[----:B0-----:R-:W4:Y:S04]  /*af30*/  LDL.LU R17, [R1+0x116c] ;  /* 0x00116c0001117983 */ /* 0x001f280000300800 */
[----:B------:R-:W3:Y:S04]  /*af40*/  LDL R7, [R1+0x978] ;  /* 0x0009780001077983 */ /* 0x000ee80000100800 */
[----:B------:R-:W3:Y:S04]  /*af50*/  LDL R5, [R1+0x944] ;  /* 0x0009440001057983 */ /* 0x000ee80000100800 */
[----:B--2---:R0:W-:Y:S04]  /*af60*/  STL [R1+0x450], R16 ;  /* 0x0004501001007387 */ /* 0x0041e80000100800 */
[----:B0-----:R-:W2:Y:S04]  /*af70*/  LDL.LU R16, [R1+0x1168] ;  /* 0x0011680001107983 */ /* 0x001ea80000300800 */
[----:B------:R-:W2:Y:S01]  /*af80*/  LDL R3, [R1+0x960] ;  /* 0x0009600001037983 */ /* 0x000ea20000100800 */
[----:B------:R-:W-:-:S02]  /*af90*/  PRMT R15, RZ, 0x7610, R15 ;  /* 0x00007610ff0f7816 */ /* 0x000fc4000000000f */
[----:B--2---:R-:W-:Y:S02]  /*afa0*/  IADD3 R2, P2, PT, R3, UR10, RZ ;  /* 0x0000000a03027c10 */ /* 0x004fe4000ff5e0ff */
[----:B------:R-:W2:Y:S01]  /*afb0*/  LDL R3, [R1+0x95c] ;  /* 0x00095c0001037983 */ /* 0x000ea20000100800 */
[----:B---3--:R-:W-:Y:S02]  /*afc0*/  IADD3.X R5, PT, PT, R5, UR11, RZ, P0, !PT ;  /* 0x0000000b05057c10 */ /* 0x008fe400087fe4ff */
[----:B------:R-:W-:-:S03]  /*afd0*/  PRMT R6, RZ, 0x7610, R6 ;  /* 0x00007610ff067816 */ /* 0x000fc60000000006 */
[----:B------:R-:W3:Y:S01]  /*afe0*/  @P1 LDG.E.U8 R15, desc[UR8][R4.64] ;  /* 0x00000008040f1981 */ /* 0x000ee2000c1e1100 */
[----:B--2---:R-:W-:-:S05]  /*aff0*/  IADD3.X R3, PT, PT, R3, UR11, RZ, P2, !PT ;  /* 0x0000000b03037c10 */ /* 0x004fca00097fe4ff */
[----:B------:R-:W2:Y:S04]  /*b000*/  @P1 LDG.E.U8 R6, desc[UR8][R2.64] ;  /* 0x0000000802061981 */ /* 0x000ea8000c1e1100 */
[----:B---3--:R0:W-:Y:S01]  /*b010*/  STL [R1+0x44c], R15 ;  /* 0x00044c0f01007387 */ /* 0x0081e20000100800 */
[----:B------:R-:W-:-:S03]  /*b020*/  IADD3 R4, P2, PT, R7, UR10, RZ ;  /* 0x0000000a07047c10 */ /* 0x000fc6000ff5e0ff */
[----:B0-----:R-:W3:Y:S04]  /*b030*/  LDL.LU R15, [R1+0x1164] ;  /* 0x00116400010f7983 */ /* 0x001ee80000300800 */
[----:B------:R-:W3:Y:S04]  /*b040*/  LDL R5, [R1+0x974] ;  /* 0x0009740001057983 */ /* 0x000ee80000100800 */
[----:B------:R-:W4:Y:S04]  /*b050*/  LDL R3, [R1+0x968] ;  /* 0x0009680001037983 */ /* 0x000f280000100800 */
[----:B--2---:R0:W-:Y:S04]  /*b060*/  STL [R1+0x448], R6 ;  /* 0x0004480601007387 */ /* 0x0041e80000100800 */
[----:B------:R-:W2:Y:S01]  /*b070*/  LDL R7, [R1+0x96c] ;  /* 0x00096c0001077983 */ /* 0x000ea20000100800 */
[----:B------:R-:W-:-:S02]  /*b080*/  ISETP.GT.AND P0, PT, R0, 0x17, PT ;  /* 0x000000170000780c */ /* 0x000fc40003f04270 */
[----:B------:R-:W-:Y:S02]  /*b090*/  PRMT R28, RZ, 0x7610, R28 ;  /* 0x00007610ff1c7816 */ /* 0x000fe4000000001c */
[----:B0-----:R-:W-:Y:S02]  /*b0a0*/  IADD3 R6, P1, PT, R22, UR10, RZ ;  /* 0x0000000a16067c10 */ /* 0x001fe4000ff3e0ff */
[----:B------:R-:W-:Y:S01]  /*b0b0*/  PRMT R13, RZ, 0x7610, R13 ;  /* 0x00007610ff0d7816 */ /* 0x000fe2000000000d */
[----:B------:R-:W2:Y:S01]  /*b0c0*/  LDL R22, [R1+0x97c] ;  /* 0x00097c0001167983 */ /* 0x000ea20000100800 */
[----:B---3--:R-:W-:Y:S02]  /*b0d0*/  IADD3.X R5, PT, PT, R5, UR11, RZ, P2, !PT ;  /* 0x0000000b05057c10 */ /* 0x008fe400097fe4ff */
[----:B----4-:R-:W-:-:S03]  /*b0e0*/  IADD3 R2, P2, PT, R3, UR10, RZ ;  /* 0x0000000a03027c10 */ /* 0x010fc6000ff5e0ff */
[----:B------:R-:W3:Y:S04]  /*b0f0*/  @P0 LDG.E.U8 R28, desc[UR8][R4.64] ;  /* 0x00000008041c0981 */ /* 0x000ee8000c1e1100 */
[----:B------:R-:W4:Y:S01]  /*b100*/  LDL R3, [R1+0x964] ;  /* 0x0009640001037983 */ /* 0x000f220000100800 */
[----:B------:R-:W-:-:S03]  /*b110*/  PRMT R14, RZ, 0x7610, R14 ;  /* 0x00007610ff0e7816 */ /* 0x000fc6000000000e */
[----:B------:R-:W3:Y:S01]  /*b120*/  LDL R5, [R1+0x980] ;  /* 0x0009800001057983 */ /* 0x000ee20000100800 */
[----:B--2---:R-:W-:-:S05]  /*b130*/  IADD3.X R7, PT, PT, R7, UR11, RZ, P1, !PT ;  /* 0x0000000b07077c10 */ /* 0x004fca0008ffe4ff */
[----:B------:R-:W2:Y:S01]  /*b140*/  @P0 LDG.E.U8 R13, desc[UR8][R6.64] ;  /* 0x00000008060d0981 */ /* 0x000ea2000c1e1100 */
[----:B----4-:R-:W-:-:S03]  /*b150*/  IADD3.X R3, PT, PT, R3, UR11, RZ, P2, !PT ;  /* 0x0000000b03037c10 */ /* 0x010fc600097fe4ff */
[----:B---3--:R-:W-:Y:S04]  /*b160*/  STL [R1+0x10c4], R28 ;  /* 0x0010c41c01007387 */ /* 0x008fe80000100800 */
[----:B------:R-:W3:Y:S04]  /*b170*/  @P0 LDG.E.U8 R14, desc[UR8][R2.64] ;  /* 0x00000008020e0981 */ /* 0x000ee8000c1e1100 */
[----:B--2---:R0:W-:Y:S04]  /*b180*/  STL [R1+0x444], R13 ;  /* 0x0004440d01007387 */ /* 0x0041e80000100800 */
[----:B0-----:R-:W2:Y:S04]  /*b190*/  LDL.LU R13, [R1+0x1160] ;  /* 0x00116000010d7983 */ /* 0x001ea80000300800 */
[----:B------:R-:W4:Y:S04]  /*b1a0*/  LDL R7, [R1+0x998] ;  /* 0x0009980001077983 */ /* 0x000f280000100800 */
[----:B---3--:R0:W-:Y:S04]  /*b1b0*/  STL [R1+0x2c], R14 ;  /* 0x00002c0e01007387 */ /* 0x0081e80000100800 */
[----:B0-----:R-:W3:Y:S04]  /*b1c0*/  LDL.LU R14, [R1+0x115c] ;  /* 0x00115c00010e7983 */ /* 0x001ee80000300800 */
[----:B------:R-:W2:Y:S01]  /*b1d0*/  LDL R3, [R1+0x990] ;  /* 0x0009900001037983 */ /* 0x000ea20000100800 */
[----:B----4-:R-:W-:-:S03]  /*b1e0*/  IADD3 R6, P2, PT, R7, UR10, RZ ;  /* 0x0000000a07067c10 */ /* 0x010fc6000ff5e0ff */
[----:B------:R-:W4:Y:S01]  /*b1f0*/  LDL R7, [R1+0x994] ;  /* 0x0009940001077983 */ /* 0x000f220000100800 */
[----:B------:R-:W-:Y:S02]  /*b200*/  IADD3 R4, P3, PT, R5, UR10, RZ ;  /* 0x0000000a05047c10 */ /* 0x000fe4000ff7e0ff */
[----:B------:R-:W-:Y:S02]  /*b210*/  ISETP.GT.AND P1, PT, R0, 0x18, PT ;  /* 0x000000180000780c */ /* 0x000fe40003f24270 */
[----:B------:R-:W-:Y:S02]  /*b220*/  IADD3.X R5, PT, PT, R22, UR11, RZ, P3, !PT ;  /* 0x0000000b16057c10 */ /* 0x000fe40009ffe4ff */
[----:B------:R-:W-:Y:S01]  /*b230*/  PRMT R29, RZ, 0x7610, R29 ;  /* 0x00007610ff1d7816 */ /* 0x000fe2000000001d */
[----:B------:R-:W3:Y:S01]  /*b240*/  LDL R22, [R1+0x99c] ;  /* 0x00099c0001167983 */ /* 0x000ee20000100800 */
[----:B------:R-:W-:-:S04]  /*b250*/  PRMT R12, RZ, 0x7610, R12 ;  /* 0x00007610ff0c7816 */ /* 0x000fc8000000000c */
[----:B------:R-:W3:Y:S01]  /*b260*/  @P0 LDG.E.U8 R29, desc[UR8][R4.64] ;  /* 0x00000008041d0981 */ /* 0x000ee2000c1e1100 */
[----:B--2---:R-:W-:-:S03]  /*b270*/  IADD3 R2, P3, PT, R3, UR10, RZ ;  /* 0x0000000a03027c10 */ /* 0x004fc6000ff7e0ff */
[----:B------:R-:W2:Y:S04]  /*b280*/  LDL R3, [R1+0x98c] ;  /* 0x00098c0001037983 */ /* 0x000ea80000100800 */
[----:B------:R-:W2:Y:S01]  /*b290*/  LDL R5, [R1+0x988] ;  /* 0x0009880001057983 */ /* 0x000ea20000100800 */
[----:B----4-:R-:W-:-:S05]  /*b2a0*/  IADD3.X R7, PT, PT, R7, UR11, RZ, P2, !PT ;  /* 0x0000000b07077c10 */ /* 0x010fca00097fe4ff */
[----:B------:R-:W4:Y:S01]  /*b2b0*/  @P1 LDG.E.U8 R12, desc[UR8][R6.64] ;  /* 0x00000008060c1981 */ /* 0x000f22000c1e1100 */
[----:B------:R-:W-:-:S03]  /*b2c0*/  PRMT R11, RZ, 0x7610, R11 ;  /* 0x00007610ff0b7816 */ /* 0x000fc6000000000b */
[----:B---3--:R-:W-:Y:S01]  /*b2d0*/  STL [R1+0x10c8], R29 ;  /* 0x0010c81d01007387 */ /* 0x008fe20000100800 */
[----:B--2---:R-:W-:-:S05]  /*b2e0*/  IADD3.X R3, PT, PT, R3, UR11, RZ, P3, !PT ;  /* 0x0000000b03037c10 */ /* 0x004fca0009ffe4ff */
[----:B------:R-:W2:Y:S01]  /*b2f0*/  @P1 LDG.E.U8 R11, desc[UR8][R2.64] ;  /* 0x00000008020b1981 */ /* 0x000ea2000c1e1100 */
[----:B------:R-:W-:-:S03]  /*b300*/  IADD3 R4, P0, PT, R5, UR10, RZ ;  /* 0x0000000a05047c10 */ /* 0x000fc6000ff1e0ff */
[----:B----4-:R0:W-:Y:S04]  /*b310*/  STL [R1+0x24], R12 ;  /* 0x0000240c01007387 */ /* 0x0101e80000100800 */
[----:B0-----:R-:W3:Y:S04]  /*b320*/  LDL.LU R12, [R1+0x1158] ;  /* 0x00115800010c7983 */ /* 0x001ee80000300800 */
[----:B------:R-:W4:Y:S04]  /*b330*/  LDL R5, [R1+0x984] ;  /* 0x0009840001057983 */ /* 0x000f280000100800 */
[----:B------:R-:W3:Y:S04]  /*b340*/  LDL R6, [R1+0x9b8] ;  /* 0x0009b80001067983 */ /* 0x000ee80000100800 */
[----:B------:R-:W3:Y:S04]  /*b350*/  LDL R7, [R1+0x9b0] ;  /* 0x0009b00001077983 */ /* 0x000ee80000100800 */
[----:B--2---:R0:W-:Y:S01]  /*b360*/  STL [R1+0x20], R11 ;  /* 0x0000200b01007387 */ /* 0x0041e20000100800 */
[----:B------:R-:W-:-:S03]  /*b370*/  PRMT R28, RZ, 0x7610, R28 ;  /* 0x00007610ff1c7816 */ /* 0x000fc6000000001c */
[----:B0-----:R-:W2:Y:S04]  /*b380*/  LDL.LU R11, [R1+0x1154] ;  /* 0x00115400010b7983 */ /* 0x001ea80000300800 */
[----:B------:R-:W2:Y:S01]  /*b390*/  LDL R3, [R1+0x9a0] ;  /* 0x0009a00001037983 */ /* 0x000ea20000100800 */
[----:B----4-:R-:W-:-:S05]  /*b3a0*/  IADD3.X R5, PT, PT, R5, UR11, RZ, P0, !PT ;  /* 0x0000000b05057c10 */ /* 0x010fca00087fe4ff */
[----:B------:R-:W4:Y:S01]  /*b3b0*/  @P1 LDG.E.U8 R28, desc[UR8][R4.64] ;  /* 0x00000008041c1981 */ /* 0x000f22000c1e1100 */
[----:B------:R-:W-:Y:S02]  /*b3c0*/  PRMT R23, RZ, 0x7610, R23 ;  /* 0x00007610ff177816 */ /* 0x000fe40000000017 */
[----:B--2---:R-:W-:-:S04]  /*b3d0*/  IADD3 R2, P2, PT, R3, UR10, RZ ;  /* 0x0000000a03027c10 */ /* 0x004fc8000ff5e0ff */
[----:B------:R-:W-:Y:S02]  /*b3e0*/  IADD3.X R3, PT, PT, R22, UR11, RZ, P2, !PT ;  /* 0x0000000b16037c10 */ /* 0x000fe400097fe4ff */
[----:B------:R-:W2:Y:S04]  /*b3f0*/  LDL R22, [R1+0x9c0] ;  /* 0x0009c00001167983 */ /* 0x000ea80000100800 */
[----:B------:R0:W2:Y:S04]  /*b400*/  @P1 LDG.E.U8 R23, desc[UR8][R2.64] ;  /* 0x0000000802171981 */ /* 0x0000a8000c1e1100 */
[----:B----4-:R4:W-:Y:S04]  /*b410*/  STL [R1+0x1144], R28 ;  /* 0x0011441c01007387 */ /* 0x0109e80000100800 */
[----:B------:R-:W2:Y:S04]  /*b420*/  LDL R5, [R1+0x9b4] ;  /* 0x0009b40001057983 */ /* 0x000ea80000100800 */
[----:B------:R-:W0:Y:S01]  /*b430*/  LDL R3, [R1+0x9a8] ;  /* 0x0009a80001037983 */ /* 0x000e220000100800 */
[----:B---3--:R-:W-:-:S02]  /*b440*/  IADD3 R4, P2, PT, R6, UR10, RZ ;  /* 0x0000000a06047c10 */ /* 0x008fc4000ff5e0ff */
[----:B------:R-:W-:Y:S01]  /*b450*/  IADD3 R6, P1, PT, R7, UR10, RZ ;  /* 0x0000000a07067c10 */ /* 0x000fe2000ff3e0ff */
[----:B----4-:R-:W3:Y:S04]  /*b460*/  LDL R28, [R1+0x9d8] ;  /* 0x0009d800011c7983 */ /* 0x010ee80000100800 */
[----:B------:R-:W4:Y:S01]  /*b470*/  LDL R7, [R1+0x9ac] ;  /* 0x0009ac0001077983 */ /* 0x000f220000100800 */
[----:B------:R-:W-:Y:S02]  /*b480*/  ISETP.GT.AND P0, PT, R0, 0x19, PT ;  /* 0x000000190000780c */ /* 0x000fe40003f04270 */
[----:B--2---:R-:W-:Y:S02]  /*b490*/  IADD3.X R5, PT, PT, R5, UR11, RZ, P2, !PT ;  /* 0x0000000b05057c10 */ /* 0x004fe400097fe4ff */
[----:B0-----:R-:W-:-:S02]  /*b4a0*/  IADD3 R2, P2, PT, R3, UR10, RZ ;  /* 0x0000000a03027c10 */ /* 0x001fc4000ff5e0ff */
[----:B------:R-:W2:Y:S01]  /*b4b0*/  LDL R3, [R1+0x9a4] ;  /* 0x0009a40001037983 */ /* 0x000ea20000100800 */
[----:B------:R-:W-:Y:S02]  /*b4c0*/  PRMT R10, RZ, 0x7610, R10 ;  /* 0x00007610ff0a7816 */ /* 0x000fe4000000000a */
[----:B------:R-:W-:Y:S02]  /*b4d0*/  PRMT R9, RZ, 0x7610, R9 ;  /* 0x00007610ff097816 */ /* 0x000fe40000000009 */
[----:B----4-:R-:W-:Y:S02]  /*b4e0*/  IADD3.X R7, PT, PT, R7, UR11, RZ, P1, !PT ;  /* 0x0000000b07077c10 */ /* 0x010fe40008ffe4ff */
[----:B------:R0:W4:Y:S04]  /*b4f0*/  @P0 LDG.E.U8 R10, desc[UR8][R4.64] ;  /* 0x00000008040a0981 */ /* 0x000128000c1e1100 */
[----:B------:R1:W3:Y:S01]  /*b500*/  @P0 LDG.E.U8 R9, desc[UR8][R6.64] ;  /* 0x0000000806090981 */ /* 0x0002e2000c1e1100 */
[----:B0-----:R-:W-:-:S05]  /*b510*/  PRMT R5, RZ, 0x7610, R5 ;  /* 0x00007610ff057816 */ /* 0x001fca0000000005 */
[----:B-1----:R-:W-:Y:S01]  /*b520*/  IMAD.MOV.U32 R7, RZ, RZ, R5 ;  /* 0x000000ffff077224 */ /* 0x002fe200078e0005 */
[----:B--2---:R-:W-:-:S05]  /*b530*/  IADD3.X R3, PT, PT, R3, UR11, RZ, P2, !PT ;  /* 0x0000000b03037c10 */ /* 0x004fca00097fe4ff */
[----:B------:R-:W2:Y:S04]  /*b540*/  @P0 LDG.E.U8 R7, desc[UR8][R2.64] ;  /* 0x0000000802070981 */ /* 0x000ea8000c1e1100 */
[----:B----4-:R0:W-:Y:S01]  /*b550*/  STL [R1+0x10], R10 ;  /* 0x0000100a01007387 */ /* 0x0101e20000100800 */
[----:B------:R-:W-:-:S03]  /*b560*/  IADD3 R4, P3, PT, R22, UR10, RZ ;  /* 0x0000000a16047c10 */ /* 0x000fc6000ff7e0ff */
[----:B0-----:R-:W4:Y:S04]  /*b570*/  LDL.LU R10, [R1+0x1150] ;  /* 0x00115000010a7983 */ /* 0x001f280000300800 */
[----:B---3--:R0:W-:Y:S04]  /*b580*/  STL [R1+0x14], R9 ;  /* 0x0000140901007387 */ /* 0x0081e80000100800 */
[----:B0-----:R-:W3:Y:S04]  /*b590*/  LDL.LU R9, [R1+0x114c] ;  /* 0x00114c0001097983 */ /* 0x001ee80000300800 */
[----:B------:R0:W-:Y:S04]  /*b5a0*/  STL.S16 [R1+0xc], R5 ;  /* 0x00000c0501007387 */ /* 0x0001e80000100600 */
[----:B------:R-:W3:Y:S04]  /*b5b0*/  LDL R22, [R1+0x9e0] ;  /* 0x0009e00001167983 */ /* 0x000ee80000100800 */
[----:B------:R-:W3:Y:S04]  /*b5c0*/  LDL R3, [R1+0x9d0] ;  /* 0x0009d00001037983 */ /* 0x000ee80000100800 */
[----:B0-----:R-:W3:Y:S04]  /*b5d0*/  LDL R5, [R1+0x9bc] ;  /* 0x0009bc0001057983 */ /* 0x001ee80000100800 */
[----:B--2---:R0:W-:Y:S04]  /*b5e0*/  @P0 STL [R1+0xc], R7 ;  /* 0x00000c0701000387 */ /* 0x0041e80000100800 */
[----:B0-----:R-:W2:Y:S01]  /*b5f0*/  LDL R7, [R1+0x9d4] ;  /* 0x0009d40001077983 */ /* 0x001ea20000100800 */
[----:B------:R-:W-:-:S02]  /*b600*/  ISETP.GT.AND P1, PT, R0, 0x1a, PT ;  /* 0x0000001a0000780c */ /* 0x000fc40003f24270 */
[----:B------:R-:W-:Y:S02]  /*b610*/  IADD3 R6, P2, PT, R28, UR10, RZ ;  /* 0x0000000a1c067c10 */ /* 0x000fe4000ff5e0ff */
[----:B------:R-:W-:Y:S01]  /*b620*/  PRMT R8, RZ, 0x7610, R8 ;  /* 0x00007610ff087816 */ /* 0x000fe20000000008 */
[----:B------:R-:W4:Y:S01]  /*b630*/  LDL R28, [R1+0x9c4] ;  /* 0x0009c400011c7983 */ /* 0x000f220000100800 */
[----:B------:R-:W-:Y:S02]  /*b640*/  PRMT R29, RZ, 0x7610, R29 ;  /* 0x00007610ff1d7816 */ /* 0x000fe4000000001d */
[----:B---3--:R-:W-:Y:S02]  /*b650*/  IADD3.X R5, PT, PT, R5, UR11, RZ, P3, !PT ;  /* 0x0000000b05057c10 */ /* 0x008fe40009ffe4ff */
[----:B------:R-:W-:Y:S02]  /*b660*/  IADD3 R2, P3, PT, R3, UR10, RZ ;  /* 0x0000000a03027c10 */ /* 0x000fe4000ff7e0ff */
[----:B------:R-:W3:Y:S04]  /*b670*/  LDL R3, [R1+0x9cc] ;  /* 0x0009cc0001037983 */ /* 0x000ee80000100800 */
[----:B------:R0:W4:Y:S04]  /*b680*/  @P0 LDG.E.U8 R29, desc[UR8][R4.64] ;  /* 0x00000008041d0981 */ /* 0x000128000c1e1100 */
[----:B------:R-:W4:Y:S01]  /*b690*/  LDL R5, [R1+0x9c8] ;  /* 0x0009c80001057983 */ /* 0x000f220000100800 */
[----:B--2---:R-:W-:-:S05]  /*b6a0*/  IADD3.X R7, PT, PT, R7, UR11, RZ, P2, !PT ;  /* 0x0000000b07077c10 */ /* 0x004fca00097fe4ff */
[----:B------:R1:W2:Y:S01]  /*b6b0*/  @P1 LDG.E.U8 R8, desc[UR8][R6.64] ;  /* 0x0000000806081981 */ /* 0x0002a2000c1e1100 */
[----:B0-----:R-:W-:-:S05]  /*b6c0*/  PRMT R4, RZ, 0x7610, R4 ;  /* 0x00007610ff047816 */ /* 0x001fca0000000004 */
[----:B-1----:R-:W-:Y:S01]  /*b6d0*/  IMAD.MOV.U32 R6, RZ, RZ, R4 ;  /* 0x000000ffff067224 */ /* 0x002fe200078e0004 */
[----:B---3--:R-:W-:Y:S01]  /*b6e0*/  IADD3.X R3, PT, PT, R3, UR11, RZ, P3, !PT ;  /* 0x0000000b03037c10 */ /* 0x008fe20009ffe4ff */
[----:B--2---:R0:W-:Y:S04]  /*b6f0*/  STL [R1+0x4], R8 ;  /* 0x0000040801007387 */ /* 0x0041e80000100800 */
[----:B0-----:R-:W2:Y:S04]  /*b700*/  LDL.LU R8, [R1+0x1148] ;  /* 0x0011480001087983 */ /* 0x001ea80000300800 */
[----:B------:R4:W-:Y:S01]  /*b710*/  STL.S16 [R1], R4 ;  /* 0x0000000401007387 */ /* 0x0009e20000100600 */
[----:B------:R-:W-:-:S03]  /*b720*/  PRMT R27, RZ, 0x7610, R27 ;  /* 0x00007610ff1b7816 */ /* 0x000fc6000000001b */
[----:B------:R-:W3:Y:S01]  /*b730*/  LDL R7, [R1+0x9f8] ;  /* 0x0009f80001077983 */ /* 0x000ee20000100800 */
[----:B----4-:R-:W-:Y:S01]  /*b740*/  IADD3 R4, P0, PT, R5, UR10, RZ ;  /* 0x0000000a05047c10 */ /* 0x010fe2000ff1e0ff */
[----:B------:R-:W-:Y:S02]  /*b750*/  IMAD.MOV.U32 R5, RZ, RZ, R6 ;  /* 0x000000ffff057224 */ /* 0x000fe400078e0006 */
[----:B------:R-:W4:Y:S04]  /*b760*/  LDL R6, [R1+0x9f0] ;  /* 0x0009f00001067983 */ /* 0x000f280000100800 */
[----:B------:R0:W2:Y:S02]  /*b770*/  @P1 LDG.E.U8 R5, desc[UR8][R2.64] ;  /* 0x0000000802051981 */ /* 0x0000a4000c1e1100 */
[----:B0-----:R-:W-:-:S02]  /*b780*/  IADD3 R2, P2, PT, R22, UR10, RZ ;  /* 0x0000000a16027c10 */ /* 0x001fc4000ff5e0ff */
[----:B------:R-:W3:Y:S04]  /*b790*/  LDL R3, [R1+0x9dc] ;  /* 0x0009dc0001037983 */ /* 0x000ee80000100800 */
[----:B------:R-:W3:Y:S04]  /*b7a0*/  LDL R22, [R1+0x9e8] ;  /* 0x0009e80001167983 */ /* 0x000ee80000100800 */
[----:B--2---:R0:W-:Y:S02]  /*b7b0*/  @P1 STL [R1], R5 ;  /* 0x0000000501001387 */ /* 0x0041e40000100800 */
[----:B0-----:R-:W-:-:S02]  /*b7c0*/  IADD3.X R5, PT, PT, R28, UR11, RZ, P0, !PT ;  /* 0x0000000b1c057c10 */ /* 0x001fc400087fe4ff */
[----:B------:R-:W2:Y:S04]  /*b7d0*/  LDL R28, [R1+0x9ec] ;  /* 0x0009ec00011c7983 */ /* 0x000ea80000100800 */
[----:B------:R-:W2:Y:S01]  /*b7e0*/  @P1 LDG.E.U8 R27, desc[UR8][R4.64] ;  /* 0x00000008041b1981 */ /* 0x000ea2000c1e1100 */
[----:B------:R-:W-:Y:S02]  /*b7f0*/  ISETP.GT.AND P0, PT, R0, 0x1b, PT ;  /* 0x0000001b0000780c */ /* 0x000fe40003f04270 */
[----:B---3--:R-:W-:Y:S01]  /*b800*/  IADD3.X R3, PT, PT, R3, UR11, RZ, P2, !PT ;  /* 0x0000000b03037c10 */ /* 0x008fe200097fe4ff */
[----:B--2---:R0:W-:Y:S04]  /*b810*/  STL [R1+0x1124], R27 ;  /* 0x0011241b01007387 */ /* 0x0041e80000100800 */
[----:B0-----:R-:W2:Y:S01]  /*b820*/  LDL R27, [R1+0x9f4] ;  /* 0x0009f400011b7983 */ /* 0x001ea20000100800 */
[----:B------:R-:W-:-:S02]  /*b830*/  IADD3 R4, P2, PT, R7, UR10, RZ ;  /* 0x0000000a07047c10 */ /* 0x000fc4000ff5e0ff */
[----:B------:R-:W-:Y:S02]  /*b840*/  PRMT R26, RZ, 0x7610, R26 ;  /* 0x00007610ff1a7816 */ /* 0x000fe4000000001a */
[----:B------:R-:W-:-:S04]  /*b850*/  PRMT R24, RZ, 0x7610, R24 ;  /* 0x00007610ff187816 */ /* 0x000fc80000000018 */
[----:B------:R-:W3:Y:S01]  /*b860*/  @P1 LDG.E.U8 R26, desc[UR8][R2.64] ;  /* 0x00000008021a1981 */ /* 0x000ee2000c1e1100 */
[----:B--2---:R-:W-:-:S05]  /*b870*/  IADD3.X R5, PT, PT, R27, UR11, RZ, P2, !PT ;  /* 0x0000000b1b057c10 */ /* 0x004fca00097fe4ff */
[----:B------:R-:W2:Y:S01]  /*b880*/  @P0 LDG.E.U8 R24, desc[UR8][R4.64] ;  /* 0x0000000804180981 */ /* 0x000ea2000c1e1100 */
[----:B----4-:R-:W-:Y:S02]  /*b890*/  IADD3 R6, P1, PT, R6, UR10, RZ ;  /* 0x0000000a06067c10 */ /* 0x010fe4000ff3e0ff */
[----:B------:R-:W-:Y:S02]  /*b8a0*/  PRMT R25, RZ, 0x7610, R25 ;  /* 0x00007610ff197816 */ /* 0x000fe40000000019 */
[----:B------:R-:W-:Y:S01]  /*b8b0*/  IADD3.X R7, PT, PT, R28, UR11, RZ, P1, !PT ;  /* 0x0000000b1c077c10 */ /* 0x000fe20008ffe4ff */
[----:B---3--:R0:W-:Y:S01]  /*b8c0*/  STL [R1+0x1120], R26 ;  /* 0x0011201a01007387 */ /* 0x0081e20000100800 */
[----:B------:R-:W-:-:S03]  /*b8d0*/  IADD3 R2, P2, PT, R22, UR10, RZ ;  /* 0x0000000a16027c10 */ /* 0x000fc6000ff5e0ff */
[----:B------:R-:W3:Y:S04]  /*b8e0*/  LDL R22, [R1+0x9fc] ;  /* 0x0009fc0001167983 */ /* 0x000ee80000100800 */
[----:B------:R-:W4:Y:S04]  /*b8f0*/  LDL R28, [R1+0xa10] ;  /* 0x000a1000011c7983 */ /* 0x000f280000100800 */
[----:B0-----:R-:W3:Y:S04]  /*b900*/  LDL R26, [R1+0x9e4] ;  /* 0x0009e400011a7983 */ /* 0x001ee80000100800 */
[----:B------:R-:W4:Y:S04]  /*b910*/  LDL R27, [R1+0xa14] ;  /* 0x000a1400011b7983 */ /* 0x000f280000100800 */
[----:B------:R-:W4:Y:S04]  /*b920*/  LDL R5, [R1+0xa00] ;  /* 0x000a000001057983 */ /* 0x000f280000100800 */
[----:B------:R0:W4:Y:S04]  /*b930*/  @P0 LDG.E.U8 R25, desc[UR8][R6.64] ;  /* 0x0000000806190981 */ /* 0x000128000c1e1100 */
[----:B--2---:R1:W-:Y:S04]  /*b940*/  STL [R1+0x1128], R24 ;  /* 0x0011281801007387 */ /* 0x0043e80000100800 */
[----:B------:R-:W0:Y:S01]  /*b950*/  LDL R7, [R1+0xa18] ;  /* 0x000a180001077983 */ /* 0x000e220000100800 */
[----:B------:R-:W-:-:S02]  /*b960*/  ISETP.GT.AND P1, PT, R0, 0x1c, PT ;  /* 0x0000001c0000780c */ /* 0x000fc40003f24270 */
[----:B------:R-:W-:Y:S02]  /*b970*/  PRMT R21, RZ, 0x7610, R21 ;  /* 0x00007610ff157816 */ /* 0x000fe40000000015 */
[----:B------:R-:W-:Y:S02]  /*b980*/  PRMT R20, RZ, 0x7610, R20 ;  /* 0x00007610ff147816 */ /* 0x000fe40000000014 */
[----:B------:R-:W-:Y:S02]  /*b990*/  PRMT R19, RZ, 0x7610, R19 ;  /* 0x00007610ff137816 */ /* 0x000fe40000000013 */
[----:B---3--:R-:W-:Y:S02]  /*b9a0*/  IADD3.X R3, PT, PT, R26, UR11, RZ, P2, !PT ;  /* 0x0000000b1a037c10 */ /* 0x008fe400097fe4ff */
[----:B------:R-:W2:Y:S04]  /*b9b0*/  LDL R26, [R1+0xa0c] ;  /* 0x000a0c00011a7983 */ /* 0x000ea80000100800 */
[----:B------:R3:W2:Y:S01]  /*b9c0*/  @P0 LDG.E.U8 R21, desc[UR8][R2.64] ;  /* 0x0000000802150981 */ /* 0x0006a2000c1e1100 */
[----:B----4-:R-:W-:-:S04]  /*b9d0*/  IADD3 R4, P3, PT, R5, UR10, RZ ;  /* 0x0000000a05047c10 */ /* 0x010fc8000ff7e0ff */
[----:B------:R-:W-:-:S05]  /*b9e0*/  IADD3.X R5, PT, PT, R22, UR11, RZ, P3, !PT ;  /* 0x0000000b16057c10 */ /* 0x000fca0009ffe4ff */
[----:B------:R-:W4:Y:S01]  /*b9f0*/  @P0 LDG.E.U8 R20, desc[UR8][R4.64] ;  /* 0x0000000804140981 */ /* 0x000f22000c1e1100 */
[----:B0-----:R-:W-:-:S04]  /*ba00*/  IADD3 R6, P2, PT, R7, UR10, RZ ;  /* 0x0000000a07067c10 */ /* 0x001fc8000ff5e0ff */
[----:B------:R-:W-:-:S05]  /*ba10*/  IADD3.X R7, PT, PT, R27, UR11, RZ, P2, !PT ;  /* 0x0000000b1b077c10 */ /* 0x000fca00097fe4ff */
[----:B------:R-:W4:Y:S01]  /*ba20*/  @P1 LDG.E.U8 R19, desc[UR8][R6.64] ;  /* 0x0000000806131981 */ /* 0x000f22000c1e1100 */
[----:B---3--:R-:W-:Y:S02]  /*ba30*/  IADD3 R2, P3, PT, R28, UR10, RZ ;  /* 0x0000000a1c027c10 */ /* 0x008fe4000ff7e0ff */
[----:B------:R-:W-:Y:S01]  /*ba40*/  PRMT R18, RZ, 0x7610, R18 ;  /* 0x00007610ff127816 */ /* 0x000fe20000000012 */
[----:B------:R-:W-:Y:S01]  /*ba50*/  STL [R1+0x112c], R25 ;  /* 0x00112c1901007387 */ /* 0x000fe20000100800 */
[----:B--2---:R-:W-:-:S03]  /*ba60*/  IADD3.X R3, PT, PT, R26, UR11, RZ, P3, !PT ;  /* 0x0000000b1a037c10 */ /* 0x004fc60009ffe4ff */
[----:B-1----:R-:W2:Y:S04]  /*ba70*/  LDL R24, [R1+0xa08] ;  /* 0x000a080001187983 */ /* 0x002ea80000100800 */
[----:B------:R0:W-:Y:S04]  /*ba80*/  STL [R1+0x1130], R21 ;  /* 0x0011301501007387 */ /* 0x0001e80000100800 */
[----:B------:R-:W3:Y:S04]  /*ba90*/  LDL R22, [R1+0xa20] ;  /* 0x000a200001167983 */ /* 0x000ee80000100800 */
[----:B------:R-:W3:Y:S04]  /*baa0*/  @P1 LDG.E.U8 R18, desc[UR8][R2.64] ;  /* 0x0000000802121981 */ /* 0x000ee8000c1e1100 */
[----:B0-----:R-:W3:Y:S04]  /*bab0*/  LDL R21, [R1+0xa04] ;  /* 0x000a040001157983 */ /* 0x001ee80000100800 */
[----:B----4-:R0:W-:Y:S04]  /*bac0*/  STL [R1+0x1134], R20 ;  /* 0x0011341401007387 */ /* 0x0101e80000100800 */
[----:B0-----:R-:W4:Y:S04]  /*bad0*/  LDL R20, [R1+0xa38] ;  /* 0x000a380001147983 */ /* 0x001f280000100800 */
[----:B------:R-:W-:Y:S04]  /*bae0*/  STL [R1+0x111c], R19 ;  /* 0x00111c1301007387 */ /* 0x000fe80000100800 */
[----:B------:R-:W4:Y:S01]  /*baf0*/  LDL R27, [R1+0xa1c] ;  /* 0x000a1c00011b7983 */ /* 0x000f220000100800 */
[----:B------:R-:W-:-:S02]  /*bb00*/  PRMT R17, RZ, 0x7610, R17 ;  /* 0x00007610ff117816 */ /* 0x000fc40000000011 */
[----:B--2---:R-:W-:Y:S01]  /*bb10*/  IADD3 R4, P2, PT, R24, UR10, RZ ;  /* 0x0000000a18047c10 */ /* 0x004fe2000ff5e0ff */
[----:B------:R-:W2:Y:S01]  /*bb20*/  LDL R26, [R1+0xa34] ;  /* 0x000a3400011a7983 */ /* 0x000ea20000100800 */
[----:B------:R-:W-:Y:S02]  /*bb30*/  PRMT R16, RZ, 0x7610, R16 ;  /* 0x00007610ff107816 */ /* 0x000fe40000000010 */
[----:B---3--:R-:W-:Y:S01]  /*bb40*/  IADD3 R6, P3, PT, R22, UR10, RZ ;  /* 0x0000000a16067c10 */ /* 0x008fe2000ff7e0ff */
[----:B------:R0:W-:Y:S01]  /*bb50*/  STL [R1+0x1138], R18 ;  /* 0x0011381201007387 */ /* 0x0001e20000100800 */
[----:B------:R-:W-:-:S03]  /*bb60*/  IADD3.X R5, PT, PT, R21, UR11, RZ, P2, !PT ;  /* 0x0000000b15057c10 */ /* 0x000fc600097fe4ff */
[----:B------:R-:W3:Y:S04]  /*bb70*/  LDL R24, [R1+0xa28] ;  /* 0x000a280001187983 */ /* 0x000ee80000100800 */
[----:B------:R-:W3:Y:S04]  /*bb80*/  @P1 LDG.E.U8 R17, desc[UR8][R4.64] ;  /* 0x0000000804111981 */ /* 0x000ee8000c1e1100 */
[----:B0-----:R-:W3:Y:S04]  /*bb90*/  LDL R18, [R1+0xa24] ;  /* 0x000a240001127983 */ /* 0x001ee80000100800 */
[----:B------:R-:W3:Y:S01]  /*bba0*/  LDL R25, [R1+0xa30] ;  /* 0x000a300001197983 */ /* 0x000ee20000100800 */
[----:B----4-:R-:W-:-:S03]  /*bbb0*/  IADD3.X R7, PT, PT, R27, UR11, RZ, P3, !PT ;  /* 0x0000000b1b077c10 */ /* 0x010fc60009ffe4ff */
[----:B------:R-:W4:Y:S04]  /*bbc0*/  LDL R22, [R1+0xa2c] ;  /* 0x000a2c0001167983 */ /* 0x000f280000100800 */
[----:B------:R-:W4:Y:S01]  /*bbd0*/  @P1 LDG.E.U8 R16, desc[UR8][R6.64] ;  /* 0x0000000806101981 */ /* 0x000f22000c1e1100 */
[----:B------:R-:W-:Y:S02]  /*bbe0*/  ISETP.GT.AND P0, PT, R0, 0x1d, PT ;  /* 0x0000001d0000780c */ /* 0x000fe40003f04270 */
[----:B------:R-:W-:Y:S01]  /*bbf0*/  IADD3 R2, P2, PT, R20, UR10, RZ ;  /* 0x0000000a14027c10 */ /* 0x000fe2000ff5e0ff */
[----:B------:R-:W4:Y:S01]  /*bc00*/  LDL R21, [R1+0xa40] ;  /* 0x000a400001157983 */ /* 0x000f220000100800 */
[----:B------:R-:W-:Y:S02]  /*bc10*/  PRMT R15, RZ, 0x7610, R15 ;  /* 0x00007610ff0f7816 */ /* 0x000fe4000000000f */
[----:B--2---:R-:W-:Y:S01]  /*bc20*/  IADD3.X R3, PT, PT, R26, UR11, RZ, P2, !PT ;  /* 0x0000000b1a037c10 */ /* 0x004fe200097fe4ff */
[----:B------:R-:W2:Y:S04]  /*bc30*/  LDL R20, [R1+0xa3c] ;  /* 0x000a3c0001147983 */ /* 0x000ea80000100800 */
[----:B------:R-:W2:Y:S04]  /*bc40*/  LDL R19, [R1+0xa58] ;  /* 0x000a580001137983 */ /* 0x000ea80000100800 */
[----:B------:R0:W2:Y:S04]  /*bc50*/  @P0 LDG.E.U8 R15, desc[UR8][R2.64] ;  /* 0x00000008020f0981 */ /* 0x0000a8000c1e1100 */
[----:B---3--:R1:W-:Y:S01]  /*bc60*/  STL [R1+0x113c], R17 ;  /* 0x00113c1101007387 */ /* 0x0083e20000100800 */
[----:B0-----:R-:W-:-:S04]  /*bc70*/  IADD3 R2, P2, PT, R24, UR10, RZ ;  /* 0x0000000a18027c10 */ /* 0x001fc8000ff5e0ff */
[----:B------:R-:W-:Y:S02]  /*bc80*/  IADD3.X R3, PT, PT, R18, UR11, RZ, P2, !PT ;  /* 0x0000000b12037c10 */ /* 0x000fe400097fe4ff */
[----:B------:R-:W-:Y:S01]  /*bc90*/  IADD3 R4, P1, PT, R25, UR10, RZ ;  /* 0x0000000a19047c10 */ /* 0x000fe2000ff3e0ff */
[----:B----4-:R0:W-:Y:S04]  /*bca0*/  STL [R1+0x1140], R16 ;  /* 0x0011401001007387 */ /* 0x0101e80000100800 */
[----:B------:R-:W3:Y:S04]  /*bcb0*/  LDL R18, [R1+0xa54] ;  /* 0x000a540001127983 */ /* 0x000ee80000100800 */
[----:B-1----:R-:W4:Y:S04]  /*bcc0*/  LDL R17, [R1+0xa50] ;  /* 0x000a500001117983 */ /* 0x002f280000100800 */
[----:B0-----:R-:W4:Y:S04]  /*bcd0*/  LDL R16, [R1+0xa4c] ;  /* 0x000a4c0001107983 */ /* 0x001f280000100800 */
[----:B------:R-:W4:Y:S04]  /*bce0*/  LDL R25, [R1+0xa48] ;  /* 0x000a480001197983 */ /* 0x000f280000100800 */
[----:B------:R-:W4:Y:S01]  /*bcf0*/  LDL R24, [R1+0xa44] ;  /* 0x000a440001187983 */ /* 0x000f220000100800 */
[----:B------:R-:W-:-:S02]  /*bd00*/  PRMT R13, RZ, 0x7610, R13 ;  /* 0x00007610ff0d7816 */ /* 0x000fc4000000000d */
[----:B------:R-:W-:Y:S02]  /*bd10*/  IADD3.X R5, PT, PT, R22, UR11, RZ, P1, !PT ;  /* 0x0000000b16057c10 */ /* 0x000fe40008ffe4ff */
[----:B------:R-:W-:Y:S01]  /*bd20*/  PRMT R14, RZ, 0x7610, R14 ;  /* 0x00007610ff0e7816 */ /* 0x000fe2000000000e */
[----:B------:R-:W4:Y:S01]  /*bd30*/  LDL R22, [R1+0xa60] ;  /* 0x000a600001167983 */ /* 0x000f220000100800 */
[----:B------:R-:W-:-:S03]  /*bd40*/  ISETP.GT.AND P2, PT, R0, 0x1e, PT ;  /* 0x0000001e0000780c */ /* 0x000fc60003f44270 */
[----:B------:R0:W4:Y:S04]  /*bd50*/  @P0 LDG.E.U8 R13, desc[UR8][R4.64] ;  /* 0x00000008040d0981 */ /* 0x000128000c1e1100 */
[----:B------:R1:W4:Y:S01]  /*bd60*/  @P0 LDG.E.U8 R14, desc[UR8][R2.64] ;  /* 0x00000008020e0981 */ /* 0x000322000c1e1100 */
[----:B0-----:R-:W-:Y:S02]  /*bd70*/  IADD3 R4, P1, PT, R21, UR10, RZ ;  /* 0x0000000a15047c10 */ /* 0x001fe4000ff3e0ff */
[----:B------:R-:W-:Y:S01]  /*bd80*/  PRMT R11, RZ, 0x7610, R11 ;  /* 0x00007610ff0b7816 */ /* 0x000fe2000000000b */
[----:B------:R-:W4:Y:S01]  /*bd90*/  LDL R21, [R1+0xa5c] ;  /* 0x000a5c0001157983 */ /* 0x000f220000100800 */
[----:B--2---:R-:W-:Y:S02]  /*bda0*/  IADD3.X R5, PT, PT, R20, UR11, RZ, P1, !PT ;  /* 0x0000000b14057c10 */ /* 0x004fe40008ffe4ff */
[----:B-1----:R-:W-:Y:S01]  /*bdb0*/  IADD3 R2, P1, PT, R19, UR10, RZ ;  /* 0x0000000a13027c10 */ /* 0x002fe2000ff3e0ff */
[----:B------:R-:W2:Y:S01]  /*bdc0*/  LDL R20, [R1+0xa78] ;  /* 0x000a780001147983 */ /* 0x000ea20000100800 */
[----:B------:R-:W-:-:S02]  /*bdd0*/  PRMT R12, RZ, 0x7610, R12 ;  /* 0x00007610ff0c7816 */ /* 0x000fc4000000000c */
[----:B------:R-:W-:Y:S01]  /*bde0*/  PRMT R10, RZ, 0x7610, R10 ;  /* 0x00007610ff0a7816 */ /* 0x000fe2000000000a */
[----:B------:R-:W2:Y:S04]  /*bdf0*/  LDL R19, [R1+0xa74] ;  /* 0x000a740001137983 */ /* 0x000ea80000100800 */
[----:B------:R-:W2:Y:S01]  /*be00*/  @P0 LDG.E.U8 R12, desc[UR8][R4.64] ;  /* 0x00000008040c0981 */ /* 0x000ea2000c1e1100 */
[----:B------:R-:W-:Y:S02]  /*be10*/  PRMT R9, RZ, 0x7610, R9 ;  /* 0x00007610ff097816 */ /* 0x000fe40000000009 */
[----:B---3--:R-:W-:Y:S02]  /*be20*/  IADD3.X R3, PT, PT, R18, UR11, RZ, P1, !PT ;  /* 0x0000000b12037c10 */ /* 0x008fe40008ffe4ff */
[----:B------:R-:W3:Y:S04]  /*be30*/  LDL R18, [R1+0xa70] ;  /* 0x000a700001127983 */ /* 0x000ee80000100800 */
[----:B------:R4:W2:Y:S02]  /*be40*/  @P2 LDG.E.U8 R11, desc[UR8][R2.64] ;  /* 0x00000008020b2981 */ /* 0x0008a4000c1e1100 */
[----:B----4-:R-:W-:-:S04]  /*be50*/  IADD3 R2, P0, PT, R17, UR10, RZ ;  /* 0x0000000a11027c10 */ /* 0x010fc8000ff1e0ff */
[----:B------:R-:W-:-:S05]  /*be60*/  IADD3.X R3, PT, PT, R16, UR11, RZ, P0, !PT ;  /* 0x0000000b10037c10 */ /* 0x000fca00087fe4ff */
[----:B------:R0:W4:Y:S02]  /*be70*/  @P2 LDG.E.U8 R10, desc[UR8][R2.64] ;  /* 0x00000008020a2981 */ /* 0x000124000c1e1100 */
[----:B0-----:R-:W-:-:S04]  /*be80*/  IADD3 R2, P0, PT, R25, UR10, RZ ;  /* 0x0000000a19027c10 */ /* 0x001fc8000ff1e0ff */
[----:B------:R-:W-:-:S05]  /*be90*/  IADD3.X R3, PT, PT, R24, UR11, RZ, P0, !PT ;  /* 0x0000000b18037c10 */ /* 0x000fca00087fe4ff */
[----:B------:R-:W3:Y:S04]  /*bea0*/  @P2 LDG.E.U8 R9, desc[UR8][R2.64] ;  /* 0x0000000802092981 */ /* 0x000ee8000c1e1100 */
[----:B--2---:R0:W-:Y:S04]  /*beb0*/  STL [R1+0x10e4], R11 ;  /* 0x0010e40b01007387 */ /* 0x0041e80000100800 */
[----:B------:R-:W2:Y:S04]  /*bec0*/  LDL R17, [R1+0xa6c] ;  /* 0x000a6c0001117983 */ /* 0x000ea80000100800 */
[----:B------:R-:W2:Y:S04]  /*bed0*/  LDL R16, [R1+0xa68] ;  /* 0x000a680001107983 */ /* 0x000ea80000100800 */
[----:B0-----:R-:W2:Y:S04]  /*bee0*/  LDL R11, [R1+0xa64] ;  /* 0x000a6400010b7983 */ /* 0x001ea80000100800 */
[----:B----4-:R0:W-:Y:S04]  /*bef0*/  STL [R1+0x10e8], R10 ;  /* 0x0010e80a01007387 */ /* 0x0101e80000100800 */
[----:B---3--:R1:W-:Y:S04]  /*bf00*/  STL [R1+0x10ec], R9 ;  /* 0x0010ec0901007387 */ /* 0x0083e80000100800 */
[----:B0-----:R-:W3:Y:S04]  /*bf10*/  LDL R10, [R1+0xa80] ;  /* 0x000a8000010a7983 */ /* 0x001ee80000100800 */
[----:B-1----:R-:W4:Y:S01]  /*bf20*/  LDL R9, [R1+0xa7c] ;  /* 0x000a7c0001097983 */ /* 0x002f220000100800 */
[----:B------:R-:W-:-:S02]  /*bf30*/  IADD3 R2, P0, PT, R22, UR10, RZ ;  /* 0x0000000a16027c10 */ /* 0x000fc4000ff1e0ff */
[----:B------:R-:W-:Y:S02]  /*bf40*/  PRMT R8, RZ, 0x7610, R8 ;  /* 0x00007610ff087816 */ /* 0x000fe40000000008 */
[----:B------:R-:W-:Y:S02]  /*bf50*/  IADD3.X R3, PT, PT, R21, UR11, RZ, P0, !PT ;  /* 0x0000000b15037c10 */ /* 0x000fe400087fe4ff */
[----:B------:R-:W-:-:S03]  /*bf60*/  ISETP.GT.AND P1, PT, R0, 0x1f, PT ;  /* 0x0000001f0000780c */ /* 0x000fc60003f24270 */
[----:B------:R0:W4:Y:S01]  /*bf70*/  @P2 LDG.E.U8 R8, desc[UR8][R2.64] ;  /* 0x0000000802082981 */ /* 0x000122000c1e1100 */
[----:B------:R-:W-:Y:S02]  /*bf80*/  PRMT R7, RZ, 0x7610, R7 ;  /* 0x00007610ff077816 */ /* 0x000fe40000000007 */
[----:B0-----:R-:W-:-:S04]  /*bf90*/  IADD3 R2, P0, PT, R20, UR10, RZ ;  /* 0x0000000a14027c10 */ /* 0x001fc8000ff1e0ff */
[----:B------:R-:W-:-:S05]  /*bfa0*/  IADD3.X R3, PT, PT, R19, UR11, RZ, P0, !PT ;  /* 0x0000000b13037c10 */ /* 0x000fca00087fe4ff */
[----:B------:R0:W4:Y:S01]  /*bfb0*/  @P1 LDG.E.U8 R7, desc[UR8][R2.64] ;  /* 0x0000000802071981 */ /* 0x000122000c1e1100 */
[----:B------:R-:W-:Y:S02]  /*bfc0*/  PRMT R6, RZ, 0x7610, R6 ;  /* 0x00007610ff067816 */ /* 0x000fe40000000006 */
[----:B0-----:R-:W-:Y:S02]  /*bfd0*/  IADD3 R2, P0, PT, R18, UR10, RZ ;  /* 0x0000000a12027c10 */ /* 0x001fe4000ff1e0ff */
[----:B------:R-:W-:Y:S02]  /*bfe0*/  PRMT R4, RZ, 0x7610, R4 ;  /* 0x00007610ff047816 */ /* 0x000fe40000000004 */
[----:B------:R-:W-:Y:S02]  /*bff0*/  PRMT R5, RZ, 0x7610, R5 ;  /* 0x00007610ff057816 */ /* 0x000fe40000000005 */
[----:B--2---:R-:W-:-:S05]  /*c000*/  IADD3.X R3, PT, PT, R17, UR11, RZ, P0, !PT ;  /* 0x0000000b11037c10 */ /* 0x004fca00087fe4ff */
[----:B------:R0:W2:Y:S02]  /*c010*/  @P1 LDG.E.U8 R6, desc[UR8][R2.64] ;  /* 0x0000000802061981 */ /* 0x0000a4000c1e1100 */
[----:B0-----:R-:W-:-:S04]  /*c020*/  IADD3 R2, P0, PT, R16, UR10, RZ ;  /* 0x0000000a10027c10 */ /* 0x001fc8000ff1e0ff */
[----:B------:R-:W-:-:S05]  /*c030*/  IADD3.X R3, PT, PT, R11, UR11, RZ, P0, !PT ;  /* 0x0000000b0b037c10 */ /* 0x000fca00087fe4ff */
[----:B------:R3:W2:Y:S02]  /*c040*/  @P1 LDG.E.U8 R4, desc[UR8][R2.64] ;  /* 0x0000000802041981 */ /* 0x0006a4000c1e1100 */
[----:B---3--:R-:W-:-:S04]  /*c050*/  IADD3 R2, P0, PT, R10, UR10, RZ ;  /* 0x0000000a0a027c10 */ /* 0x008fc8000ff1e0ff */
[----:B----4-:R-:W-:-:S05]  /*c060*/  IADD3.X R3, PT, PT, R9, UR11, RZ, P0, !PT ;  /* 0x0000000b09037c10 */ /* 0x010fca00087fe4ff */
[----:B------:R-:W3:Y:S04]  /*c070*/  @P1 LDG.E.U8 R5, desc[UR8][R2.64] ;  /* 0x0000000802051981 */ /* 0x000ee8000c1e1100 */
[----:B------:R-:W-:Y:S04]  /*c080*/  STL [R1+0x10f0], R8 ;  /* 0x0010f00801007387 */ /* 0x000fe80000100800 */
[----:B------:R-:W-:Y:S04]  /*c090*/  STL [R1+0x10cc], R0 ;  /* 0x0010cc0001007387 */ /* 0x000fe80000100800 */
[----:B------:R0:W-:Y:S04]  /*c0a0*/  STL [R1+0x10d0], R7 ;  /* 0x0010d00701007387 */ /* 0x0001e80000100800 */
[----:B------:R-:W4:Y:S04]  /*c0b0*/  LDL.LU R21, [R1+0x5b0] ;  /* 0x0005b00001157983 */ /* 0x000f280000300800 */
[----:B------:R-:W4:Y:S04]  /*c0c0*/  LDL.LU R25, [R1+0x5b8] ;  /* 0x0005b80001197983 */ /* 0x000f280000300800 */
[----:B------:R-:W4:Y:S01]  /*c0d0*/  LDL.LU R24, [R1+0x5b4] ;  /* 0x0005b40001187983 */ /* 0x000f220000300800 */
[----:B------:R-:W1:Y:S01]  /*c0e0*/  S2R R11, SR_TID.X ;  /* 0x00000000000b7919 */ /* 0x000e620000002100 */
[----:B------:R-:W-:Y:S06]  /*c0f0*/  BAR.SYNC.DEFER_BLOCKING 0x0 ;  /* 0x0000000000007b1d */ /* 0x000fec0000010000 */
[----:B--2---:R-:W-:Y:S04]  /*c100*/  STL [R1+0x10d8], R6 ;  /* 0x0010d80601007387 */ /* 0x004fe80000100800 */
[----:B------:R-:W2:Y:S04]  /*c110*/  LDL.LU R28, [R1+0x5ac] ;  /* 0x0005ac00011c7983 */ /* 0x000ea80000300800 */
[----:B0-----:R-:W2:Y:S04]  /*c120*/  LDL.LU R7, [R1+0x4b0] ;  /* 0x0004b00001077983 */ /* 0x001ea80000300800 */
[----:B------:R-:W2:Y:S04]  /*c130*/  LDL.LU R0, [R1+0x4b4] ;  /* 0x0004b40001007983 */ /* 0x000ea80000300800 */
[----:B------:R-:W2:Y:S04]  /*c140*/  LDL.LU R8, [R1+0x4b8] ;  /* 0x0004b80001087983 */ /* 0x000ea80000300800 */
[----:B------:R-:W2:Y:S04]  /*c150*/  LDL.LU R27, [R1+0x4ac] ;  /* 0x0004ac00011b7983 */ /* 0x000ea80000300800 */
[----:B------:R0:W-:Y:S04]  /*c160*/  STL [R1+0x10dc], R4 ;  /* 0x0010dc0401007387 */ /* 0x0001e80000100800 */
[----:B0-----:R-:W2:Y:S04]  /*c170*/  LDL.LU R4, [R1+0x52c] ;  /* 0x00052c0001047983 */ /* 0x001ea80000300800 */
[----:B------:R-:W2:Y:S04]  /*c180*/  LDL.LU R19, [R1+0x20] ;  /* 0x0000200001137983 */ /* 0x000ea80000300800 */
[----:B------:R-:W2:Y:S04]  /*c190*/  LDL.LU R26, [R1+0x24] ;  /* 0x00002400011a7983 */ /* 0x000ea80000300800 */
[----:B------:R-:W2:Y:S04]  /*c1a0*/  LDL.LU R2, [R1+0x534] ;  /* 0x0005340001027983 */ /* 0x000ea80000300800 */
[----:B------:R-:W2:Y:S04]  /*c1b0*/  LDL.LU R3, [R1+0x538] ;  /* 0x0005380001037983 */ /* 0x000ea80000300800 */
[----:B---3--:R0:W-:Y:S04]  /*c1c0*/  STL [R1+0x10e0], R5 ;  /* 0x0010e00501007387 */ /* 0x0081e80000100800 */
[----:B0-----:R-:W3:Y:S01]  /*c1d0*/  LDL.LU R5, [R1+0x530] ;  /* 0x0005300001057983 */ /* 0x001ee20000300800 */
[----:B-1----:R-:W-:-:S03]  /*c1e0*/  LOP3.LUT R22, R11, 0x3f, RZ, 0xc0, !PT ;  /* 0x0000003f0b167812 */ /* 0x002fc600078ec0ff */
[----:B------:R-:W3:Y:S04]  /*c1f0*/  LDL.LU R6, [R1+0x5a0] ;  /* 0x0005a00001067983 */ /* 0x000ee80000300800 */
[----:B------:R-:W3:Y:S04]  /*c200*/  LDL.LU R9, [R1+0x5a8] ;  /* 0x0005a80001097983 */ /* 0x000ee80000300800 */
[----:B------:R-:W3:Y:S04]  /*c210*/  LDL.LU R10, [R1+0x5a4] ;  /* 0x0005a400010a7983 */ /* 0x000ee80000300800 */
[----:B------:R-:W3:Y:S04]  /*c220*/  LDL.LU R16, [R1+0x59c] ;  /* 0x00059c0001107983 */ /* 0x000ee80000300800 */
[----:B------:R-:W3:Y:S04]  /*c230*/  LDL.LU R17, [R1+0x520] ;  /* 0x0005200001117983 */ /* 0x000ee80000300800 */
[----:B------:R-:W3:Y:S04]  /*c240*/  LDL.LU R18, [R1+0x528] ;  /* 0x0005280001127983 */ /* 0x000ee80000300800 */
[----:B----4-:R0:W-:Y:S04]  /*c250*/  STS.U8 [R22+UR4], R21 ;  /* 0x0000001516007988 */ /* 0x0101e80008000004 */
[----:B------:R-:W4:Y:S04]  /*c260*/  LDL.LU R20, [R1+0x524] ;  /* 0x0005240001147983 */ /* 0x000f280000300800 */
[----:B------:R1:W-:Y:S04]  /*c270*/  STS.U8 [R22+UR4+0x40], R25 ;  /* 0x0000401916007988 */ /* 0x0003e80008000004 */
[----:B0-----:R-:W4:Y:S04]  /*c280*/  LDL.LU R21, [R1+0x51c] ;  /* 0x00051c0001157983 */ /* 0x001f280000300800 */
[----:B------:R0:W-:Y:S04]  /*c290*/  STS.U8 [R22+UR4+0x80], R24 ;  /* 0x0000801816007988 */ /* 0x0001e80008000004 */
[----:B-1----:R-:W4:Y:S04]  /*c2a0*/  LDL.LU R25, [R1+0x4a0] ;  /* 0x0004a00001197983 */ /* 0x002f280000300800 */
[----:B0-----:R-:W4:Y:S04]  /*c2b0*/  LDL.LU R24, [R1+0x4a8] ;  /* 0x0004a80001187983 */ /* 0x001f280000300800 */
[----:B--2---:R0:W-:Y:S04]  /*c2c0*/  STS.U8 [R22+UR4+0xc0], R28 ;  /* 0x0000c01c16007988 */ /* 0x0041e80008000004 */
[----:B0-----:R-:W2:Y:S04]  /*c2d0*/  LDL.LU R28, [R1+0x1144] ;  /* 0x00114400011c7983 */ /* 0x001ea80000300800 */
[----:B---3--:R-:W-:Y:S04]  /*c2e0*/  STS.U8 [R22+UR4+0x840], R5 ;  /* 0x0008400516007988 */ /* 0x008fe80008000004 */
[----:B------:R-:W-:Y:S04]  /*c2f0*/  STS.U8 [R22+UR4+0x800], R2 ;  /* 0x0008000216007988 */ /* 0x000fe80008000004 */
[----:B------:R-:W-:Y:S04]  /*c300*/  STS.U8 [R22+UR4+0x8c0], R3 ;  /* 0x0008c00316007988 */ /* 0x000fe80008000004 */
[----:B------:R-:W-:Y:S04]  /*c310*/  STS.U8 [R22+UR4+0x880], R4 ;  /* 0x0008800416007988 */ /* 0x000fe80008000004 */
[----:B------:R-:W-:Y:S04]  /*c320*/  STS.U8 [R22+UR4+0x1000], R7 ;  /* 0x0010000716007988 */ /* 0x000fe80008000004 */
[----:B------:R-:W-:Y:S04]  /*c330*/  STS.U8 [R22+UR4+0x1040], R0 ;  /* 0x0010400016007988 */ /* 0x000fe80008000004 */
[----:B------:R-:W-:Y:S04]  /*c340*/  STS.U8 [R22+UR4+0x1080], R8 ;  /* 0x0010800816007988 */ /* 0x000fe80008000004 */
[----:B------:R0:W-:Y:S04]  /*c350*/  STS.U8 [R22+UR4+0x10c0], R27 ;  /* 0x0010c01b16007988 */ /* 0x0001e80008000004 */
[----:B0-----:R-:W3:Y:S04]  /*c360*/  LDL.LU R27, [R1+0x4a4] ;  /* 0x0004a400011b7983 */ /* 0x001ee80000300800 */
[----:B------:R-:W3:Y:S04]  /*c370*/  LDL.LU R7, [R1+0x49c] ;  /* 0x00049c0001077983 */ /* 0x000ee80000300800 */
[----:B------:R-:W3:Y:S04]  /*c380*/  LDL.LU R8, [R1+0xc] ;  /* 0x00000c0001087983 */ /* 0x000ee80000300800 */
[----:B--2---:R0:W-:Y:S02]  /*c390*/  STS.U8 [R22+UR4+0x1840], R28 ;  /* 0x0018401c16007988 */ /* 0x0041e40008000004 */
[----:B0-----:R-:W0:Y:S02]  /*c3a0*/  S2R R28, SR_TID.X ;  /* 0x00000000001c7919 */ /* 0x001e240000002100 */
[----:B------:R1:W-:Y:S04]  /*c3b0*/  STS.U8 [R22+UR4+0x1800], R19 ;  /* 0x0018001316007988 */ /* 0x0003e80008000004 */
[----:B------:R2:W-:Y:S04]  /*c3c0*/  STS.U8 [R22+UR4+0x18c0], R26 ;  /* 0x0018c01a16007988 */ /* 0x0005e80008000004 */
[----:B------:R0:W-:Y:S04]  /*c3d0*/  STS.U8 [R22+UR4+0x1880], R23 ;  /* 0x0018801716007988 */ /* 0x0001e80008000004 */
[----:B-1----:R-:W3:Y:S04]  /*c3e0*/  LDL.LU R19, [R1+0x14] ;  /* 0x0000140001137983 */ /* 0x002ee80000300800 */
[----:B--2---:R-:W2:Y:S01]  /*c3f0*/  LDL.LU R26, [R1+0x10] ;  /* 0x00001000011a7983 */ /* 0x004ea20000300800 */
[----:B0-----:R-:W-:-:S04]  /*c400*/  LOP3.LUT R28, R28, 0x3f, RZ, 0xc0, !PT ;  /* 0x0000003f1c1c7812 */ /* 0x001fc800078ec0ff */
[----:B------:R-:W-:Y:S02]  /*c410*/  LOP3.LUT R0, R28, 0x8, RZ, 0x3c, !PT ;  /* 0x000000081c007812 */ /* 0x000fe400078e3cff */
[----:B------:R-:W2:Y:S04]  /*c420*/  LDL.LU R28, [R1+0x590] ;  /* 0x00059000011c7983 */ /* 0x000ea80000300800 */
[----:B------:R-:W-:Y:S04]  /*c430*/  STS.U8 [R0+UR4+0x100], R6 ;  /* 0x0001000600007988 */ /* 0x000fe80008000004 */
[----:B------:R-:W-:Y:S04]  /*c440*/  STS.U8 [R0+UR4+0x140], R9 ;  /* 0x0001400900007988 */ /* 0x000fe80008000004 */
[----:B------:R-:W-:Y:S04]  /*c450*/  STS.U8 [R0+UR4+0x180], R10 ;  /* 0x0001800a00007988 */ /* 0x000fe80008000004 */
[----:B------:R0:W-:Y:S04]  /*c460*/  STS.U8 [R0+UR4+0x1c0], R16 ;  /* 0x0001c01000007988 */ /* 0x0001e80008000004 */
[----:B------:R-:W-:Y:S04]  /*c470*/  STS.U8 [R0+UR4+0x940], R17 ;  /* 0x0009401100007988 */ /* 0x000fe80008000004 */
[----:B------:R-:W-:Y:S04]  /*c480*/  STS.U8 [R0+UR4+0x900], R18 ;  /* 0x0009001200007988 */ /* 0x000fe80008000004 */
[----:B----4-:R-:W-:Y:S04]  /*c490*/  STS.U8 [R0+UR4+0x9c0], R20 ;  /* 0x0009c01400007988 */ /* 0x010fe80008000004 */
[----:B------:R-:W-:Y:S04]  /*c4a0*/  STS.U8 [R0+UR4+0x980], R21 ;  /* 0x0009801500007988 */ /* 0x000fe80008000004 */
[----:B------:R-:W-:Y:S04]  /*c4b0*/  STS.U8 [R0+UR4+0x1100], R25 ;  /* 0x0011001900007988 */ /* 0x000fe80008000004 */
[----:B------:R1:W-:Y:S04]  /*c4c0*/  STS.U8 [R0+UR4+0x1140], R24 ;  /* 0x0011401800007988 */ /* 0x0003e80008000004 */
[----:B------:R-:W4:Y:S04]  /*c4d0*/  LDL.LU R23, [R1+0x594] ;  /* 0x0005940001177983 */ /* 0x000f280000300800 */
[----:B0-----:R-:W4:Y:S01]  /*c4e0*/  LDL.LU R16, [R1+0x598] ;  /* 0x0005980001107983 */ /* 0x001f220000300800 */
[----:B-1----:R-:W0:Y:S03]  /*c4f0*/  S2R R24, SR_TID.X ;  /* 0x0000000000187919 */ /* 0x002e260000002100 */
[----:B------:R-:W4:Y:S04]  /*c500*/  LDL.LU R17, [R1+0x58c] ;  /* 0x00058c0001117983 */ /* 0x000f280000300800 */
[----:B------:R-:W4:Y:S04]  /*c510*/  LDL.LU R18, [R1+0x510] ;  /* 0x0005100001127983 */ /* 0x000f280000300800 */
[----:B------:R-:W4:Y:S04]  /*c520*/  LDL.LU R20, [R1+0x514] ;  /* 0x0005140001147983 */ /* 0x000f280000300800 */
[----:B------:R-:W4:Y:S04]  /*c530*/  LDL.LU R21, [R1+0x518] ;  /* 0x0005180001157983 */ /* 0x000f280000300800 */
[----:B------:R-:W4:Y:S04]  /*c540*/  LDL.LU R25, [R1+0x50c] ;  /* 0x00050c0001197983 */ /* 0x000f280000300800 */
[----:B------:R-:W4:Y:S04]  /*c550*/  LDL.LU R9, [R1+0x490] ;  /* 0x0004900001097983 */ /* 0x000f280000300800 */
[----:B------:R-:W4:Y:S01]  /*c560*/  LDL.LU R10, [R1+0x494] ;  /* 0x00049400010a7983 */ /* 0x000f220000300800 */
[----:B0-----:R-:W-:-:S03]  /*c570*/  LOP3.LUT R2, R24, 0x3f, RZ, 0xc0, !PT ;  /* 0x0000003f18027812 */ /* 0x001fc600078ec0ff */
[----:B---3--:R0:W-:Y:S04]  /*c580*/  STS.U8 [R0+UR4+0x1180], R27 ;  /* 0x0011801b00007988 */ /* 0x0081e80008000004 */
[----:B------:R-:W3:Y:S04]  /*c590*/  LDL.LU R24, [R1+0x498] ;  /* 0x0004980001187983 */ /* 0x000ee80000300800 */
[----:B0-----:R-:W3:Y:S04]  /*c5a0*/  LDL.LU R27, [R1+0x48c] ;  /* 0x00048c00011b7983 */ /* 0x001ee80000300800 */
[----:B------:R-:W-:Y:S04]  /*c5b0*/  STS.U8 [R0+UR4+0x11c0], R7 ;  /* 0x0011c00700007988 */ /* 0x000fe80008000004 */
[----:B------:R-:W-:Y:S01]  /*c5c0*/  STS.U8 [R0+UR4+0x1940], R8 ;  /* 0x0019400800007988 */ /* 0x000fe20008000004 */
[----:B------:R-:W-:-:S03]  /*c5d0*/  LOP3.LUT R5, R2, 0x10, RZ, 0x3c, !PT ;  /* 0x0000001002057812 */ /* 0x000fc600078e3cff */
[----:B------:R-:W-:Y:S04]  /*c5e0*/  STS.U8 [R0+UR4+0x1900], R19 ;  /* 0x0019001300007988 */ /* 0x000fe80008000004 */
[----:B--2---:R0:W-:Y:S04]  /*c5f0*/  STS.U8 [R0+UR4+0x19c0], R26 ;  /* 0x0019c01a00007988 */ /* 0x0041e80008000004 */
[----:B------:R1:W-:Y:S04]  /*c600*/  STS.U8 [R0+UR4+0x1980], R29 ;  /* 0x0019801d00007988 */ /* 0x0003e80008000004 */
[----:B0-----:R-:W2:Y:S04]  /*c610*/  LDL.LU R26, [R1] ;  /* 0x00000000011a7983 */ /* 0x001ea80000300800 */
[----:B------:R-:W2:Y:S04]  /*c620*/  LDL.LU R3, [R1+0x580] ;  /* 0x0005800001037983 */ /* 0x000ea80000300800 */
[----:B------:R-:W2:Y:S04]  /*c630*/  LDL.LU R4, [R1+0x588] ;  /* 0x0005880001047983 */ /* 0x000ea80000300800 */
[----:B------:R-:W2:Y:S04]  /*c640*/  LDL.LU R6, [R1+0x584] ;  /* 0x0005840001067983 */ /* 0x000ea80000300800 */
[----:B------:R-:W2:Y:S04]  /*c650*/  LDL.LU R7, [R1+0x57c] ;  /* 0x00057c0001077983 */ /* 0x000ea80000300800 */
[----:B-1----:R-:W2:Y:S04]  /*c660*/  LDL.LU R0, [R1+0x500] ;  /* 0x0005000001007983 */ /* 0x002ea80000300800 */
[----:B------:R-:W2:Y:S04]  /*c670*/  LDL.LU R8, [R1+0x508] ;  /* 0x0005080001087983 */ /* 0x000ea80000300800 */
[----:B------:R-:W2:Y:S04]  /*c680*/  LDL.LU R19, [R1+0x504] ;  /* 0x0005040001137983 */ /* 0x000ea80000300800 */
[----:B------:R0:W-:Y:S04]  /*c690*/  STS.U8 [R5+UR4+0x200], R28 ;  /* 0x0002001c05007988 */ /* 0x0001e80008000004 */
[----:B------:R-:W2:Y:S04]  /*c6a0*/  LDL.LU R29, [R1+0x4fc] ;  /* 0x0004fc00011d7983 */ /* 0x000ea80000300800 */
[----:B0-----:R-:W2:Y:S04]  /*c6b0*/  LDL.LU R28, [R1+0x480] ;  /* 0x00048000011c7983 */ /* 0x001ea80000300800 */
[----:B----4-:R0:W-:Y:S04]  /*c6c0*/  STS.U8 [R5+UR4+0x240], R23 ;  /* 0x0002401705007988 */ /* 0x0101e80008000004 */
[----:B------:R1:W-:Y:S04]  /*c6d0*/  STS.U8 [R5+UR4+0x280], R16 ;  /* 0x0002801005007988 */ /* 0x0003e80008000004 */
[----:B0-----:R-:W4:Y:S04]  /*c6e0*/  LDL.LU R23, [R1+0x488] ;  /* 0x0004880001177983 */ /* 0x001f280000300800 */
[----:B-1----:R-:W2:Y:S04]  /*c6f0*/  LDL.LU R16, [R1+0x1140] ;  /* 0x0011400001107983 */ /* 0x002ea80000300800 */
[----:B------:R0:W-:Y:S04]  /*c700*/  STS.U8 [R5+UR4+0x2c0], R17 ;  /* 0x0002c01105007988 */ /* 0x0001e80008000004 */
[----:B------:R1:W-:Y:S04]  /*c710*/  STS.U8 [R5+UR4+0xa40], R18 ;  /* 0x000a401205007988 */ /* 0x0003e80008000004 */
[----:B------:R1:W-:Y:S04]  /*c720*/  STS.U8 [R5+UR4+0xa00], R20 ;  /* 0x000a001405007988 */ /* 0x0003e80008000004 */
[----:B0-----:R-:W2:Y:S04]  /*c730*/  LDL.LU R17, [R1+0x113c] ;  /* 0x00113c0001117983 */ /* 0x001ea80000300800 */
[----:B-1----:R-:W2:Y:S04]  /*c740*/  LDL.LU R18, [R1+0x1138] ;  /* 0x0011380001127983 */ /* 0x002ea80000300800 */
[----:B------:R-:W2:Y:S04]  /*c750*/  LDL.LU R20, [R1+0x1134] ;  /* 0x0011340001147983 */ /* 0x000ea80000300800 */
[----:B------:R0:W-:Y:S04]  /*c760*/  STS.U8 [R5+UR4+0xac0], R21 ;  /* 0x000ac01505007988 */ /* 0x0001e80008000004 */
[----:B------:R1:W-:Y:S04]  /*c770*/  STS.U8 [R5+UR4+0xa80], R25 ;  /* 0x000a801905007988 */ /* 0x0003e80008000004 */
[----:B------:R3:W-:Y:S04]  /*c780*/  STS.U8 [R5+UR4+0x1200], R9 ;  /* 0x0012000905007988 */ /* 0x0007e80008000004 */
[----:B0-----:R-:W2:Y:S04]  /*c790*/  LDL.LU R21, [R1+0x1130] ;  /* 0x0011300001157983 */ /* 0x001ea80000300800 */
[----:B-1----:R-:W2:Y:S04]  /*c7a0*/  LDL.LU R25, [R1+0x112c] ;  /* 0x00112c0001197983 */ /* 0x002ea80000300800 */
[----:B------:R0:W-:Y:S04]  /*c7b0*/  STS.U8 [R5+UR4+0x1240], R10 ;  /* 0x0012400a05007988 */ /* 0x0001e80008000004 */
[----:B---3--:R-:W3:Y:S04]  /*c7c0*/  LDL.LU R9, [R1+0x484] ;  /* 0x0004840001097983 */ /* 0x008ee80000300800 */
[----:B------:R1:W-:Y:S04]  /*c7d0*/  STS.U8 [R5+UR4+0x1280], R24 ;  /* 0x0012801805007988 */ /* 0x0003e80008000004 */
[----:B0-----:R-:W2:Y:S04]  /*c7e0*/  LDL.LU R10, [R1+0x47c] ;  /* 0x00047c00010a7983 */ /* 0x001ea80000300800 */
[----:B------:R0:W-:Y:S04]  /*c7f0*/  STS.U8 [R5+UR4+0x12c0], R27 ;  /* 0x0012c01b05007988 */ /* 0x0001e80008000004 */
[----:B-1----:R-:W2:Y:S04]  /*c800*/  LDL.LU R24, [R1+0x1128] ;  /* 0x0011280001187983 */ /* 0x002ea80000300800 */
[----:B0-----:R-:W2:Y:S04]  /*c810*/  LDL.LU R27, [R1+0x1124] ;  /* 0x00112400011b7983 */ /* 0x001ea80000300800 */
[----:B--2---:R-:W-:Y:S04]  /*c820*/  STL [R1+0x1094], R27 ;  /* 0x0010941b01007387 */ /* 0x004fe80000100800 */
[----:B------:R-:W-:Y:S04]  /*c830*/  STL [R1+0x10a4], R27 ;  /* 0x0010a41b01007387 */ /* 0x000fe80000100800 */
[----:B------:R-:W-:Y:S04]  /*c840*/  STS.U8 [R5+UR4+0x1a40], R27 ;  /* 0x001a401b05007988 */ /* 0x000fe80008000004 */
[----:B------:R0:W-:Y:S04]  /*c850*/  STL [R1+0x10f4], R27 ;  /* 0x0010f41b01007387 */ /* 0x0001e80000100800 */
[----:B------:R1:W-:Y:S04]  /*c860*/  STS.U8 [R5+UR4+0x1a00], R26 ;  /* 0x001a001a05007988 */ /* 0x0003e80008000004 */
[----:B0-----:R-:W2:Y:S04]  /*c870*/  LDL.LU R27, [R1+0x4] ;  /* 0x00000400011b7983 */ /* 0x001ea80000300800 */
[----:B-1----:R-:W3:Y:S01]  /*c880*/  LDL.LU R26, [R1+0x1120] ;  /* 0x00112000011a7983 */ /* 0x002ee20000300800 */
[----:B------:R-:W-:-:S03]  /*c890*/  LOP3.LUT R2, R2, 0x18, RZ, 0x3c, !PT ;  /* 0x0000001802027812 */ /* 0x000fc600078e3cff */
[----:B--2---:R-:W-:Y:S04]  /*c8a0*/  STS.U8 [R5+UR4+0x1ac0], R27 ;  /* 0x001ac01b05007988 */ /* 0x004fe80008000004 */
[----:B---3--:R-:W-:Y:S04]  /*c8b0*/  STS.U8 [R5+UR4+0x1a80], R26 ;  /* 0x001a801a05007988 */ /* 0x008fe80008000004 */
[----:B------:R-:W-:Y:S04]  /*c8c0*/  STS.U8 [R2+UR4+0x300], R3 ;  /* 0x0003000302007988 */ /* 0x000fe80008000004 */
[----:B------:R-:W-:Y:S04]  /*c8d0*/  STS.U8 [R2+UR4+0x340], R4 ;  /* 0x0003400402007988 */ /* 0x000fe80008000004 */
[----:B------:R-:W-:Y:S04]  /*c8e0*/  STS.U8 [R2+UR4+0x380], R6 ;  /* 0x0003800602007988 */ /* 0x000fe80008000004 */
[----:B------:R-:W-:Y:S04]  /*c8f0*/  STS.U8 [R2+UR4+0x3c0], R7 ;  /* 0x0003c00702007988 */ /* 0x000fe80008000004 */
[----:B------:R-:W-:Y:S04]  /*c900*/  STS.U8 [R2+UR4+0xb40], R0 ;  /* 0x000b400002007988 */ /* 0x000fe80008000004 */
[----:B------:R-:W-:Y:S04]  /*c910*/  STS.U8 [R2+UR4+0xb00], R8 ;  /* 0x000b000802007988 */ /* 0x000fe80008000004 */
[----:B------:R-:W-:Y:S04]  /*c920*/  STL [R1+0x10f8], R26 ;  /* 0x0010f81a01007387 */ /* 0x000fe80000100800 */
[----:B------:R0:W-:Y:S04]  /*c930*/  STS.U8 [R2+UR4+0xbc0], R19 ;  /* 0x000bc01302007988 */ /* 0x0001e80008000004 */
[----:B0-----:R-:W2:Y:S04]  /*c940*/  LDL.LU R19, [R1+0x570] ;  /* 0x0005700001137983 */ /* 0x001ea80000300800 */
[----:B------:R-:W-:Y:S04]  /*c950*/  STS.U8 [R2+UR4+0xb80], R29 ;  /* 0x000b801d02007988 */ /* 0x000fe80008000004 */
[----:B------:R-:W-:Y:S04]  /*c960*/  STS.U8 [R2+UR4+0x1300], R28 ;  /* 0x0013001c02007988 */ /* 0x000fe80008000004 */
[----:B----4-:R0:W-:Y:S04]  /*c970*/  STS.U8 [R2+UR4+0x1340], R23 ;  /* 0x0013401702007988 */ /* 0x0101e80008000004 */
[----:B------:R-:W-:Y:S04]  /*c980*/  STS.U8 [R2+UR4+0x1380], R9 ;  /* 0x0013800902007988 */ /* 0x000fe80008000004 */
[----:B0-----:R-:W3:Y:S04]  /*c990*/  LDL.LU R23, [R1+0x574] ;  /* 0x0005740001177983 */ /* 0x001ee80000300800 */
[----:B------:R-:W4:Y:S04]  /*c9a0*/  LDL.LU R26, [R1+0x4f8] ;  /* 0x0004f800011a7983 */ /* 0x000f280000300800 */
[----:B------:R-:W4:Y:S04]  /*c9b0*/  LDL.LU R27, [R1+0x4ec] ;  /* 0x0004ec00011b7983 */ /* 0x000f280000300800 */
[----:B------:R-:W4:Y:S04]  /*c9c0*/  LDL.LU R7, [R1+0x46c] ;  /* 0x00046c0001077983 */ /* 0x000f280000300800 */
[----:B------:R-:W4:Y:S04]  /*c9d0*/  LDL.LU R0, [R1+0x474] ;  /* 0x0004740001007983 */ /* 0x000f280000300800 */
[----:B------:R-:W4:Y:S04]  /*c9e0*/  LDL.LU R29, [R1+0x478] ;  /* 0x00047800011d7983 */ /* 0x000f280000300800 */
[----:B------:R-:W4:Y:S04]  /*c9f0*/  LDL.LU R28, [R1+0x468] ;  /* 0x00046800011c7983 */ /* 0x000f280000300800 */
[----:B------:R-:W-:Y:S04]  /*ca00*/  STS.U8 [R2+UR4+0x13c0], R10 ;  /* 0x0013c00a02007988 */ /* 0x000fe80008000004 */
[----:B------:R-:W-:Y:S04]  /*ca10*/  STS.U8 [R2+UR4+0x1b40], R21 ;  /* 0x001b401502007988 */ /* 0x000fe80008000004 */
[----:B------:R0:W-:Y:S04]  /*ca20*/  STL [R1+0x10fc], R21 ;  /* 0x0010fc1501007387 */ /* 0x0001e80000100800 */
[----:B------:R-:W-:Y:S04]  /*ca30*/  STS.U8 [R2+UR4+0x1b00], R25 ;  /* 0x001b001902007988 */ /* 0x000fe80008000004 */
[----:B0-----:R-:W4:Y:S04]  /*ca40*/  LDL.LU R21, [R1+0x4f4] ;  /* 0x0004f40001157983 */ /* 0x001f280000300800 */
[----:B------:R0:W-:Y:S04]  /*ca50*/  STL [R1+0x1100], R25 ;  /* 0x0011001901007387 */ /* 0x0001e80000100800 */
[----:B------:R-:W-:Y:S04]  /*ca60*/  STS.U8 [R2+UR4+0x1bc0], R24 ;  /* 0x001bc01802007988 */ /* 0x000fe80008000004 */
[----:B0-----:R-:W4:Y:S04]  /*ca70*/  LDL.LU R25, [R1+0x4f0] ;  /* 0x0004f00001197983 */ /* 0x001f280000300800 */
[----:B------:R0:W-:Y:S01]  /*ca80*/  STL [R1+0x1104], R24 ;  /* 0x0011041801007387 */ /* 0x0001e20000100800 */
[----:B------:R-:W-:-:S03]  /*ca90*/  LOP3.LUT R5, R11, 0x3f, RZ, 0xc0, !PT ;  /* 0x0000003f0b057812 */ /* 0x000fc600078ec0ff */
[----:B0-----:R-:W4:Y:S04]  /*caa0*/  LDL.LU R24, [R1+0x56c] ;  /* 0x00056c0001187983 */ /* 0x001f280000300800 */
[----:B------:R-:W4:Y:S04]  /*cab0*/  LDL.LU R3, [R1+0x560] ;  /* 0x0005600001037983 */ /* 0x000f280000300800 */
[----:B------:R-:W4:Y:S04]  /*cac0*/  LDL.LU R4, [R1+0x568] ;  /* 0x0005680001047983 */ /* 0x000f280000300800 */
[----:B------:R-:W4:Y:S04]  /*cad0*/  LDL.LU R6, [R1+0x564] ;  /* 0x0005640001067983 */ /* 0x000f280000300800 */
[----:B------:R-:W4:Y:S04]  /*cae0*/  LDL.LU R8, [R1+0x55c] ;  /* 0x00055c0001087983 */ /* 0x000f280000300800 */
[----:B------:R-:W4:Y:S04]  /*caf0*/  LDL.LU R9, [R1+0x4e0] ;  /* 0x0004e00001097983 */ /* 0x000f280000300800 */
[----:B------:R-:W4:Y:S04]  /*cb00*/  LDL.LU R10, [R1+0x4e8] ;  /* 0x0004e800010a7983 */ /* 0x000f280000300800 */
[----:B------:R-:W4:Y:S04]  /*cb10*/  LDL.LU R11, [R1+0x4e4] ;  /* 0x0004e400010b7983 */ /* 0x000f280000300800 */
[----:B------:R-:W-:Y:S04]  /*cb20*/  STS.U8 [R2+UR4+0x1b80], R20 ;  /* 0x001b801402007988 */ /* 0x000fe80008000004 */
[----:B------:R0:W-:Y:S04]  /*cb30*/  STL [R1+0x1108], R20 ;  /* 0x0011081401007387 */ /* 0x0001e80000100800 */
[----:B0-----:R-:W4:Y:S01]  /*cb40*/  LDL.LU R20, [R1+0x578] ;  /* 0x0005780001147983 */ /* 0x001f220000300800 */
[----:B------:R-:W-:-:S05]  /*cb50*/  LOP3.LUT R2, R5, 0x20, RZ, 0x3c, !PT ;  /* 0x0000002005027812 */ /* 0x000fca00078e3cff */
[----:B--2---:R0:W-:Y:S04]  /*cb60*/  STS.U8 [R2+UR4+0x400], R19 ;  /* 0x0004001302007988 */ /* 0x0041e80008000004 */
[----:B0-----:R-:W2:Y:S04]  /*cb70*/  LDL.LU R19, [R1+0x111c] ;  /* 0x00111c0001137983 */ /* 0x001ea80000300800 */
[----:B---3--:R0:W-:Y:S04]  /*cb80*/  STS.U8 [R2+UR4+0x440], R23 ;  /* 0x0004401702007988 */ /* 0x0081e80008000004 */
[----:B0-----:R-:W3:Y:S04]  /*cb90*/  LDL.LU R23, [R1+0x1118] ;  /* 0x0011180001177983 */ /* 0x001ee80000300800 */
[----:B----4-:R-:W-:Y:S04]  /*cba0*/  STS.U8 [R2+UR4+0x480], R20 ;  /* 0x0004801402007988 */ /* 0x010fe80008000004 */
[----:B------:R-:W-:Y:S04]  /*cbb0*/  STS.U8 [R2+UR4+0x4c0], R24 ;  /* 0x0004c01802007988 */ /* 0x000fe80008000004 */
[----:B------:R-:W-:Y:S04]  /*cbc0*/  STS.U8 [R2+UR4+0xc40], R25 ;  /* 0x000c401902007988 */ /* 0x000fe80008000004 */
[----:B------:R-:W-:Y:S04]  /*cbd0*/  STS.U8 [R2+UR4+0xc00], R21 ;  /* 0x000c001502007988 */ /* 0x000fe80008000004 */
[----:B------:R-:W-:Y:S04]  /*cbe0*/  STS.U8 [R2+UR4+0xcc0], R26 ;  /* 0x000cc01a02007988 */ /* 0x000fe80008000004 */
[----:B------:R-:W-:Y:S04]  /*cbf0*/  STS.U8 [R2+UR4+0xc80], R27 ;  /* 0x000c801b02007988 */ /* 0x000fe80008000004 */
[----:B------:R0:W-:Y:S04]  /*cc00*/  STS.U8 [R2+UR4+0x1400], R7 ;  /* 0x0014000702007988 */ /* 0x0001e80008000004 */
[----:B------:R1:W-:Y:S04]  /*cc10*/  STS.U8 [R2+UR4+0x1440], R0 ;  /* 0x0014400002007988 */ /* 0x0003e80008000004 */
[----:B------:R4:W-:Y:S04]  /*cc20*/  STS.U8 [R2+UR4+0x1480], R29 ;  /* 0x0014801d02007988 */ /* 0x0009e80008000004 */
[----:B0-----:R-:W3:Y:S04]  /*cc30*/  LDL.LU R7, [R1+0x4dc] ;  /* 0x0004dc0001077983 */ /* 0x001ee80000300800 */
[----:B-1----:R-:W3:Y:S04]  /*cc40*/  LDL.LU R0, [R1+0x45c] ;  /* 0x00045c0001007983 */ /* 0x002ee80000300800 */
[----:B----4-:R-:W4:Y:S04]  /*cc50*/  LDL.LU R29, [R1+0x464] ;  /* 0x00046400011d7983 */ /* 0x010f280000300800 */
[----:B------:R0:W-:Y:S04]  /*cc60*/  STS.U8 [R2+UR4+0x14c0], R28 ;  /* 0x0014c01c02007988 */ /* 0x0001e80008000004 */
[----:B------:R-:W-:Y:S04]  /*cc70*/  STS.U8 [R2+UR4+0x1c40], R17 ;  /* 0x001c401102007988 */ /* 0x000fe80008000004 */
[----:B------:R-:W-:Y:S04]  /*cc80*/  STS.U8 [R2+UR4+0x1c00], R18 ;  /* 0x001c001202007988 */ /* 0x000fe80008000004 */
[----:B0-----:R-:W4:Y:S04]  /*cc90*/  LDL.LU R28, [R1+0x458] ;  /* 0x00045800011c7983 */ /* 0x001f280000300800 */
[----:B------:R-:W-:Y:S04]  /*cca0*/  STL [R1+0x110c], R17 ;  /* 0x00110c1101007387 */ /* 0x000fe80000100800 */
[----:B------:R0:W-:Y:S04]  /*ccb0*/  STL [R1+0x1110], R18 ;  /* 0x0011101201007387 */ /* 0x0001e80000100800 */
[----:B--2---:R-:W-:Y:S04]  /*ccc0*/  STS.U8 [R2+UR4+0x1cc0], R19 ;  /* 0x001cc01302007988 */ /* 0x004fe80008000004 */
[----:B------:R1:W-:Y:S04]  /*ccd0*/  STL [R1+0x1114], R19 ;  /* 0x0011141301007387 */ /* 0x0003e80000100800 */
[----:B0-----:R-:W2:Y:S04]  /*cce0*/  LDL.LU R18, [R1+0x550] ;  /* 0x0005500001127983 */ /* 0x001ea80000300800 */
[----:B------:R-:W2:Y:S01]  /*ccf0*/  LDL.LU R17, [R1+0x554] ;  /* 0x0005540001117983 */ /* 0x000ea20000300800 */
[----:B-1----:R-:W-:-:S03]  /*cd00*/  LOP3.LUT R19, R5, 0x28, RZ, 0x3c, !PT ;  /* 0x0000002805137812 */ /* 0x002fc600078e3cff */
[----:B------:R-:W2:Y:S04]  /*cd10*/  LDL.LU R20, [R1+0x558] ;  /* 0x0005580001147983 */ /* 0x000ea80000300800 */
[----:B------:R-:W-:Y:S04]  /*cd20*/  STS.U8 [R2+UR4+0x1c80], R16 ;  /* 0x001c801002007988 */ /* 0x000fe80008000004 */
[----:B------:R-:W2:Y:S04]  /*cd30*/  LDL.LU R24, [R1+0x54c] ;  /* 0x00054c0001187983 */ /* 0x000ea80000300800 */
[----:B------:R-:W-:Y:S04]  /*cd40*/  STS.U8 [R19+UR4+0x500], R3 ;  /* 0x0005000313007988 */ /* 0x000fe80008000004 */
[----:B------:R-:W2:Y:S04]  /*cd50*/  LDL.LU R25, [R1+0x4d0] ;  /* 0x0004d00001197983 */ /* 0x000ea80000300800 */
[----:B------:R-:W-:Y:S04]  /*cd60*/  STS.U8 [R19+UR4+0x540], R4 ;  /* 0x0005400413007988 */ /* 0x000fe80008000004 */
[----:B------:R-:W2:Y:S04]  /*cd70*/  LDL.LU R21, [R1+0x4d4] ;  /* 0x0004d40001157983 */ /* 0x000ea80000300800 */
[----:B------:R-:W-:Y:S04]  /*cd80*/  STS.U8 [R19+UR4+0x580], R6 ;  /* 0x0005800613007988 */ /* 0x000fe80008000004 */
[----:B------:R-:W2:Y:S04]  /*cd90*/  LDL.LU R26, [R1+0x4d8] ;  /* 0x0004d800011a7983 */ /* 0x000ea80000300800 */
[----:B------:R0:W-:Y:S04]  /*cda0*/  STS.U8 [R19+UR4+0x5c0], R8 ;  /* 0x0005c00813007988 */ /* 0x0001e80008000004 */
[----:B------:R-:W2:Y:S04]  /*cdb0*/  LDL.LU R27, [R1+0x4cc] ;  /* 0x0004cc00011b7983 */ /* 0x000ea80000300800 */
[----:B------:R1:W-:Y:S04]  /*cdc0*/  STS.U8 [R19+UR4+0xd40], R9 ;  /* 0x000d400913007988 */ /* 0x0003e80008000004 */
[----:B0-----:R-:W2:Y:S04]  /*cdd0*/  LDL.LU R8, [R1+0x44c] ;  /* 0x00044c0001087983 */ /* 0x001ea80000300800 */
[----:B------:R0:W-:Y:S04]  /*cde0*/  STS.U8 [R19+UR4+0xd00], R10 ;  /* 0x000d000a13007988 */ /* 0x0001e80008000004 */
[----:B-1----:R-:W2:Y:S04]  /*cdf0*/  LDL.LU R9, [R1+0x450] ;  /* 0x0004500001097983 */ /* 0x002ea80000300800 */
[----:B------:R1:W-:Y:S04]  /*ce00*/  STS.U8 [R19+UR4+0xdc0], R11 ;  /* 0x000dc00b13007988 */ /* 0x0003e80008000004 */
[----:B0-----:R-:W2:Y:S04]  /*ce10*/  LDL.LU R10, [R1+0x454] ;  /* 0x00045400010a7983 */ /* 0x001ea80000300800 */
[----:B-1----:R-:W2:Y:S04]  /*ce20*/  LDL.LU R11, [R1+0x448] ;  /* 0x00044800010b7983 */ /* 0x002ea80000300800 */
[----:B------:R-:W2:Y:S01]  /*ce30*/  LDL.LU R4, [R1+0x540] ;  /* 0x0005400001047983 */ /* 0x000ea20000300800 */
[----:B------:R-:W-:-:S03]  /*ce40*/  LOP3.LUT R5, R22, 0x30, RZ, 0x3c, !PT ;  /* 0x0000003016057812 */ /* 0x000fc600078e3cff */
[----:B------:R-:W2:Y:S04]  /*ce50*/  LDL.LU R6, [R1+0x548] ;  /* 0x0005480001067983 */ /* 0x000ea80000300800 */
[----:B---3--:R-:W-:Y:S04]  /*ce60*/  STS.U8 [R19+UR4+0xd80], R7 ;  /* 0x000d800713007988 */ /* 0x008fe80008000004 */
[----:B------:R-:W-:Y:S04]  /*ce70*/  STS.U8 [R19+UR4+0x1500], R0 ;  /* 0x0015000013007988 */ /* 0x000fe80008000004 */
[----:B----4-:R-:W-:Y:S04]  /*ce80*/  STS.U8 [R19+UR4+0x1540], R29 ;  /* 0x0015401d13007988 */ /* 0x010fe80008000004 */
[----:B------:R0:W-:Y:S04]  /*ce90*/  STS.U8 [R19+UR4+0x1580], R23 ;  /* 0x0015801713007988 */ /* 0x0001e80008000004 */
[----:B0-----:R-:W3:Y:S04]  /*cea0*/  LDL.LU R23, [R1+0x544] ;  /* 0x0005440001177983 */ /* 0x001ee80000300800 */
[----:B------:R-:W4:Y:S04]  /*ceb0*/  LDL.LU R7, [R1+0x4c0] ;  /* 0x0004c00001077983 */ /* 0x000f280000300800 */
[----:B------:R0:W-:Y:S04]  /*cec0*/  STS.U8 [R19+UR4+0x15c0], R28 ;  /* 0x0015c01c13007988 */ /* 0x0001e80008000004 */
[----:B------:R-:W3:Y:S04]  /*ced0*/  LDL.LU R0, [R1+0x4c8] ;  /* 0x0004c80001007983 */ /* 0x000ee80000300800 */
[----:B------:R-:W3:Y:S04]  /*cee0*/  LDL.LU R29, [R1+0x4c4] ;  /* 0x0004c400011d7983 */ /* 0x000ee80000300800 */
[----:B------:R-:W-:Y:S04]  /*cef0*/  STS.U8 [R19+UR4+0x1d40], R14 ;  /* 0x001d400e13007988 */ /* 0x000fe80008000004 */
[----:B0-----:R-:W3:Y:S04]  /*cf00*/  LDL.LU R28, [R1+0x4bc] ;  /* 0x0004bc00011c7983 */ /* 0x001ee80000300800 */
[----:B------:R-:W-:Y:S04]  /*cf10*/  STS.U8 [R19+UR4+0x1d00], R13 ;  /* 0x001d000d13007988 */ /* 0x000fe80008000004 */
[----:B------:R-:W3:Y:S04]  /*cf20*/  LDL.LU R2, [R1+0x2c] ;  /* 0x00002c0001027983 */ /* 0x000ee80000300800 */
[----:B------:R-:W-:Y:S04]  /*cf30*/  STS.U8 [R19+UR4+0x1dc0], R15 ;  /* 0x001dc00f13007988 */ /* 0x000fe80008000004 */
[----:B------:R-:W3:Y:S04]  /*cf40*/  LDL.LU R3, [R1+0x444] ;  /* 0x0004440001037983 */ /* 0x000ee80000300800 */
[----:B------:R0:W-:Y:S04]  /*cf50*/  STS.U8 [R19+UR4+0x1d80], R12 ;  /* 0x001d800c13007988 */ /* 0x0001e80008000004 */
[----:B0-----:R-:W3:Y:S04]  /*cf60*/  LDL.LU R19, [R1+0x1114] ;  /* 0x0011140001137983 */ /* 0x001ee80000300800 */
[----:B--2---:R0:W-:Y:S04]  /*cf70*/  STS.U8 [R5+UR4+0x600], R18 ;  /* 0x0006001205007988 */ /* 0x0041e80008000004 */
[----:B------:R1:W-:Y:S04]  /*cf80*/  STS.U8 [R5+UR4+0x640], R17 ;  /* 0x0006401105007988 */ /* 0x0003e80008000004 */
[----:B------:R2:W-:Y:S04]  /*cf90*/  STS.U8 [R5+UR4+0x680], R20 ;  /* 0x0006801405007988 */ /* 0x0005e80008000004 */
[----:B0-----:R-:W3:Y:S04]  /*cfa0*/  LDL.LU R18, [R1+0x1110] ;  /* 0x0011100001127983 */ /* 0x001ee80000300800 */
[----:B-1----:R-:W3:Y:S04]  /*cfb0*/  LDL.LU R17, [R1+0x110c] ;  /* 0x00110c0001117983 */ /* 0x002ee80000300800 */
[----:B--2---:R-:W2:Y:S04]  /*cfc0*/  LDL.LU R20, [R1+0x1108] ;  /* 0x0011080001147983 */ /* 0x004ea80000300800 */
        /* <DEDUP_REMOVED lines=16> */
[----:B-1----:R-:W3:Y:S04]  /*d0d0*/  LDL.LU R10, [R1+0x10e8] ;  /* 0x0010e800010a7983 */ /* 0x002ee80000300800 */
[----:B------:R-:W4:Y:S01]  /*d0e0*/  LDL.LU R11, [R1+0x10e4] ;  /* 0x0010e400010b7983 */ /* 0x000f220000300800 */
[----:B------:R-:W-:-:S03]  /*d0f0*/  LOP3.LUT R22, R22, 0x38, RZ, 0x3c, !PT ;  /* 0x0000003816167812 */ /* 0x000fc600078e3cff */
[----:B--2---:R-:W-:Y:S04]  /*d100*/  STS.U8 [R5+UR4+0x1e40], R9 ;  /* 0x001e400905007988 */ /* 0x004fe80008000004 */
[----:B---3--:R-:W-:Y:S04]  /*d110*/  STS.U8 [R5+UR4+0x1e00], R10 ;  /* 0x001e000a05007988 */ /* 0x008fe80008000004 */
[----:B----4-:R-:W-:Y:S04]  /*d120*/  STS.U8 [R5+UR4+0x1ec0], R11 ;  /* 0x001ec00b05007988 */ /* 0x010fe80008000004 */
[----:B------:R0:W-:Y:S04]  /*d130*/  STS.U8 [R5+UR4+0x1e80], R8 ;  /* 0x001e800805007988 */ /* 0x0001e80008000004 */
[----:B------:R1:W-:Y:S04]  /*d140*/  STS.U8 [R22+UR4+0x700], R4 ;  /* 0x0007000416007988 */ /* 0x0003e80008000004 */
[----:B------:R2:W-:Y:S04]  /*d150*/  STS.U8 [R22+UR4+0x740], R6 ;  /* 0x0007400616007988 */ /* 0x0005e80008000004 */
[----:B0-----:R-:W3:Y:S04]  /*d160*/  LDL.LU R5, [R1+0x10e0] ;  /* 0x0010e00001057983 */ /* 0x001ee80000300800 */
[----:B-1----:R-:W4:Y:S04]  /*d170*/  LDL.LU R4, [R1+0x10dc] ;  /* 0x0010dc0001047983 */ /* 0x002f280000300800 */
[----:B--2---:R-:W2:Y:S04]  /*d180*/  LDL.LU R6, [R1+0x10d8] ;  /* 0x0010d80001067983 */ /* 0x004ea80000300800 */
[----:B------:R0:W-:Y:S04]  /*d190*/  STS.U8 [R22+UR4+0x780], R23 ;  /* 0x0007801716007988 */ /* 0x0001e80008000004 */
[----:B0-----:R-:W2:Y:S04]  /*d1a0*/  LDL.LU R23, [R1+0x10d4] ;  /* 0x0010d40001177983 */ /* 0x001ea80000300800 */
[----:B--2---:R-:W-:Y:S04]  /*d1b0*/  STS.U8 [R22+UR4+0x7c0], R23 ;  /* 0x0007c01716007988 */ /* 0x004fe80008000004 */
[----:B------:R0:W-:Y:S04]  /*d1c0*/  STS.U8 [R22+UR4+0xf40], R7 ;  /* 0x000f400716007988 */ /* 0x0001e80008000004 */
[----:B------:R1:W-:Y:S04]  /*d1d0*/  STS.U8 [R22+UR4+0xf00], R0 ;  /* 0x000f000016007988 */ /* 0x0003e80008000004 */
[----:B------:R2:W-:Y:S04]  /*d1e0*/  STS.U8 [R22+UR4+0xfc0], R29 ;  /* 0x000fc01d16007988 */ /* 0x0005e80008000004 */
[----:B0-----:R-:W3:Y:S04]  /*d1f0*/  LDL.LU R7, [R1+0x10d0] ;  /* 0x0010d00001077983 */ /* 0x001ee80000300800 */
[----:B-1----:R-:W3:Y:S04]  /*d200*/  LDL.LU R0, [R1+0x10cc] ;  /* 0x0010cc0001007983 */ /* 0x002ee80000300800 */
[----:B--2---:R-:W2:Y:S04]  /*d210*/  LDL.LU R29, [R1+0x10c8] ;  /* 0x0010c800011d7983 */ /* 0x004ea80000300800 */
[----:B------:R0:W-:Y:S04]  /*d220*/  STS.U8 [R22+UR4+0xf80], R28 ;  /* 0x000f801c16007988 */ /* 0x0001e80008000004 */
[----:B0-----:R-:W2:Y:S04]  /*d230*/  LDL.LU R28, [R1+0x10c4] ;  /* 0x0010c400011c7983 */ /* 0x001ea80000300800 */
[----:B------:R-:W-:Y:S04]  /*d240*/  STS.U8 [R22+UR4+0x1700], R2 ;  /* 0x0017000216007988 */ /* 0x000fe80008000004 */
[----:B------:R-:W-:Y:S01]  /*d250*/  STS.U8 [R22+UR4+0x1740], R3 ;  /* 0x0017400316007988 */ /* 0x000fe20008000004 */
[----:B------:R-:W0:Y:S03]  /*d260*/  S2R R23, SR_TID.X ;  /* 0x0000000000177919 */ /* 0x000e260000002100 */
[----:B---3--:R-:W-:Y:S04]  /*d270*/  STL [R1+0xa90], R0 ;  /* 0x000a900001007387 */ /* 0x008fe80000100800 */
[----:B--2---:R1:W-:Y:S04]  /*d280*/  STS.U8 [R22+UR4+0x1780], R28 ;  /* 0x0017801c16007988 */ /* 0x0043e80008000004 */
[----:B------:R2:W-:Y:S04]  /*d290*/  STS.U8 [R22+UR4+0x17c0], R29 ;  /* 0x0017c01d16007988 */ /* 0x0005e80008000004 */
[----:B----4-:R-:W-:Y:S04]  /*d2a0*/  STS.U8 [R22+UR4+0x1f40], R4 ;  /* 0x001f400416007988 */ /* 0x010fe80008000004 */
[----:B------:R-:W-:Y:S04]  /*d2b0*/  STS.U8 [R22+UR4+0x1f00], R6 ;  /* 0x001f000616007988 */ /* 0x000fe80008000004 */
[----:B-1----:R-:W3:Y:S04]  /*d2c0*/  LDL.LU R28, [R1+0x10c0] ;  /* 0x0010c000011c7983 */ /* 0x002ee80000300800 */
[----:B------:R-:W-:Y:S04]  /*d2d0*/  STS.U8 [R22+UR4+0x1fc0], R7 ;  /* 0x001fc00716007988 */ /* 0x000fe80008000004 */
[----:B--2---:R-:W2:Y:S04]  /*d2e0*/  LDL.LU R29, [R1+0x10bc] ;  /* 0x0010bc00011d7983 */ /* 0x004ea80000300800 */
[----:B------:R1:W-:Y:S04]  /*d2f0*/  STS.U8 [R22+UR4+0x1f80], R5 ;  /* 0x001f800516007988 */ /* 0x0003e80008000004 */
[----:B-1----:R-:W4:Y:S01]  /*d300*/  LDL.LU R22, [R1+0x10b8] ;  /* 0x0010b80001167983 */ /* 0x002f220000300800 */
[----:B0-----:R-:W-:-:S04]  /*d310*/  LOP3.LUT R23, R23, 0x1f, RZ, 0xc0, !PT ;  /* 0x0000001f17177812 */ /* 0x001fc800078ec0ff */
[C---:B------:R-:W-:Y:S01]  /*d320*/  ISETP.GE.AND P0, PT, R23.reuse, R0, PT ;  /* 0x000000001700720c */ /* 0x040fe20003f06270 */
[C---:B------:R-:W-:Y:S02]  /*d330*/  IMAD R0, R23.reuse, UR7, RZ ;  /* 0x0000000717007c24 */ /* 0x040fe4000f8e02ff */
[----:B------:R-:W-:-:S03]  /*d340*/  IMAD R23, R23, UR5, RZ ;  /* 0x0000000517177c24 */ /* 0x000fc6000f8e02ff */
[C---:B------:R-:W-:Y:S02]  /*d350*/  IADD3 R2, P1, PT, R0.reuse, UR13, RZ ;  /* 0x0000000d00027c10 */ /* 0x040fe4000ff3e0ff */
[----:B------:R-:W-:Y:S02]  /*d360*/  SHF.R.S32.HI R23, RZ, 0x1f, R23 ;  /* 0x0000001fff177819 */ /* 0x000fe40000011417 */
[----:B------:R-:W-:Y:S02]  /*d370*/  PRMT R7, RZ, 0x7610, R7 ;  /* 0x00007610ff077816 */ /* 0x000fe40000000007 */
[----:B------:R-:W-:Y:S01]  /*d380*/  IADD3.X R3, PT, PT, R23, UR43, RZ, P1, !PT ;  /* 0x0000002b17037c10 */ /* 0x000fe20008ffe4ff */
[----:B------:R-:W-:Y:S01]  /*d390*/  BAR.SYNC.DEFER_BLOCKING 0x0 ;  /* 0x0000000000007b1d */ /* 0x000fe20000010000 */
[----:B------:R-:W-:Y:S02]  /*d3a0*/  IADD3 R4, P2, PT, R0, UR14, RZ ;  /* 0x0000000e00047c10 */ /* 0x000fe4000ff5e0ff */
[----:B------:R-:W-:-:S02]  /*d3b0*/  PRMT R6, RZ, 0x7610, R6 ;  /* 0x00007610ff067816 */ /* 0x000fc40000000006 */
[----:B------:R-:W-:Y:S01]  /*d3c0*/  IADD3.X R5, PT, PT, R23, UR44, RZ, P2, !PT ;  /* 0x0000002c17057c10 */ /* 0x000fe200097fe4ff */
[----:B------:R0:W2:Y:S04]  /*d3d0*/  @!P0 LDG.E.U8 R7, desc[UR8][R2.64] ;  /* 0x0000000802078981 */ /* 0x0000a8000c1e1100 */
[----:B------:R-:W2:Y:S01]  /*d3e0*/  @!P0 LDG.E.U8 R6, desc[UR8][R4.64] ;  /* 0x0000000804068981 */ /* 0x000ea2000c1e1100 */
[----:B0-----:R-:W-:-:S04]  /*d3f0*/  IADD3 R2, P1, PT, R0, UR15, RZ ;  /* 0x0000000f00027c10 */ /* 0x001fc8000ff3e0ff */
[----:B------:R-:W-:Y:S02]  /*d400*/  IADD3.X R3, PT, PT, R23, UR45, RZ, P1, !PT ;  /* 0x0000002d17037c10 */ /* 0x000fe40008ffe4ff */
[----:B----4-:R-:W-:-:S06]  /*d410*/  PRMT R22, RZ, 0x7610, R22 ;  /* 0x00007610ff167816 */ /* 0x010fcc0000000016 */
[----:B------:R-:W4:Y:S04]  /*d420*/  @!P0 LDG.E.U8 R22, desc[UR8][R2.64] ;  /* 0x0000000802168981 */ /* 0x000f28000c1e1100 */
[----:B--2---:R-:W-:Y:S04]  /*d430*/  STL [R1+0x444], R6 ;  /* 0x0004440601007387 */ /* 0x004fe80000100800 */
[----:B------:R-:W-:Y:S04]  /*d440*/  STL [R1+0x440], R7 ;  /* 0x0004400701007387 */ /* 0x000fe80000100800 */
[----:B----4-:R0:W-:Y:S04]  /*d450*/  STL [R1+0x24], R22 ;  /* 0x0000241601007387 */ /* 0x0101e80000100800 */
[----:B0-----:R-:W2:Y:S01]  /*d460*/  LDL.LU R22, [R1+0x10b4] ;  /* 0x0010b40001167983 */ /* 0x001ea20000300800 */
[----:B------:R-:W-:-:S02]  /*d470*/  IADD3 R4, P2, PT, R0, UR17, RZ ;  /* 0x0000001100047c10 */ /* 0x000fc4000ff5e0ff */
[C---:B------:R-:W-:Y:S02]  /*d480*/  IADD3 R6, P3, PT, R0.reuse, UR18, RZ ;  /* 0x0000001200067c10 */ /* 0x040fe4000ff7e0ff */
[----:B------:R-:W-:Y:S02]  /*d490*/  PRMT R29, RZ, 0x7610, R29 ;  /* 0x00007610ff1d7816 */ /* 0x000fe4000000001d */
[C---:B------:R-:W-:Y:S02]  /*d4a0*/  IADD3.X R5, PT, PT, R23.reuse, UR47, RZ, P2, !PT ;  /* 0x0000002f17057c10 */ /* 0x040fe400097fe4ff */
[----:B------:R-:W-:Y:S02]  /*d4b0*/  IADD3 R2, P1, PT, R0, UR19, RZ ;  /* 0x0000001300027c10 */ /* 0x000fe4000ff3e0ff */
[----:B---3--:R-:W-:Y:S01]  /*d4c0*/  PRMT R28, RZ, 0x7610, R28 ;  /* 0x00007610ff1c7816 */ /* 0x008fe2000000001c */
[----:B------:R0:W3:Y:S01]  /*d4d0*/  @!P0 LDG.E.U8 R29, desc[UR8][R4.64] ;  /* 0x00000008041d8981 */ /* 0x0000e2000c1e1100 */
[----:B------:R-:W-:-:S02]  /*d4e0*/  IADD3.X R7, PT, PT, R23, UR48, RZ, P3, !PT ;  /* 0x0000003017077c10 */ /* 0x000fc40009ffe4ff */
[----:B------:R-:W-:-:S03]  /*d4f0*/  IADD3.X R3, PT, PT, R23, UR49, RZ, P1, !PT ;  /* 0x0000003117037c10 */ /* 0x000fc60008ffe4ff */
[----:B------:R-:W4:Y:S01]  /*d500*/  @!P0 LDG.E.U8 R28, desc[UR8][R6.64] ;  /* 0x00000008061c8981 */ /* 0x000f22000c1e1100 */
[----:B------:R-:W-:Y:S02]  /*d510*/  PRMT R27, RZ, 0x7610, R27 ;  /* 0x00007610ff1b7816 */ /* 0x000fe4000000001b */
[----:B0-----:R-:W-:-:S04]  /*d520*/  IADD3 R4, P2, PT, R0, UR21, RZ ;  /* 0x0000001500047c10 */ /* 0x001fc8000ff5e0ff */
[----:B------:R-:W-:-:S05]  /*d530*/  IADD3.X R5, PT, PT, R23, UR51, RZ, P2, !PT ;  /* 0x0000003317057c10 */ /* 0x000fca00097fe4ff */
[----:B------:R-:W4:Y:S01]  /*d540*/  @!P0 LDG.E.U8 R27, desc[UR8][R4.64] ;  /* 0x00000008041b8981 */ /* 0x000f22000c1e1100 */
[----:B--2---:R-:W-:-:S06]  /*d550*/  PRMT R22, RZ, 0x7610, R22 ;  /* 0x00007610ff167816 */ /* 0x004fcc0000000016 */
[----:B------:R-:W2:Y:S04]  /*d560*/  @!P0 LDG.E.U8 R22, desc[UR8][R2.64] ;  /* 0x0000000802168981 */ /* 0x000ea8000c1e1100 */
[----:B---3--:R0:W-:Y:S04]  /*d570*/  STL [R1+0x28], R29 ;  /* 0x0000281d01007387 */ /* 0x0081e80000100800 */
[----:B0-----:R-:W3:Y:S04]  /*d580*/  LDL.LU R29, [R1+0x10b0] ;  /* 0x0010b000011d7983 */ /* 0x001ee80000300800 */
[----:B----4-:R0:W-:Y:S04]  /*d590*/  STL [R1+0x2c], R28 ;  /* 0x00002c1c01007387 */ /* 0x0101e80000100800 */
[----:B0-----:R-:W4:Y:S04]  /*d5a0*/  LDL.LU R28, [R1+0x10ac] ;  /* 0x0010ac00011c7983 */ /* 0x001f280000300800 */
[----:B--2---:R0:W-:Y:S04]  /*d5b0*/  STL [R1+0x18], R22 ;  /* 0x0000181601007387 */ /* 0x0041e80000100800 */
[----:B0-----:R-:W2:Y:S04]  /*d5c0*/  LDL.LU R22, [R1+0x10a8] ;  /* 0x0010a80001167983 */ /* 0x001ea80000300800 */
[----:B------:R0:W-:Y:S04]  /*d5d0*/  STL [R1+0x1c], R27 ;  /* 0x00001c1b01007387 */ /* 0x0001e80000100800 */
[----:B0-----:R-:W2:Y:S01]  /*d5e0*/  LDL.LU R27, [R1+0x10a4] ;  /* 0x0010a400011b7983 */ /* 0x001ea20000300800 */
[----:B------:R-:W-:-:S02]  /*d5f0*/  IADD3 R6, P3, PT, R0, UR22, RZ ;  /* 0x0000001600067c10 */ /* 0x000fc4000ff7e0ff */
[C---:B------:R-:W-:Y:S02]  /*d600*/  IADD3 R2, P1, PT, R0.reuse, UR23, RZ ;  /* 0x0000001700027c10 */ /* 0x040fe4000ff3e0ff */
[----:B---3--:R-:W-:Y:S02]  /*d610*/  PRMT R29, RZ, 0x7610, R29 ;  /* 0x00007610ff1d7816 */ /* 0x008fe4000000001d */
[C---:B------:R-:W-:Y:S02]  /*d620*/  IADD3.X R7, PT, PT, R23.reuse, UR52, RZ, P3, !PT ;  /* 0x0000003417077c10 */ /* 0x040fe40009ffe4ff */
[----:B------:R-:W-:Y:S02]  /*d630*/  IADD3.X R3, PT, PT, R23, UR53, RZ, P1, !PT ;  /* 0x0000003517037c10 */ /* 0x000fe40008ffe4ff */
[----:B------:R-:W-:Y:S01]  /*d640*/  IADD3 R4, P2, PT, R0, UR24, RZ ;  /* 0x0000001800047c10 */ /* 0x000fe2000ff5e0ff */
[----:B------:R0:W3:Y:S01]  /*d650*/  @!P0 LDG.E.U8 R29, desc[UR8][R6.64] ;  /* 0x00000008061d8981 */ /* 0x0000e2000c1e1100 */
[----:B----4-:R-:W-:-:S02]  /*d660*/  PRMT R28, RZ, 0x7610, R28 ;  /* 0x00007610ff1c7816 */ /* 0x010fc4000000001c */
[----:B------:R-:W-:-:S05]  /*d670*/  IADD3.X R5, PT, PT, R23, UR54, RZ, P2, !PT ;  /* 0x0000003617057c10 */ /* 0x000fca00097fe4ff */
[----:B------:R-:W4:Y:S01]  /*d680*/  @!P0 LDG.E.U8 R28, desc[UR8][R4.64] ;  /* 0x00000008041c8981 */ /* 0x000f22000c1e1100 */
[----:B0-----:R-:W-:-:S04]  /*d690*/  IADD3 R6, P3, PT, R0, UR25, RZ ;  /* 0x0000001900067c10 */ /* 0x001fc8000ff7e0ff */
[----:B------:R-:W-:Y:S02]  /*d6a0*/  IADD3.X R7, PT, PT, R23, UR55, RZ, P3, !PT ;  /* 0x0000003717077c10 */ /* 0x000fe40009ffe4ff */
[----:B--2---:R-:W-:-:S06]  /*d6b0*/  PRMT R22, RZ, 0x7610, R22 ;  /* 0x00007610ff167816 */ /* 0x004fcc0000000016 */
[----:B------:R-:W2:Y:S01]  /*d6c0*/  @!P0 LDG.E.U8 R22, desc[UR8][R2.64] ;  /* 0x0000000802168981 */ /* 0x000ea2000c1e1100 */
[----:B------:R-:W-:-:S06]  /*d6d0*/  PRMT R27, RZ, 0x7610, R27 ;  /* 0x00007610ff1b7816 */ /* 0x000fcc000000001b */
[----:B------:R-:W4:Y:S04]  /*d6e0*/  @!P0 LDG.E.U8 R27, desc[UR8][R6.64] ;  /* 0x00000008061b8981 */ /* 0x000f28000c1e1100 */
[----:B---3--:R0:W-:Y:S04]  /*d6f0*/  STL [R1+0x20], R29 ;  /* 0x0000201d01007387 */ /* 0x0081e80000100800 */
[----:B0-----:R-:W3:Y:S04]  /*d700*/  LDL.LU R29, [R1+0x10a0] ;  /* 0x0010a000011d7983 */ /* 0x001ee80000300800 */
[----:B--2---:R0:W-:Y:S04]  /*d710*/  STL [R1+0xc], R22 ;  /* 0x00000c1601007387 */ /* 0x0041e80000100800 */
[----:B0-----:R-:W2:Y:S04]  /*d720*/  LDL.LU R22, [R1+0x109c] ;  /* 0x00109c0001167983 */ /* 0x001ea80000300800 */
[----:B----4-:R0:W-:Y:S04]  /*d730*/  STL [R1+0x10], R28 ;  /* 0x0000101c01007387 */ /* 0x0101e80000100800 */
[----:B0-----:R-:W4:Y:S04]  /*d740*/  LDL.LU R28, [R1+0x1098] ;  /* 0x00109800011c7983 */ /* 0x001f280000300800 */
[----:B------:R0:W-:Y:S04]  /*d750*/  STL [R1+0x14], R27 ;  /* 0x0000141b01007387 */ /* 0x0001e80000100800 */
[----:B0-----:R-:W4:Y:S01]  /*d760*/  LDL.LU R27, [R1+0x1094] ;  /* 0x00109400011b7983 */ /* 0x001f220000300800 */
[----:B------:R-:W-:-:S02]  /*d770*/  IADD3 R2, P1, PT, R0, UR26, RZ ;  /* 0x0000001a00027c10 */ /* 0x000fc4000ff3e0ff */
[C---:B------:R-:W-:Y:S02]  /*d780*/  IADD3 R4, P2, PT, R0.reuse, UR27, RZ ;  /* 0x0000001b00047c10 */ /* 0x040fe4000ff5e0ff */
[C---:B------:R-:W-:Y:S02]  /*d790*/  IADD3.X R3, PT, PT, R23.reuse, UR56, RZ, P1, !PT ;  /* 0x0000003817037c10 */ /* 0x040fe40008ffe4ff */
[----:B------:R-:W-:Y:S02]  /*d7a0*/  IADD3 R6, P3, PT, R0, UR28, RZ ;  /* 0x0000001c00067c10 */ /* 0x000fe4000ff7e0ff */
[----:B---3--:R-:W-:Y:S02]  /*d7b0*/  PRMT R29, RZ, 0x7610, R29 ;  /* 0x00007610ff1d7816 */ /* 0x008fe4000000001d */
[C---:B------:R-:W-:Y:S02]  /*d7c0*/  IADD3.X R5, PT, PT, R23.reuse, UR57, RZ, P2, !PT ;  /* 0x0000003917057c10 */ /* 0x040fe400097fe4ff */
[----:B------:R-:W-:-:S02]  /*d7d0*/  IADD3.X R7, PT, PT, R23, UR58, RZ, P3, !PT ;  /* 0x0000003a17077c10 */ /* 0x000fc40009ffe4ff */
[----:B------:R-:W-:Y:S01]  /*d7e0*/  PRMT R25, RZ, 0x7610, R25 ;  /* 0x00007610ff197816 */ /* 0x000fe20000000019 */
[----:B------:R0:W3:Y:S01]  /*d7f0*/  @!P0 LDG.E.U8 R29, desc[UR8][R4.64] ;  /* 0x00000008041d8981 */ /* 0x0000e2000c1e1100 */
[----:B------:R-:W-:Y:S02]  /*d800*/  PRMT R26, RZ, 0x7610, R26 ;  /* 0x00007610ff1a7816 */ /* 0x000fe4000000001a */
[----:B------:R-:W-:Y:S02]  /*d810*/  PRMT R20, RZ, 0x7610, R20 ;  /* 0x00007610ff147816 */ /* 0x000fe40000000014 */
[----:B0-----:R-:W-:-:S04]  /*d820*/  IADD3 R4, P2, PT, R0, UR30, RZ ;  /* 0x0000001e00047c10 */ /* 0x001fc8000ff5e0ff */
[----:B------:R-:W-:-:S05]  /*d830*/  IADD3.X R5, PT, PT, R23, UR60, RZ, P2, !PT ;  /* 0x0000003c17057c10 */ /* 0x000fca00097fe4ff */
[----:B------:R-:W3:Y:S01]  /*d840*/  @!P0 LDG.E.U8 R26, desc[UR8][R4.64] ;  /* 0x00000008041a8981 */ /* 0x000ee2000c1e1100 */
[----:B--2---:R-:W-:-:S06]  /*d850*/  PRMT R22, RZ, 0x7610, R22 ;  /* 0x00007610ff167816 */ /* 0x004fcc0000000016 */
[----:B------:R0:W2:Y:S01]  /*d860*/  @!P0 LDG.E.U8 R22, desc[UR8][R2.64] ;  /* 0x0000000802168981 */ /* 0x0000a2000c1e1100 */
[----:B----4-:R-:W-:Y:S02]  /*d870*/  PRMT R28, RZ, 0x7610, R28 ;  /* 0x00007610ff1c7816 */ /* 0x010fe4000000001c */
[----:B0-----:R-:W-:-:S04]  /*d880*/  IADD3 R2, P1, PT, R0, UR29, RZ ;  /* 0x0000001d00027c10 */ /* 0x001fc8000ff3e0ff */
[----:B------:R-:W-:Y:S01]  /*d890*/  IADD3.X R3, PT, PT, R23, UR59, RZ, P1, !PT ;  /* 0x0000003b17037c10 */ /* 0x000fe20008ffe4ff */
[----:B------:R0:W4:Y:S04]  /*d8a0*/  @!P0 LDG.E.U8 R28, desc[UR8][R6.64] ;  /* 0x00000008061c8981 */ /* 0x000128000c1e1100 */
[----:B------:R1:W4:Y:S01]  /*d8b0*/  @!P0 LDG.E.U8 R25, desc[UR8][R2.64] ;  /* 0x0000000802198981 */ /* 0x000322000c1e1100 */
[----:B------:R-:W-:Y:S02]  /*d8c0*/  PRMT R27, RZ, 0x7610, R27 ;  /* 0x00007610ff1b7816 */ /* 0x000fe4000000001b */
[C---:B0-----:R-:W-:Y:S02]  /*d8d0*/  IADD3 R6, P3, PT, R0.reuse, UR31, RZ ;  /* 0x0000001f00067c10 */ /* 0x041fe4000ff7e0ff */
[----:B-1----:R-:W-:-:S02]  /*d8e0*/  IADD3 R2, P1, PT, R0, UR32, RZ ;  /* 0x0000002000027c10 */ /* 0x002fc4000ff3e0ff */
[C---:B------:R-:W-:Y:S02]  /*d8f0*/  IADD3.X R7, PT, PT, R23.reuse, UR61, RZ, P3, !PT ;  /* 0x0000003d17077c10 */ /* 0x040fe40009ffe4ff */
[----:B------:R-:W-:-:S03]  /*d900*/  IADD3.X R3, PT, PT, R23, UR62, RZ, P1, !PT ;  /* 0x0000003e17037c10 */ /* 0x000fc60008ffe4ff */
[----:B------:R-:W4:Y:S04]  /*d910*/  @!P0 LDG.E.U8 R27, desc[UR8][R6.64] ;  /* 0x00000008061b8981 */ /* 0x000f28000c1e1100 */
[----:B------:R-:W4:Y:S01]  /*d920*/  @!P0 LDG.E.U8 R20, desc[UR8][R2.64] ;  /* 0x0000000802148981 */ /* 0x000f22000c1e1100 */
[----:B------:R-:W-:Y:S02]  /*d930*/  IADD3 R4, P2, PT, R0, UR33, RZ ;  /* 0x0000002100047c10 */ /* 0x000fe4000ff5e0ff */
[----:B------:R-:W-:Y:S02]  /*d940*/  PRMT R21, RZ, 0x7610, R21 ;  /* 0x00007610ff157816 */ /* 0x000fe40000000015 */
[----:B------:R-:W-:-:S05]  /*d950*/  IADD3.X R5, PT, PT, R23, UR63, RZ, P2, !PT ;  /* 0x0000003f17057c10 */ /* 0x000fca00097fe4ff */
[----:B------:R-:W4:Y:S04]  /*d960*/  @!P0 LDG.E.U8 R21, desc[UR8][R4.64] ;  /* 0x0000000804158981 */ /* 0x000f28000c1e1100 */
[----:B--2---:R0:W-:Y:S04]  /*d970*/  STL [R1], R22 ;  /* 0x0000001601007387 */ /* 0x0041e80000100800 */
[----:B0-----:R-:W2:Y:S04]  /*d980*/  LDL.LU R22, [R1+0x1090] ;  /* 0x0010900001167983 */ /* 0x001ea80000300800 */
[----:B---3--:R0:W-:Y:S04]  /*d990*/  STL [R1+0x4], R29 ;  /* 0x0000041d01007387 */ /* 0x0081e80000100800 */
[----:B0-----:R-:W3:Y:S04]  /*d9a0*/  LDL.LU R29, [R1+0x108c] ;  /* 0x00108c00011d7983 */ /* 0x001ee80000300800 */
[----:B----4-:R0:W-:Y:S04]  /*d9b0*/  STL [R1+0x8], R28 ;  /* 0x0000081c01007387 */ /* 0x0101e80000100800 */
[----:B0-----:R-:W4:Y:S04]  /*d9c0*/  LDL.LU R28, [R1+0x1088] ;  /* 0x00108800011c7983 */ /* 0x001f280000300800 */
[----:B------:R0:W-:Y:S04]  /*d9d0*/  STL [R1+0x1070], R25 ;  /* 0x0010701901007387 */ /* 0x0001e80000100800 */
[----:B0-----:R-:W3:Y:S04]  /*d9e0*/  LDL R25, [R1+0x63c] ;  /* 0x00063c0001197983 */ /* 0x001ee80000100800 */
[----:B------:R0:W-:Y:S04]  /*d9f0*/  STL [R1+0x107c], R26 ;  /* 0x00107c1a01007387 */ /* 0x0001e80000100800 */
[----:B0-----:R-:W3:Y:S04]  /*da00*/  LDL R26, [R1+0x648] ;  /* 0x00064800011a7983 */ /* 0x001ee80000100800 */
[----:B------:R0:W-:Y:S04]  /*da10*/  STL [R1+0x1080], R27 ;  /* 0x0010801b01007387 */ /* 0x0001e80000100800 */
[----:B0-----:R-:W3:Y:S04]  /*da20*/  LDL R27, [R1+0x644] ;  /* 0x00064400011b7983 */ /* 0x001ee80000100800 */
[----:B------:R0:W-:Y:S04]  /*da30*/  STL [R1+0x1074], R20 ;  /* 0x0010741401007387 */ /* 0x0001e80000100800 */
[----:B0-----:R-:W4:Y:S01]  /*da40*/  LDL R20, [R1+0x64c] ;  /* 0x00064c0001147983 */ /* 0x001f220000100800 */
[----:B------:R-:W-:-:S02]  /*da50*/  IADD3 R6, P3, PT, R0, UR34, RZ ;  /* 0x0000002200067c10 */ /* 0x000fc4000ff7e0ff */
[----:B------:R-:W-:Y:S02]  /*da60*/  PRMT R24, RZ, 0x7610, R24 ;  /* 0x00007610ff187816 */ /* 0x000fe40000000018 */
[----:B------:R-:W-:Y:S01]  /*da70*/  IADD3.X R7, PT, PT, R23, UR64, RZ, P3, !PT ;  /* 0x0000004017077c10 */ /* 0x000fe20009ffe4ff */
[----:B------:R-:W-:Y:S01]  /*da80*/  STL [R1+0x1078], R21 ;  /* 0x0010781501007387 */ /* 0x000fe20000100800 */
[----:B------:R-:W-:-:S03]  /*da90*/  IADD3 R4, P2, PT, R0, UR36, RZ ;  /* 0x0000002400047c10 */ /* 0x000fc6000ff5e0ff */
[----:B------:R0:W4:Y:S01]  /*daa0*/  @!P0 LDG.E.U8 R24, desc[UR8][R6.64] ;  /* 0x0000000806188981 */ /* 0x000122000c1e1100 */
[C---:B------:R-:W-:Y:S02]  /*dab0*/  IADD3 R2, P1, PT, R0.reuse, UR35, RZ ;  /* 0x0000002300027c10 */ /* 0x040fe4000ff3e0ff */
[----:B------:R-:W-:Y:S02]  /*dac0*/  PRMT R18, RZ, 0x7610, R18 ;  /* 0x00007610ff127816 */ /* 0x000fe40000000012 */
[----:B------:R-:W-:Y:S02]  /*dad0*/  PRMT R19, RZ, 0x7610, R19 ;  /* 0x00007610ff137816 */ /* 0x000fe40000000013 */
[----:B0-----:R-:W-:Y:S02]  /*dae0*/  IADD3 R6, P3, PT, R0, UR38, RZ ;  /* 0x0000002600067c10 */ /* 0x001fe4000ff7e0ff */
[----:B------:R-:W-:Y:S02]  /*daf0*/  PRMT R17, RZ, 0x7610, R17 ;  /* 0x00007610ff117816 */ /* 0x000fe40000000011 */
[----:B------:R-:W-:-:S02]  /*db00*/  IADD3.X R5, PT, PT, R23, UR66, RZ, P2, !PT ;  /* 0x0000004217057c10 */ /* 0x000fc400097fe4ff */
[C---:B------:R-:W-:Y:S02]  /*db10*/  IADD3.X R7, PT, PT, R23.reuse, UR68, RZ, P3, !PT ;  /* 0x0000004417077c10 */ /* 0x040fe40009ffe4ff */
[----:B------:R-:W-:Y:S01]  /*db20*/  IADD3.X R3, PT, PT, R23, UR65, RZ, P1, !PT ;  /* 0x0000004117037c10 */ /* 0x000fe20008ffe4ff */
[----:B------:R-:W4:Y:S04]  /*db30*/  @!P0 LDG.E.U8 R18, desc[UR8][R4.64] ;  /* 0x0000000804128981 */ /* 0x000f28000c1e1100 */
[----:B------:R-:W4:Y:S04]  /*db40*/  @!P0 LDG.E.U8 R19, desc[UR8][R6.64] ;  /* 0x0000000806138981 */ /* 0x000f28000c1e1100 */
[----:B------:R0:W4:Y:S01]  /*db50*/  @!P0 LDG.E.U8 R17, desc[UR8][R2.64] ;  /* 0x0000000802118981 */ /* 0x000122000c1e1100 */
[----:B------:R-:W-:-:S02]  /*db60*/  PRMT R14, RZ, 0x7610, R14 ;  /* 0x00007610ff0e7816 */ /* 0x000fc4000000000e */
[----:B------:R-:W-:Y:S02]  /*db70*/  PRMT R15, RZ, 0x7610, R15 ;  /* 0x00007610ff0f7816 */ /* 0x000fe4000000000f */
[----:B------:R-:W-:Y:S02]  /*db80*/  PRMT R16, RZ, 0x7610, R16 ;  /* 0x00007610ff107816 */ /* 0x000fe40000000010 */
[----:B0-----:R-:W-:-:S04]  /*db90*/  IADD3 R2, P1, PT, R0, UR39, RZ ;  /* 0x0000002700027c10 */ /* 0x001fc8000ff3e0ff */
[----:B------:R-:W-:-:S05]  /*dba0*/  IADD3.X R3, PT, PT, R23, UR69, RZ, P1, !PT ;  /* 0x0000004517037c10 */ /* 0x000fca0008ffe4ff */
[----:B------:R0:W4:Y:S01]  /*dbb0*/  @!P0 LDG.E.U8 R14, desc[UR8][R2.64] ;  /* 0x00000008020e8981 */ /* 0x000122000c1e1100 */
[----:B------:R-:W-:Y:S02]  /*dbc0*/  PRMT R11, RZ, 0x7610, R11 ;  /* 0x00007610ff0b7816 */ /* 0x000fe4000000000b */
[----:B------:R-:W-:Y:S02]  /*dbd0*/  PRMT R12, RZ, 0x7610, R12 ;  /* 0x00007610ff0c7816 */ /* 0x000fe4000000000c */
[----:B------:R-:W-:Y:S02]  /*dbe0*/  PRMT R13, RZ, 0x7610, R13 ;  /* 0x00007610ff0d7816 */ /* 0x000fe4000000000d */
[----:B0-----:R-:W-:-:S04]  /*dbf0*/  IADD3 R2, P1, PT, R0, UR37, RZ ;  /* 0x0000002500027c10 */ /* 0x001fc8000ff3e0ff */
[----:B------:R-:W-:-:S05]  /*dc00*/  IADD3.X R3, PT, PT, R23, UR67, RZ, P1, !PT ;  /* 0x0000004317037c10 */ /* 0x000fca0008ffe4ff */
[----:B------:R-:W4:Y:S04]  /*dc10*/  @!P0 LDG.E.U8 R11, desc[UR8][R2.64] ;  /* 0x00000008020b8981 */ /* 0x000f28000c1e1100 */
[----:B--2---:R-:W0:Y:S01]  /*dc20*/  LDS.U8 R21, [R22+UR4+0x1008] ;  /* 0x0010080416157984 */ /* 0x004e220008000000 */
[----:B---3--:R-:W-:-:S05]  /*dc30*/  IADD3 R6, P2, PT, R0, R27, RZ ;  /* 0x0000001b00067210 */ /* 0x008fca0007f5e0ff */
[----:B------:R-:W-:-:S05]  /*dc40*/  IMAD.X R7, R23, 0x1, R25, P2 ;  /* 0x0000000117077824 */ /* 0x000fca00010e0619 */
[----:B------:R1:W2:Y:S01]  /*dc50*/  @!P0 LDG.E.U8 R15, desc[UR8][R6.64] ;  /* 0x00000008060f8981 */ /* 0x0002a2000c1e1100 */
[----:B----4-:R-:W-:-:S03]  /*dc60*/  IADD3 R4, P3, PT, R0, R20, RZ ;  /* 0x0000001400047210 */ /* 0x010fc60007f7e0ff */
[----:B------:R-:W3:Y:S02]  /*dc70*/  LDS.U8 R20, [R22+UR4+0x80] ;  /* 0x0000800416147984 */ /* 0x000ee40008000000 */
[----:B------:R-:W-:Y:S01]  /*dc80*/  IMAD.X R5, R23, 0x1, R26, P3 ;  /* 0x0000000117057824 */ /* 0x000fe200018e061a */
[----:B-1----:R-:W-:-:S04]  /*dc90*/  IADD3 R6, P3, PT, R0, UR41, RZ ;  /* 0x0000002900067c10 */ /* 0x002fc8000ff7e0ff */
[----:B------:R1:W4:Y:S01]  /*dca0*/  @!P0 LDG.E.U8 R16, desc[UR8][R4.64] ;  /* 0x0000000804108981 */ /* 0x000322000c1e1100 */
[----:B------:R-:W-:Y:S02]  /*dcb0*/  IADD3.X R7, PT, PT, R23, UR75, RZ, P3, !PT ;  /* 0x0000004b17077c10 */ /* 0x000fe40009ffe4ff */
[----:B-1----:R-:W-:-:S03]  /*dcc0*/  IADD3 R4, P2, PT, R0, UR40, RZ ;  /* 0x0000002800047c10 */ /* 0x002fc6000ff5e0ff */
[----:B------:R1:W2:Y:S01]  /*dcd0*/  @!P0 LDG.E.U8 R13, desc[UR8][R6.64] ;  /* 0x00000008060d8981 */ /* 0x0002a2000c1e1100 */
[----:B------:R-:W-:Y:S02]  /*dce0*/  IADD3.X R5, PT, PT, R23, UR70, RZ, P2, !PT ;  /* 0x0000004617057c10 */ /* 0x000fe400097fe4ff */
[----:B------:R-:W-:-:S03]  /*dcf0*/  IADD3 R2, P3, PT, R0, UR20, RZ ;  /* 0x0000001400027c10 */ /* 0x000fc6000ff7e0ff */
[----:B------:R0:W2:Y:S01]  /*dd00*/  @!P0 LDG.E.U8 R12, desc[UR8][R4.64] ;  /* 0x00000008040c8981 */ /* 0x0000a2000c1e1100 */
[C---:B-1----:R-:W-:Y:S02]  /*dd10*/  IADD3 R6, P1, PT, R0.reuse, UR12, RZ ;  /* 0x0000000c00067c10 */ /* 0x042fe4000ff3e0ff */
[C---:B------:R-:W-:Y:S02]  /*dd20*/  IADD3.X R3, PT, PT, R23.reuse, UR50, RZ, P3, !PT ;  /* 0x0000003217037c10 */ /* 0x040fe40009ffe4ff */
[C---:B------:R-:W-:Y:S02]  /*dd30*/  IADD3.X R7, PT, PT, R23.reuse, UR42, RZ, P1, !PT ;  /* 0x0000002a17077c10 */ /* 0x040fe40008ffe4ff */
[----:B0-----:R-:W-:Y:S01]  /*dd40*/  IADD3 R4, P2, PT, R0, UR16, RZ ;  /* 0x0000001000047c10 */ /* 0x001fe2000ff5e0ff */
[----:B------:R-:W-:Y:S03]  /*dd50*/  STL [R1+0x44c], R21 ;  /* 0x00044c1501007387 */ /* 0x000fe60000100800 */
[----:B------:R-:W-:Y:S01]  /*dd60*/  IADD3.X R5, PT, PT, R23, UR46, RZ, P2, !PT ;  /* 0x0000002e17057c10 */ /* 0x000fe200097fe4ff */
[----:B------:R-:W-:Y:S04]  /*dd70*/  LDS.U8 R21, [R22+UR4+0x88] ;  /* 0x0000880416157984 */ /* 0x000fe80008000000 */
[----:B------:R-:W0:Y:S04]  /*dd80*/  LDS.U8 R23, [R22+UR4+0x188] ;  /* 0x0001880416177984 */ /* 0x000e280008000000 */
[----:B---3--:R-:W-:Y:S04]  /*dd90*/  STL [R1+0x4b8], R20 ;  /* 0x0004b81401007387 */ /* 0x008fe80000100800 */
[----:B------:R-:W1:Y:S01]  /*dda0*/  LDS.U8 R20, [R22+UR4+0x180] ;  /* 0x0001800416147984 */ /* 0x000e620008000000 */
[----:B------:R-:W-:-:S02]  /*ddb0*/  PRMT R9, RZ, 0x7610, R9 ;  /* 0x00007610ff097816 */ /* 0x000fc40000000009 */
[----:B------:R-:W-:Y:S01]  /*ddc0*/  PRMT R10, RZ, 0x7610, R10 ;  /* 0x00007610ff0a7816 */ /* 0x000fe2000000000a */
[----:B------:R-:W-:Y:S01]  /*ddd0*/  LDS.U8 R0, [R22+UR4+0x1100] ;  /* 0x0011000416007984 */ /* 0x000fe20008000000 */
[----:B------:R-:W-:-:S03]  /*dde0*/  PRMT R8, RZ, 0x7610, R8 ;  /* 0x00007610ff087816 */ /* 0x000fc60000000008 */
[----:B------:R3:W2:Y:S04]  /*ddf0*/  @!P0 LDG.E.U8 R9, desc[UR8][R4.64] ;  /* 0x0000000804098981 */ /* 0x0006a8000c1e1100 */
[----:B------:R3:W2:Y:S04]  /*de00*/  @!P0 LDG.E.U8 R10, desc[UR8][R2.64] ;  /* 0x00000008020a8981 */ /* 0x0006a8000c1e1100 */
[----:B------:R0:W2:Y:S04]  /*de10*/  @!P0 LDG.E.U8 R8, desc[UR8][R6.64] ;  /* 0x0000000806088981 */ /* 0x0000a8000c1e1100 */
[----:B---3--:R-:W-:Y:S04]  /*de20*/  LDS.U8 R5, [R22+UR4+0x8] ;  /* 0x0000080416057984 */ /* 0x008fe80008000000 */
[----:B------:R-:W-:Y:S04]  /*de30*/  LDS.U8 R3, [R22+UR4] ;  /* 0x0000000416037984 */ /* 0x000fe80008000000 */
[----:B------:R-:W-:Y:S04]  /*de40*/  LDS.U8 R2, [R22+UR4+0x108] ;  /* 0x0001080416027984 */ /* 0x000fe80008000000 */
[----:B0-----:R-:W-:Y:S04]  /*de50*/  STL [R1+0x4b4], R23 ;  /* 0x0004b41701007387 */ /* 0x001fe80000100800 */
[----:B------:R-:W0:Y:S04]  /*de60*/  LDS.U8 R23, [R22+UR4+0x1080] ;  /* 0x0010800416177984 */ /* 0x000e280008000000 */
[----:B------:R-:W-:Y:S04]  /*de70*/  STL [R1+0x4c0], R21 ;  /* 0x0004c01501007387 */ /* 0x000fe80000100800 */
[----:B------:R-:W3:Y:S04]  /*de80*/  LDS.U8 R21, [R22+UR4+0x1188] ;  /* 0x0011880416157984 */ /* 0x000ee80008000000 */
[----:B-1----:R1:W-:Y:S04]  /*de90*/  STL [R1+0x4bc], R20 ;  /* 0x0004bc1401007387 */ /* 0x0023e80000100800 */
[----:B------:R-:W-:Y:S04]  /*dea0*/  LDS.U8 R4, [R22+UR4+0x100] ;  /* 0x0001000416047984 */ /* 0x000fe80008000000 */
[----:B------:R-:W-:Y:S04]  /*deb0*/  LDS.U8 R7, [R22+UR4+0x1000] ;  /* 0x0010000416077984 */ /* 0x000fe80008000000 */
[----:B------:R-:W-:Y:S04]  /*dec0*/  LDS.U8 R6, [R22+UR4+0x1108] ;  /* 0x0011080416067984 */ /* 0x000fe80008000000 */
[----:B0-----:R-:W-:Y:S04]  /*ded0*/  STL [R1+0x4c8], R23 ;  /* 0x0004c81701007387 */ /* 0x001fe80000100800 */
[----:B------:R-:W0:Y:S04]  /*dee0*/  LDS.U8 R23, [R22+UR4+0x1088] ;  /* 0x0010880416177984 */ /* 0x000e280008000000 */
[----:B---3--:R-:W-:Y:S04]  /*def0*/  STL [R1+0x4c4], R21 ;  /* 0x0004c41501007387 */ /* 0x008fe80000100800 */
[----:B------:R-:W3:Y:S01]  /*df00*/  LDS.U8 R21, [R22+UR4+0x1180] ;  /* 0x0011800416157984 */ /* 0x000ee20008000000 */
[----:B-1----:R-:W-:-:S03]  /*df10*/  LOP3.LUT R20, R22, 0x10, RZ, 0x3c, !PT ;  /* 0x0000001016147812 */ /* 0x002fc600078e3cff */
[----:B------:R-:W-:Y:S04]  /*df20*/  STL [R1+0xab0], R22 ;  /* 0x000ab01601007387 */ /* 0x000fe80000100800 */
[----:B------:R-:W-:Y:S04]  /*df30*/  LDS.U8 R22, [R20+UR4+0x308] ;  /* 0x0003080414167984 */ /* 0x000fe80008000000 */
[----:B0-----:R-:W-:Y:S04]  /*df40*/  STL [R1+0x4d0], R23 ;  /* 0x0004d01701007387 */ /* 0x001fe80000100800 */
[----:B------:R-:W0:Y:S04]  /*df50*/  LDS.U8 R23, [R20+UR4+0x200] ;  /* 0x0002000414177984 */ /* 0x000e280008000000 */
[----:B---3--:R-:W-:Y:S04]  /*df60*/  STL [R1+0x4cc], R21 ;  /* 0x0004cc1501007387 */ /* 0x008fe80000100800 */
[----:B------:R-:W1:Y:S04]  /*df70*/  LDS.U8 R21, [R20+UR4+0x208] ;  /* 0x0002080414157984 */ /* 0x000e680008000000 */
[----:B0-----:R-:W-:Y:S04]  /*df80*/  STL [R1+0x538], R23 ;  /* 0x0005381701007387 */ /* 0x001fe80000100800 */
[----:B------:R-:W0:Y:S04]  /*df90*/  LDS.U8 R23, [R20+UR4+0x300] ;  /* 0x0003000414177984 */ /* 0x000e280008000000 */
[----:B------:R-:W-:Y:S04]  /*dfa0*/  STL [R1+0x534], R22 ;  /* 0x0005341601007387 */ /* 0x000fe80000100800 */
[----:B------:R-:W3:Y:S04]  /*dfb0*/  LDS.U8 R22, [R20+UR4+0x1200] ;  /* 0x0012000414167984 */ /* 0x000ee80008000000 */
[----:B-1----:R-:W-:Y:S04]  /*dfc0*/  STL [R1+0x540], R21 ;  /* 0x0005401501007387 */ /* 0x002fe80000100800 */
[----:B------:R-:W1:Y:S04]  /*dfd0*/  LDS.U8 R21, [R20+UR4+0x1308] ;  /* 0x0013080414157984 */ /* 0x000e680008000000 */
[----:B0-----:R-:W-:Y:S04]  /*dfe0*/  STL [R1+0x53c], R23 ;  /* 0x00053c1701007387 */ /* 0x001fe80000100800 */
[----:B------:R-:W0:Y:S04]  /*dff0*/  LDS.U8 R23, [R20+UR4+0x1208] ;  /* 0x0012080414177984 */ /* 0x000e280008000000 */
[----:B---3--:R-:W-:Y:S04]  /*e000*/  STL [R1+0x548], R22 ;  /* 0x0005481601007387 */ /* 0x008fe80000100800 */
[----:B------:R-:W3:Y:S04]  /*e010*/  LDS.U8 R22, [R20+UR4+0x1300] ;  /* 0x0013000414167984 */ /* 0x000ee80008000000 */
[----:B-1----:R-:W-:Y:S04]  /*e020*/  STL [R1+0x544], R21 ;  /* 0x0005441501007387 */ /* 0x002fe80000100800 */
[----:B------:R-:W1:Y:S04]  /*e030*/  LDS.U8 R21, [R20+UR4+0x280] ;  /* 0x0002800414157984 */ /* 0x000e680008000000 */
[----:B0-----:R-:W-:Y:S04]  /*e040*/  STL [R1+0x550], R23 ;  /* 0x0005501701007387 */ /* 0x001fe80000100800 */
[----:B---3--:R-:W-:Y:S04]  /*e050*/  STL [R1+0x54c], R22 ;  /* 0x00054c1601007387 */ /* 0x008fe80000100800 */
[----:B------:R-:W0:Y:S04]  /*e060*/  LDS.U8 R22, [R20+UR4+0x388] ;  /* 0x0003880414167984 */ /* 0x000e280008000000 */
[----:B-1----:R-:W-:Y:S04]  /*e070*/  STL [R1+0x5b8], R21 ;  /* 0x0005b81501007387 */ /* 0x002fe80000100800 */
[----:B------:R-:W1:Y:S01]  /*e080*/  LDS.U8 R21, [R20+UR4+0x288] ;  /* 0x0002880414157984 */ /* 0x000e620008000000 */
[----:B------:R-:W3:Y:S03]  /*e090*/  S2R R26, SR_TID.X ;  /* 0x00000000001a7919 */ /* 0x000ee60000002100 */
[----:B0-----:R-:W-:Y:S04]  /*e0a0*/  STL [R1+0x5b4], R22 ;  /* 0x0005b41601007387 */ /* 0x001fe80000100800 */
[----:B------:R-:W0:Y:S04]  /*e0b0*/  LDS.U8 R22, [R20+UR4+0x380] ;  /* 0x0003800414167984 */ /* 0x000e280008000000 */
[----:B-1----:R-:W-:Y:S04]  /*e0c0*/  STL [R1+0x5cc], R21 ;  /* 0x0005cc1501007387 */ /* 0x002fe80000100800 */
[----:B------:R-:W1:Y:S01]  /*e0d0*/  LDS.U8 R21, [R20+UR4+0x1280] ;  /* 0x0012800414157984 */ /* 0x000e620008000000 */
[----:B---3--:R-:W-:-:S02]  /*e0e0*/  LOP3.LUT R23, R26, 0x3, RZ, 0xc0, !PT ;  /* 0x000000031a177812 */ /* 0x008fc400078ec0ff */
[----:B------:R-:W-:Y:S02]  /*e0f0*/  LOP3.LUT R25, R26, 0x20, RZ, 0xc0, !PT ;  /* 0x000000201a197812 */ /* 0x000fe400078ec0ff */
[----:B------:R-:W-:Y:S01]  /*e100*/  SHF.R.U32.HI R27, RZ, 0x2, R26 ;  /* 0x00000002ff1b7819 */ /* 0x000fe2000001161a */
[----:B------:R-:W-:Y:S01]  /*e110*/  IMAD.SHL.U32 R26, R23, 0x400, RZ ;  /* 0x00000400171a7824 */ /* 0x000fe200078e00ff */
[----:B------:R-:W-:Y:S02]  /*e120*/  SHF.R.U32.HI R25, RZ, 0x1, R25 ;  /* 0x00000001ff197819 */ /* 0x000fe40000011619 */
[----:B------:R-:W-:Y:S01]  /*e130*/  SGXT.U32 R27, R27, 0x3 ;  /* 0x000000031b1b781a */ /* 0x000fe20000000000 */
[----:B------:R-:W-:Y:S01]  /*e140*/  IMAD.SHL.U32 R23, R23, 0x20, RZ ;  /* 0x0000002017177824 */ /* 0x000fe200078e00ff */
[----:B0-----:R0:W-:Y:S02]  /*e150*/  STL [R1+0x5c8], R22 ;  /* 0x0005c81601007387 */ /* 0x0011e40000100800 */
[----:B0-----:R-:W-:-:S02]  /*e160*/  LOP3.LUT R22, R25, R26, R27, 0xfe, !PT ;  /* 0x0000001a19167212 */ /* 0x001fc400078efe1b */
[----:B-1----:R-:W-:Y:S02]  /*e170*/  STL [R1+0x5d4], R21 ;  /* 0x0005d41501007387 */ /* 0x002fe40000100800 */
[----:B------:R-:W-:Y:S02]  /*e180*/  LOP3.LUT R22, R22, R23, RZ, 0xfc, !PT ;  /* 0x0000001716167212 */ /* 0x000fe400078efcff */
[----:B------:R-:W-:Y:S04]  /*e190*/  LDS.U8 R21, [R20+UR4+0x1288] ;  /* 0x0012880414157984 */ /* 0x000fe80008000000 */
[----:B------:R-:W0:Y:S04]  /*e1a0*/  LDS.U8 R23, [R20+UR4+0x1388] ;  /* 0x0013880414177984 */ /* 0x000e280008000000 */
[----:B------:R-:W1:Y:S01]  /*e1b0*/  LDS.U8 R20, [R20+UR4+0x1380] ;  /* 0x0013800414147984 */ /* 0x000e620008000000 */
[----:B------:R-:W-:-:S03]  /*e1c0*/  LOP3.LUT R22, R22, 0x20, RZ, 0x3c, !PT ;  /* 0x0000002016167812 */ /* 0x000fc600078e3cff */
[----:B0-----:R-:W-:Y:S04]  /*e1d0*/  STL [R1+0x5d0], R23 ;  /* 0x0005d01701007387 */ /* 0x001fe80000100800 */
[----:B------:R-:W0:Y:S04]  /*e1e0*/  LDS.U8 R23, [R22+UR4] ;  /* 0x0000000416177984 */ /* 0x000e280008000000 */
        /* <DEDUP_REMOVED lines=15> */
[----:B------:R-:W1:Y:S01]  /*e2e0*/  LDS.U8 R20, [R22+UR4+0x80] ;  /* 0x0000800416147984 */ /* 0x000e620008000000 */
[----:B------:R-:W1:Y:S03]  /*e2f0*/  S2R R25, SR_TID.X ;  /* 0x0000000000197919 */ /* 0x000e660000002100 */
[----:B0-----:R0:W-:Y:S04]  /*e300*/  STL [R1+0x46c], R23 ;  /* 0x00046c1701007387 */ /* 0x0011e80000100800 */
[----:B---3--:R-:W-:Y:S04]  /*e310*/  STL [R1+0x468], R21 ;  /* 0x0004681501007387 */ /* 0x008fe80000100800 */
[----:B------:R-:W3:Y:S04]  /*e320*/  LDS.U8 R21, [R22+UR4+0x188] ;  /* 0x0001880416157984 */ /* 0x000ee80008000000 */
[----:B-1----:R-:W-:Y:S04]  /*e330*/  STL [R1+0x4d8], R20 ;  /* 0x0004d81401007387 */ /* 0x002fe80000100800 */
[----:B------:R-:W1:Y:S01]  /*e340*/  LDS.U8 R20, [R22+UR4+0x88] ;  /* 0x0000880416147984 */ /* 0x000e620008000000 */
[----:B0-----:R-:W-:-:S02]  /*e350*/  LOP3.LUT R23, R25, 0x3, RZ, 0xc0, !PT ;  /* 0x0000000319177812 */ /* 0x001fc400078ec0ff */
[----:B------:R-:W-:Y:S02]  /*e360*/  LOP3.LUT R26, R25, 0x20, RZ, 0xc0, !PT ;  /* 0x00000020191a7812 */ /* 0x000fe400078ec0ff */
[----:B------:R-:W-:Y:S01]  /*e370*/  SHF.R.U32.HI R25, RZ, 0x2, R25 ;  /* 0x00000002ff197819 */ /* 0x000fe20000011619 */
[----:B------:R-:W-:Y:S01]  /*e380*/  IMAD.SHL.U32 R27, R23, 0x400, RZ ;  /* 0x00000400171b7824 */ /* 0x000fe200078e00ff */
[----:B---3--:R-:W-:Y:S04]  /*e390*/  STL [R1+0x4d4], R21 ;  /* 0x0004d41501007387 */ /* 0x008fe80000100800 */
[----:B------:R-:W0:Y:S04]  /*e3a0*/  LDS.U8 R21, [R22+UR4+0x180] ;  /* 0x0001800416157984 */ /* 0x000e280008000000 */
[----:B-1----:R1:W-:Y:S02]  /*e3b0*/  STL [R1+0x4e0], R20 ;  /* 0x0004e01401007387 */ /* 0x0023e40000100800 */
[----:B-1----:R-:W-:Y:S01]  /*e3c0*/  SGXT.U32 R20, R25, 0x3 ;  /* 0x000000031914781a */ /* 0x002fe20000000000 */
[----:B------:R-:W-:-:S02]  /*e3d0*/  IMAD.SHL.U32 R25, R23, 0x20, RZ ;  /* 0x0000002017197824 */ /* 0x000fc400078e00ff */
[----:B------:R-:W1:Y:S04]  /*e3e0*/  LDS.U8 R23, [R22+UR4+0x1080] ;  /* 0x0010800416177984 */ /* 0x000e680008000000 */
[----:B0-----:R0:W-:Y:S04]  /*e3f0*/  STL [R1+0x4dc], R21 ;  /* 0x0004dc1501007387 */ /* 0x0011e80000100800 */
[----:B-1----:R-:W-:Y:S04]  /*e400*/  STL [R1+0x4e8], R23 ;  /* 0x0004e81701007387 */ /* 0x002fe80000100800 */
[----:B------:R-:W1:Y:S01]  /*e410*/  LDS.U8 R23, [R22+UR4+0x1188] ;  /* 0x0011880416177984 */ /* 0x000e620008000000 */
[----:B------:R-:W-:-:S04]  /*e420*/  SHF.R.U32.HI R26, RZ, 0x1, R26 ;  /* 0x00000001ff1a7819 */ /* 0x000fc8000001161a */
[----:B0-----:R-:W-:Y:S01]  /*e430*/  LOP3.LUT R21, R26, R27, R20, 0xfe, !PT ;  /* 0x0000001b1a157212 */ /* 0x001fe200078efe14 */
[----:B-1----:R-:W-:Y:S04]  /*e440*/  STL [R1+0x4e4], R23 ;  /* 0x0004e41701007387 */ /* 0x002fe80000100800 */
[----:B------:R-:W0:Y:S04]  /*e450*/  LDS.U8 R23, [R22+UR4+0x1088] ;  /* 0x0010880416177984 */ /* 0x000e280008000000 */
[----:B------:R-:W1:Y:S01]  /*e460*/  LDS.U8 R22, [R22+UR4+0x1180] ;  /* 0x0011800416167984 */ /* 0x000e620008000000 */
[----:B------:R-:W-:-:S04]  /*e470*/  LOP3.LUT R21, R21, R25, RZ, 0xfc, !PT ;  /* 0x0000001915157212 */ /* 0x000fc800078efcff */
[----:B------:R-:W-:Y:S01]  /*e480*/  LOP3.LUT R21, R21, 0x30, RZ, 0x3c, !PT ;  /* 0x0000003015157812 */ /* 0x000fe200078e3cff */
[----:B0-----:R0:W-:Y:S04]  /*e490*/  STL [R1+0x4f0], R23 ;  /* 0x0004f01701007387 */ /* 0x0011e80000100800 */
[----:B0-----:R-:W3:Y:S04]  /*e4a0*/  LDL.LU R23, [R1+0x1084] ;  /* 0x0010840001177983 */ /* 0x001ee80000300800 */
[----:B-1----:R-:W-:Y:S04]  /*e4b0*/  STL [R1+0x4ec], R22 ;  /* 0x0004ec1601007387 */ /* 0x002fe80000100800 */
[----:B------:R-:W0:Y:S04]  /*e4c0*/  LDS.U8 R22, [R21+UR4+0x200] ;  /* 0x0002000415167984 */ /* 0x000e280008000000 */
[----:B0-----:R-:W-:Y:S04]  /*e4d0*/  STL [R1+0x558], R22 ;  /* 0x0005581601007387 */ /* 0x001fe80000100800 */
        /* <DEDUP_REMOVED lines=20> */
[----:B------:R-:W0:Y:S01]  /*e620*/  LDS.U8 R22, [R21+UR4+0x380] ;  /* 0x0003800415167984 */ /* 0x000e220008000000 */
[----:B------:R-:W-:-:S03]  /*e630*/  LOP3.LUT R20, R26, R27, R20, 0xfe, !PT ;  /* 0x0000001b1a147212 */ /* 0x000fc600078efe14 */
[----:B------:R-:W-:Y:S04]  /*e640*/  LDS.U8 R26, [R21+UR4+0x1388] ;  /* 0x00138804151a7984 */ /* 0x000fe80008000000 */
[----:B0-----:R-:W-:Y:S04]  /*e650*/  STL [R1+0x5ec], R22 ;  /* 0x0005ec1601007387 */ /* 0x001fe80000100800 */
[----:B------:R-:W0:Y:S01]  /*e660*/  LDS.U8 R22, [R21+UR4+0x1280] ;  /* 0x0012800415167984 */ /* 0x000e220008000000 */
[----:B------:R-:W-:-:S03]  /*e670*/  LOP3.LUT R20, R20, R25, RZ, 0xfc, !PT ;  /* 0x0000001914147212 */ /* 0x000fc600078efcff */
[----:B------:R-:W1:Y:S01]  /*e680*/  LDS.U8 R25, [R21+UR4+0x1288] ;  /* 0x0012880415197984 */ /* 0x000e620008000000 */
[----:B------:R-:W-:-:S03]  /*e690*/  LOP3.LUT R20, R20, 0x40, RZ, 0x3c, !PT ;  /* 0x0000004014147812 */ /* 0x000fc600078e3cff */
[----:B---3--:R-:W-:Y:S04]  /*e6a0*/  LDS.U8 R27, [R23+UR4+0x1280] ;  /* 0x00128004171b7984 */ /* 0x008fe80008000000 */
[----:B0-----:R-:W-:Y:S04]  /*e6b0*/  STL [R1+0x5f8], R22 ;  /* 0x0005f81601007387 */ /* 0x001fe80000100800 */
[----:B------:R-:W0:Y:S04]  /*e6c0*/  LDS.U8 R22, [R21+UR4+0x1380] ;  /* 0x0013800415167984 */ /* 0x000e280008000000 */
[----:B------:R-:W-:Y:S04]  /*e6d0*/  STL [R1+0x5f4], R26 ;  /* 0x0005f41a01007387 */ /* 0x000fe80000100800 */
[----:B------:R-:W3:Y:S04]  /*e6e0*/  LDS.U8 R21, [R20+UR4] ;  /* 0x0000000414157984 */ /* 0x000ee80008000000 */
[----:B-1----:R-:W-:Y:S04]  /*e6f0*/  STL [R1+0x600], R25 ;  /* 0x0006001901007387 */ /* 0x002fe80000100800 */
[----:B------:R-:W1:Y:S04]  /*e700*/  LDS.U8 R25, [R20+UR4+0x108] ;  /* 0x0001080414197984 */ /* 0x000e680008000000 */
[----:B------:R-:W-:Y:S04]  /*e710*/  LDS.U8 R26, [R23+UR4+0x380] ;  /* 0x00038004171a7984 */ /* 0x000fe80008000000 */
        /* <DEDUP_REMOVED lines=61> */
[----:B------:R-:W0:Y:S04]  /*eaf0*/  LDS.U8 R22, [R28+UR4] ;  /* 0x000000041c167984 */ /* 0x000e280008000000 */
[----:B------:R-:W-:Y:S04]  /*eb00*/  STL [R1+0xa94], R29 ;  /* 0x000a941d01007387 */ /* 0x000fe80000100800 */
[----:B---3--:R-:W-:Y:S04]  /*eb10*/  STL [R1+0x620], R21 ;  /* 0x0006201501007387 */ /* 0x008fe80000100800 */
[----:B-1----:R-:W-:Y:S04]  /*eb20*/  STL [R1+0x61c], R20 ;  /* 0x00061c1401007387 */ /* 0x002fe80000100800 */
[----:B------:R-:W1:Y:S04]  /*eb30*/  LDS.U8 R21, [R28+UR4+0x108] ;  /* 0x000108041c157984 */ /* 0x000e680008000000 */
[----:B------:R-:W3:Y:S04]  /*eb40*/  LDS.U8 R20, [R28+UR4+0x8] ;  /* 0x000008041c147984 */ /* 0x000ee80008000000 */
[----:B0-----:R-:W-:Y:S04]  /*eb50*/  STL [R1+0x498], R22 ;  /* 0x0004981601007387 */ /* 0x001fe80000100800 */
[----:B------:R-:W0:Y:S04]  /*eb60*/  LDS.U8 R22, [R28+UR4+0x100] ;  /* 0x000100041c167984 */ /* 0x000e280008000000 */
[----:B-1----:R-:W-:Y:S04]  /*eb70*/  STL [R1+0x494], R21 ;  /* 0x0004941501007387 */ /* 0x002fe80000100800 */
[----:B------:R-:W1:Y:S04]  /*eb80*/  LDS.U8 R21, [R28+UR4+0x1000] ;  /* 0x001000041c157984 */ /* 0x000e680008000000 */
[----:B---3--:R-:W-:Y:S04]  /*eb90*/  STL [R1+0x4a0], R20 ;  /* 0x0004a01401007387 */ /* 0x008fe80000100800 */
[----:B------:R-:W3:Y:S04]  /*eba0*/  LDS.U8 R20, [R28+UR4+0x1108] ;  /* 0x001108041c147984 */ /* 0x000ee80008000000 */
[----:B0-----:R-:W-:Y:S04]  /*ebb0*/  STL [R1+0x49c], R22 ;  /* 0x00049c1601007387 */ /* 0x001fe80000100800 */
[----:B------:R-:W0:Y:S04]  /*ebc0*/  LDS.U8 R22, [R28+UR4+0x1008] ;  /* 0x001008041c167984 */ /* 0x000e280008000000 */
[----:B-1----:R-:W-:Y:S04]  /*ebd0*/  STL [R1+0x4a8], R21 ;  /* 0x0004a81501007387 */ /* 0x002fe80000100800 */
[----:B------:R-:W1:Y:S04]  /*ebe0*/  LDS.U8 R21, [R28+UR4+0x1100] ;  /* 0x001100041c157984 */ /* 0x000e680008000000 */
[----:B---3--:R-:W-:Y:S04]  /*ebf0*/  STL [R1+0x4a4], R20 ;  /* 0x0004a41401007387 */ /* 0x008fe80000100800 */
[----:B------:R-:W-:Y:S04]  /*ec00*/  LDS.U8 R20, [R28+UR4+0x80] ;  /* 0x000080041c147984 */ /* 0x000fe80008000000 */
[----:B0-----:R-:W-:Y:S04]  /*ec10*/  STL [R1+0x4b0], R22 ;  /* 0x0004b01601007387 */ /* 0x001fe80000100800 */
[----:B------:R-:W0:Y:S04]  /*ec20*/  LDS.U8 R22, [R28+UR4+0x188] ;  /* 0x000188041c167984 */ /* 0x000e280008000000 */
[----:B-1----:R-:W-:Y:S04]  /*ec30*/  STL [R1+0x4ac], R21 ;  /* 0x0004ac1501007387 */ /* 0x002fe80000100800 */
[----:B------:R-:W-:Y:S04]  /*ec40*/  LDS.U8 R21, [R28+UR4+0x1080] ;  /* 0x001080041c157984 */ /* 0x000fe80008000000 */
[----:B0-----:R-:W-:Y:S04]  /*ec50*/  STL [R1+0xf68], R22 ;  /* 0x000f681601007387 */ /* 0x001fe80000100800 */
[----:B------:R-:W0:Y:S04]  /*ec60*/  LDS.U8 R22, [R28+UR4+0x88] ;  /* 0x000088041c167984 */ /* 0x000e280008000000 */
[----:B------:R-:W-:Y:S04]  /*ec70*/  STL [R1+0x518], R20 ;  /* 0x0005181401007387 */ /* 0x000fe80000100800 */
[----:B------:R-:W1:Y:S04]  /*ec80*/  LDS.U8 R20, [R28+UR4+0x180] ;  /* 0x000180041c147984 */ /* 0x000e680008000000 */
[----:B0-----:R-:W-:Y:S04]  /*ec90*/  STL [R1+0x520], R22 ;  /* 0x0005201601007387 */ /* 0x001fe80000100800 */
[----:B------:R-:W0:Y:S04]  /*eca0*/  LDS.U8 R22, [R28+UR4+0x1188] ;  /* 0x001188041c167984 */ /* 0x000e280008000000 */
[----:B-1----:R-:W-:Y:S04]  /*ecb0*/  STL [R1+0x51c], R20 ;  /* 0x00051c1401007387 */ /* 0x002fe80000100800 */
[----:B------:R-:W1:Y:S04]  /*ecc0*/  LDS.U8 R20, [R28+UR4+0x1088] ;  /* 0x001088041c147984 */ /* 0x000e680008000000 */
[----:B------:R-:W-:Y:S04]  /*ecd0*/  STL [R1+0x528], R21 ;  /* 0x0005281501007387 */ /* 0x000fe80000100800 */
[----:B------:R-:W3:Y:S04]  /*ece0*/  LDS.U8 R21, [R28+UR4+0x1180] ;  /* 0x001180041c157984 */ /* 0x000ee80008000000 */
[----:B0-----:R-:W-:Y:S04]  /*ecf0*/  STL [R1+0x524], R22 ;  /* 0x0005241601007387 */ /* 0x001fe80000100800 */
[----:B------:R-:W-:Y:S04]  /*ed00*/  STL [R1+0xa98], R28 ;  /* 0x000a981c01007387 */ /* 0x000fe80000100800 */
[----:B-1----:R-:W-:Y:S04]  /*ed10*/  STL [R1+0x530], R20 ;  /* 0x0005301401007387 */ /* 0x002fe80000100800 */
[----:B------:R-:W0:Y:S04]  /*ed20*/  LDS.U8 R20, [R23+UR4+0x200] ;  /* 0x0002000417147984 */ /* 0x000e280008000000 */
[----:B---3--:R-:W-:Y:S04]  /*ed30*/  STL [R1+0x52c], R21 ;  /* 0x00052c1501007387 */ /* 0x008fe80000100800 */
        /* <DEDUP_REMOVED lines=16> */
[----:B-1----:R1:W-:Y:S04]  /*ee40*/  STL [R1+0x5ac], R21 ;  /* 0x0005ac1501007387 */ /* 0x0023e80000100800 */
[----:B-1----:R-:W2:Y:S04]  /*ee50*/  LDL.LU R21, [R1+0x4] ;  /* 0x0000040001157983 */ /* 0x002ea80000300800 */
[----:B---3--:R-:W-:Y:S04]  /*ee60*/  STL [R1+0x628], R22 ;  /* 0x0006281601007387 */ /* 0x008fe80000100800 */
[----:B------:R-:W1:Y:S04]  /*ee70*/  LDS.U8 R22, [R23+UR4+0x288] ;  /* 0x0002880417167984 */ /* 0x000e680008000000 */
[----:B------:R-:W3:Y:S04]  /*ee80*/  LDL.LU R29, [R1] ;  /* 0x00000000011d7983 */ /* 0x000ee80000300800 */
[----:B0-----:R0:W-:Y:S04]  /*ee90*/  STL [R1+0x624], R20 ;  /* 0x0006241401007387 */ /* 0x0011e80000100800 */
[----:B0-----:R-:W3:Y:S04]  /*eea0*/  LDL.LU R20, [R1+0xc] ;  /* 0x00000c0001147983 */ /* 0x001ee80000300800 */
[----:B------:R-:W3:Y:S04]  /*eeb0*/  LDL.LU R25, [R1+0x20] ;  /* 0x0000200001197983 */ /* 0x000ee80000300800 */
[----:B-1----:R0:W-:Y:S04]  /*eec0*/  STL [R1+0x654], R22 ;  /* 0x0006541601007387 */ /* 0x0021e80000100800 */
[----:B------:R-:W3:Y:S04]  /*eed0*/  LDL.LU R28, [R1+0x2c] ;  /* 0x00002c00011c7983 */ /* 0x000ee80000300800 */
[----:B0-----:R-:W3:Y:S04]  /*eee0*/  LDL.LU R22, [R1+0x444] ;  /* 0x0004440001167983 */ /* 0x001ee80000300800 */
[----:B------:R-:W-:Y:S04]  /*eef0*/  STL [R1+0x650], R26 ;  /* 0x0006501a01007387 */ /* 0x000fe80000100800 */
[----:B------:R-:W-:Y:S04]  /*ef00*/  STL [R1+0x65c], R27 ;  /* 0x00065c1b01007387 */ /* 0x000fe80000100800 */
[----:B------:R-:W0:Y:S04]  /*ef10*/  LDS.U8 R27, [R23+UR4+0x1388] ;  /* 0x00138804171b7984 */ /* 0x000e280008000000 */
[----:B0-----:R-:W-:Y:S04]  /*ef20*/  STL [R1+0x658], R27 ;  /* 0x0006581b01007387 */ /* 0x001fe80000100800 */
[----:B------:R-:W0:Y:S01]  /*ef30*/  LDS.U8 R27, [R23+UR4+0x1288] ;  /* 0x00128804171b7984 */ /* 0x000e220008000000 */
[----:B------:R-:W1:Y:S03]  /*ef40*/  S2R R26, SR_TID.X ;  /* 0x00000000001a7919 */ /* 0x000e660000002100 */
[----:B0-----:R-:W-:Y:S04]  /*ef50*/  STL [R1+0x664], R27 ;  /* 0x0006641b01007387 */ /* 0x001fe80000100800 */
[----:B------:R-:W0:Y:S01]  /*ef60*/  LDS.U8 R27, [R23+UR4+0x1380] ;  /* 0x00138004171b7984 */ /* 0x000e220008000000 */
[----:B-1----:R-:W-:Y:S01]  /*ef70*/  LOP3.LUT R26, R26, 0x3f, RZ, 0xc0, !PT ;  /* 0x0000003f1a1a7812 */ /* 0x002fe200078ec0ff */
[----:B------:R-:W-:Y:S06]  /*ef80*/  BAR.SYNC.DEFER_BLOCKING 0x0 ;  /* 0x0000000000007b1d */ /* 0x000fec0000010000 */
[----:B----4-:R-:W-:Y:S04]  /*ef90*/  STS.U8 [R26+UR4], R16 ;  /* 0x000000101a007988 */ /* 0x010fe80008000004 */
[----:B--2---:R-:W-:Y:S04]  /*efa0*/  STS.U8 [R26+UR4+0x40], R15 ;  /* 0x0000400f1a007988 */ /* 0x004fe80008000004 */
[----:B0-----:R0:W-:Y:S04]  /*efb0*/  STL [R1+0x660], R27 ;  /* 0x0006601b01007387 */ /* 0x0011e80000100800 */
[----:B------:R-:W-:Y:S04]  /*efc0*/  STS.U8 [R26+UR4+0x100], R14 ;  /* 0x0001000e1a007988 */ /* 0x000fe80008000004 */
[----:B0-----:R-:W2:Y:S04]  /*efd0*/  LDL.LU R27, [R1+0x1080] ;  /* 0x00108000011b7983 */ /* 0x001ea80000300800 */
[----:B------:R0:W-:Y:S04]  /*efe0*/  STL [R1+0xab4], R23 ;  /* 0x000ab41701007387 */ /* 0x0001e80000100800 */
[----:B------:R1:W-:Y:S04]  /*eff0*/  STS.U8 [R26+UR4+0x140], R19 ;  /* 0x000140131a007988 */ /* 0x0003e80008000004 */
[----:B0-----:R-:W4:Y:S04]  /*f000*/  LDL.LU R23, [R1+0x440] ;  /* 0x0004400001177983 */ /* 0x001f280000300800 */
[----:B------:R-:W3:Y:S04]  /*f010*/  LDL.LU R16, [R1+0x28] ;  /* 0x0000280001107983 */ /* 0x000ee80000300800 */
[----:B------:R-:W3:Y:S04]  /*f020*/  LDL.LU R15, [R1+0x1c] ;  /* 0x00001c00010f7983 */ /* 0x000ee80000300800 */
[----:B------:R-:W3:Y:S04]  /*f030*/  LDL.LU R14, [R1+0x10] ;  /* 0x00001000010e7983 */ /* 0x000ee80000300800 */
[----:B-1----:R-:W3:Y:S04]  /*f040*/  LDL.LU R19, [R1+0x14] ;  /* 0x0000140001137983 */ /* 0x002ee80000300800 */
[----:B------:R0:W-:Y:S04]  /*f050*/  STS.U8 [R26+UR4+0x200], R17 ;  /* 0x000200111a007988 */ /* 0x0001e80008000004 */
[----:B------:R1:W-:Y:S04]  /*f060*/  STS.U8 [R26+UR4+0x240], R24 ;  /* 0x000240181a007988 */ /* 0x0003e80008000004 */
[----:B0-----:R-:W3:Y:S04]  /*f070*/  LDL.LU R17, [R1+0x8] ;  /* 0x0000080001117983 */ /* 0x001ee80000300800 */
[----:B-1----:R-:W3:Y:S01]  /*f080*/  LDL.LU R26, [R1+0x107c] ;  /* 0x00107c00011a7983 */ /* 0x002ee20000300800 */
[----:B------:R-:W0:Y:S02]  /*f090*/  S2R R24, SR_TID.X ;  /* 0x0000000000187919 */ /* 0x000e240000002100 */
[----:B0-----:R-:W-:-:S05]  /*f0a0*/  LOP3.LUT R24, R24, 0x3f, RZ, 0xc0, !PT ;  /* 0x0000003f18187812 */ /* 0x001fca00078ec0ff */
[----:B--2---:R0:W-:Y:S04]  /*f0b0*/  STS.U8 [R24+UR4+0x300], R27 ;  /* 0x0003001b18007988 */ /* 0x0041e80008000004 */
[----:B0-----:R-:W2:Y:S04]  /*f0c0*/  LDL.LU R27, [R1+0x24] ;  /* 0x00002400011b7983 */ /* 0x001ea80000300800 */
[----:B---3--:R0:W-:Y:S04]  /*f0d0*/  STS.U8 [R24+UR4+0x340], R26 ;  /* 0x0003401a18007988 */ /* 0x0081e80008000004 */
[----:B0-----:R-:W3:Y:S04]  /*f0e0*/  LDL.LU R26, [R1+0x18] ;  /* 0x00001800011a7983 */ /* 0x001ee80000300800 */
[----:B------:R0:W-:Y:S04]  /*f0f0*/  STS.U8 [R24+UR4+0x400], R21 ;  /* 0x0004001518007988 */ /* 0x0001e80008000004 */
[----:B------:R1:W-:Y:S04]  /*f100*/  STS.U8 [R24+UR4+0x440], R29 ;  /* 0x0004401d18007988 */ /* 0x0003e80008000004 */
[----:B------:R4:W-:Y:S04]  /*f110*/  STS.U8 [R24+UR4+0x500], R20 ;  /* 0x0005001418007988 */ /* 0x0009e80008000004 */
[----:B0-----:R-:W2:Y:S04]  /*f120*/  LDL.LU R21, [R1+0x1078] ;  /* 0x0010780001157983 */ /* 0x001ea80000300800 */
[----:B-1----:R-:W2:Y:S04]  /*f130*/  LDL.LU R29, [R1+0x44c] ;  /* 0x00044c00011d7983 */ /* 0x002ea80000300800 */
[----:B----4-:R-:W4:Y:S04]  /*f140*/  LDL.LU R20, [R1+0x1074] ;  /* 0x0010740001147983 */ /* 0x010f280000300800 */
[----:B------:R0:W-:Y:S04]  /*f150*/  STS.U8 [R24+UR4+0x540], R25 ;  /* 0x0005401918007988 */ /* 0x0001e80008000004 */
[----:B0-----:R-:W4:Y:S04]  /*f160*/  LDL.LU R25, [R1+0x1070] ;  /* 0x0010700001197983 */ /* 0x001f280000300800 */
[----:B---3--:R-:W-:Y:S04]  /*f170*/  STS.U8 [R24+UR4+0x600], R26 ;  /* 0x0006001a18007988 */ /* 0x008fe80008000004 */
[----:B------:R-:W-:Y:S04]  /*f180*/  STS.U8 [R24+UR4+0x640], R28 ;  /* 0x0006401c18007988 */ /* 0x000fe80008000004 */
[----:B--2---:R-:W-:Y:S04]  /*f190*/  STS.U8 [R24+UR4+0x700], R27 ;  /* 0x0007001b18007988 */ /* 0x004fe80008000004 */
[----:B------:R0:W-:Y:S04]  /*f1a0*/  STS.U8 [R24+UR4+0x740], R22 ;  /* 0x0007401618007988 */ /* 0x0001e80008000004 */
[----:B0-----:R-:W2:Y:S01]  /*f1b0*/  LDL R22, [R1+0x5c0] ;  /* 0x0005c00001167983 */ /* 0x001ea20000100800 */
[----:B------:R-:W-:-:S05]  /*f1c0*/  LOP3.LUT R28, R24, 0x10, RZ, 0x3c, !PT ;  /* 0x00000010181c7812 */ /* 0x000fca00078e3cff */
[----:B------:R-:W-:Y:S04]  /*f1d0*/  STS.U8 [R28+UR4+0x80], R13 ;  /* 0x0000800d1c007988 */ /* 0x000fe80008000004 */
[----:B------:R-:W-:Y:S04]  /*f1e0*/  STS.U8 [R28+UR4+0xc0], R12 ;  /* 0x0000c00c1c007988 */ /* 0x000fe80008000004 */
[----:B------:R-:W-:Y:S04]  /*f1f0*/  STS.U8 [R28+UR4+0x180], R11 ;  /* 0x0001800b1c007988 */ /* 0x000fe80008000004 */
[----:B------:R-:W-:Y:S04]  /*f200*/  STS.U8 [R28+UR4+0x1c0], R18 ;  /* 0x0001c0121c007988 */ /* 0x000fe80008000004 */
[----:B------:R-:W-:Y:S04]  /*f210*/  STS.U8 [R28+UR4+0x280], R21 ;  /* 0x000280151c007988 */ /* 0x000fe80008000004 */
[----:B----4-:R-:W-:Y:S04]  /*f220*/  STS.U8 [R28+UR4+0x2c0], R20 ;  /* 0x0002c0141c007988 */ /* 0x010fe80008000004 */
[----:B------:R-:W-:Y:S04]  /*f230*/  STS.U8 [R28+UR4+0x380], R25 ;  /* 0x000380191c007988 */ /* 0x000fe80008000004 */
[----:B------:R-:W-:Y:S04]  /*f240*/  STS.U8 [R28+UR4+0x3c0], R17 ;  /* 0x0003c0111c007988 */ /* 0x000fe80008000004 */
[----:B------:R-:W-:Y:S04]  /*f250*/  STS.U8 [R28+UR4+0x480], R19 ;  /* 0x000480131c007988 */ /* 0x000fe80008000004 */
[----:B------:R-:W-:Y:S04]  /*f260*/  STS.U8 [R28+UR4+0x4c0], R14 ;  /* 0x0004c00e1c007988 */ /* 0x000fe80008000004 */
[----:B------:R-:W-:Y:S04]  /*f270*/  STS.U8 [R28+UR4+0x580], R15 ;  /* 0x0005800f1c007988 */ /* 0x000fe80008000004 */
[----:B------:R-:W-:Y:S04]  /*f280*/  STS.U8 [R28+UR4+0x5c0], R10 ;  /* 0x0005c00a1c007988 */ /* 0x000fe80008000004 */
[----:B------:R0:W-:Y:S04]  /*f290*/  STS.U8 [R28+UR4+0x680], R16 ;  /* 0x000680101c007988 */ /* 0x0001e80008000004 */
[----:B0-----:R-:W3:Y:S04]  /*f2a0*/  LDL.LU.64 R16, [R1+0x70] ;  /* 0x0000700001107983 */ /* 0x001ee80000300a00 */
[----:B------:R-:W3:Y:S04]  /*f2b0*/  LDL.LU.64 R18, [R1+0x78] ;  /* 0x0000780001127983 */ /* 0x000ee80000300a00 */
[----:B------:R-:W-:Y:S04]  /*f2c0*/  STS.U8 [R28+UR4+0x6c0], R9 ;  /* 0x0006c0091c007988 */ /* 0x000fe80008000004 */
[----:B------:R-:W-:Y:S04]  /*f2d0*/  STS.U8 [R28+UR4+0x780], R23 ;  /* 0x000780171c007988 */ /* 0x000fe80008000004 */
[----:B------:R-:W-:Y:S01]  /*f2e0*/  STS.U8 [R28+UR4+0x7c0], R8 ;  /* 0x0007c0081c007988 */ /* 0x000fe20008000004 */
[----:B------:R-:W-:Y:S01]  /*f2f0*/  BAR.SYNC.DEFER_BLOCKING 0x0 ;  /* 0x0000000000007b1d */ /* 0x000fe20000010000 */
[----:B------:R-:W-:-:S02]  /*f300*/  IMAD R13, R4, 0x100, R5 ;  /* 0x00000100040d7824 */ /* 0x000fc400078e0205 */
[----:B------:R-:W-:Y:S02]  /*f310*/  IMAD R14, R6, 0x100, R7 ;  /* 0x00000100060e7824 */ /* 0x000fe400078e0207 */
[----:B------:R-:W-:Y:S02]  /*f320*/  IMAD R12, R2, 0x100, R3 ;  /* 0x00000100020c7824 */ /* 0x000fe400078e0203 */
[----:B------:R-:W-:Y:S01]  /*f330*/  IMAD R15, R0, 0x100, R29 ;  /* 0x00000100000f7824 */ /* 0x000fe200078e021d */
[----:B------:R-:W-:Y:S02]  /*f340*/  F2FP.F16.E4M3.UNPACK_B R13, R13 ;  /* 0x0000000dff0d723e */ /* 0x000fe400020006ff */
[----:B------:R-:W-:Y:S02]  /*f350*/  F2FP.F16.E4M3.UNPACK_B R12, R12 ;  /* 0x0000000cff0c723e */ /* 0x000fe400020006ff */
[----:B------:R-:W-:Y:S02]  /*f360*/  F2FP.F16.E4M3.UNPACK_B R14, R14 ;  /* 0x0000000eff0e723e */ /* 0x000fe400020006ff */
[----:B------:R-:W-:Y:S01]  /*f370*/  F2FP.F16.E4M3.UNPACK_B R15, R15 ;  /* 0x0000000fff0f723e */ /* 0x000fe200020006ff */
[----:B--2---:R-:W0:Y:S04]  /*f380*/  LDSM.16.M88.4 R24, [R22] ;  /* 0x000000001618783b */ /* 0x004e280000000200 */
[----:B------:R-:W1:Y:S01]  /*f390*/  LDSM.16.M88.4 R4, [R22+0x200] ;  /* 0x000200001604783b */ /* 0x000e620000000200 */
[----:B0-----:R-:W-:-:S02]  /*f3a0*/  F2FP.F16.E4M3.UNPACK_B R20, R24 ;  /* 0x00000018ff14723e */ /* 0x001fc400020006ff */
[----:B------:R-:W-:Y:S01]  /*f3b0*/  F2FP.F16.E4M3.UNPACK_B R21, R25 ;  /* 0x00000019ff15723e */ /* 0x000fe200020006ff */
[----:B-1----:R-:W-:Y:S01]  /*f3c0*/  STL.64 [R1], R4 ;  /* 0x0000000401007387 */ /* 0x002fe20000100a00 */
[----:B------:R-:W-:Y:S02]  /*f3d0*/  IMAD.MOV.U32 R3, RZ, RZ, R4 ;  /* 0x000000ffff037224 */ /* 0x000fe400078e0004 */
[----:B------:R-:W-:Y:S01]  /*f3e0*/  IMAD.MOV.U32 R2, RZ, RZ, R5 ;  /* 0x000000ffff027224 */ /* 0x000fe200078e0005 */
[----:B------:R3:W-:Y:S01]  /*f3f0*/  STL.64 [R1+0x8], R6 ;  /* 0x0000080601007387 */ /* 0x0007e20000100a00 */
[----:B------:R-:W-:Y:S02]  /*f400*/  IMAD.MOV.U32 R10, RZ, RZ, R6 ;  /* 0x000000ffff0a7224 */ /* 0x000fe400078e0006 */
[----:B------:R-:W-:Y:S02]  /*f410*/  IMAD.MOV.U32 R11, RZ, RZ, R7 ;  /* 0x000000ffff0b7224 */ /* 0x000fe400078e0007 */
[----:B---3--:R-:W-:Y:S01]  /*f420*/  HMMA.16816.F32 R4, R12, R20, R16 ;  /* 0x000000140c04723c */ /* 0x008fe20000001810 */
[----:B------:R-:W0:-:S15]  /*f430*/  LDSM.16.M88.4 R16, [R22+0x400] ;  /* 0x000400001610783b */ /* 0x000e1e0000000200 */
[----:B------:R-:W-:-:S03]  /*f440*/  NOP ;  /* 0x0000000000007918 */ /* 0x000fc60000000000 */
[----:B------:R-:W-:Y:S04]  /*f450*/  STL.64 [R1+0x70], R4 ;  /* 0x0000700401007387 */ /* 0x000fe80000100a00 */
[----:B------:R1:W-:Y:S04]  /*f460*/  STL.64 [R1+0x78], R6 ;  /* 0x0000780601007387 */ /* 0x0003e80000100a00 */
[----:B0-----:R-:W-:Y:S01]  /*f470*/  STL.64 [R1+0x10], R16 ;  /* 0x0000101001007387 */ /* 0x001fe20000100a00 */
[----:B-1----:R-:W-:-:S03]  /*f480*/  IMAD.MOV.U32 R6, RZ, RZ, R18 ;  /* 0x000000ffff067224 */ /* 0x002fc600078e0012 */
[----:B------:R0:W-:Y:S01]  /*f490*/  STL.64 [R1+0x18], R18 ;  /* 0x0000181201007387 */ /* 0x0001e20000100a00 */
[----:B------:R-:W-:-:S03]  /*f4a0*/  IMAD.MOV.U32 R5, RZ, RZ, R19 ;  /* 0x000000ffff057224 */ /* 0x000fc600078e0013 */
[----:B------:R-:W-:Y:S04]  /*f4b0*/  STL.64 [R1+0xdc8], R26 ;  /* 0x000dc81a01007387 */ /* 0x000fe80000100a00 */
[----:B------:R1:W-:Y:S01]  /*f4c0*/  STL.64 [R1+0xdc0], R24 ;  /* 0x000dc01801007387 */ /* 0x0003e20000100a00 */
[----:B0-----:R-:W-:Y:S02]  /*f4d0*/  F2FP.F16.E4M3.UNPACK_B R18, R26 ;  /* 0x0000001aff12723e */ /* 0x001fe400020006ff */
[----:B------:R-:W-:Y:S01]  /*f4e0*/  F2FP.F16.E4M3.UNPACK_B R19, R27 ;  /* 0x0000001bff13723e */ /* 0x000fe200020006ff */
[----:B-1----:R-:W2:Y:S04]  /*f4f0*/  LDL.LU.64 R24, [R1+0x90] ;  /* 0x0000900001187983 */ /* 0x002ea80000300a00 */
[----:B------:R-:W2:Y:S02]  /*f500*/  LDL.LU.64 R26, [R1+0x98] ;  /* 0x00009800011a7983 */ /* 0x000ea40000300a00 */
[----:B--2---:R-:W-:-:S15]  /*f510*/  HMMA.16816.F32 R24, R12, R18, R24 ;  /* 0x000000120c18723c */ /* 0x004fde0000001818 */
[----:B------:R-:W-:-:S04]  /*f520*/  NOP ;  /* 0x0000000000007918 */ /* 0x000fc80000000000 */
[----:B------:R0:W-:Y:S01]  /*f530*/  STL [R1+0x90], R24 ;  /* 0x0000901801007387 */ /* 0x0001e20000100800 */
[----:B------:R-:W-:Y:S02]  /*f540*/  IMAD.MOV.U32 R29, RZ, RZ, R25 ;  /* 0x000000ffff1d7224 */ /* 0x000fe400078e0019 */
[----:B------:R-:W-:Y:S02]  /*f550*/  IMAD.MOV.U32 R28, RZ, RZ, R26 ;  /* 0x000000ffff1c7224 */ /* 0x000fe400078e001a */
[----:B------:R-:W-:Y:S01]  /*f560*/  IMAD.MOV.U32 R0, RZ, RZ, R27 ;  /* 0x000000ffff007224 */ /* 0x000fe200078e001b */
[----:B0-----:R-:W2:Y:S04]  /*f570*/  LDL.LU R24, [R1+0x45c] ;  /* 0x00045c0001187983 */ /* 0x001ea80000300800 */
[----:B------:R-:W2:Y:S04]  /*f580*/  LDL.LU R25, [R1+0x458] ;  /* 0x0004580001197983 */ /* 0x000ea80000300800 */
[----:B------:R-:W3:Y:S04]  /*f590*/  LDL.LU R26, [R1+0x464] ;  /* 0x00046400011a7983 */ /* 0x000ee80000300800 */
[----:B------:R-:W3:Y:S01]  /*f5a0*/  LDL.LU R27, [R1+0x460] ;  /* 0x00046000011b7983 */ /* 0x000ee20000300800 */
[----:B------:R-:W-:Y:S01]  /*f5b0*/  IMAD.MOV.U32 R8, RZ, RZ, R16 ;  /* 0x000000ffff087224 */ /* 0x000fe200078e0010 */
[----:B------:R-:W-:Y:S01]  /*f5c0*/  F2FP.F16.E4M3.UNPACK_B R16, R3 ;  /* 0x00000003ff10723e */ /* 0x000fe200020006ff */
[----:B------:R-:W-:Y:S01]  /*f5d0*/  IMAD.MOV.U32 R9, RZ, RZ, R17 ;  /* 0x000000ffff097224 */ /* 0x000fe200078e0011 */
[----:B------:R-:W-:Y:S01]  /*f5e0*/  F2FP.F16.E4M3.UNPACK_B R17, R2 ;  /* 0x00000002ff11723e */ /* 0x000fe200020006ff */
[----:B---3--:R-:W-:Y:S04]  /*f5f0*/  STL.64 [R1+0x1038], R26 ;  /* 0x0010381a01007387 */ /* 0x008fe80000100a00 */
[----:B--2---:R-:W-:Y:S04]  /*f600*/  STL.64 [R1+0x1030], R24 ;  /* 0x0010301801007387 */ /* 0x004fe80000100a00 */
[----:B------:R-:W0:Y:S04]  /*f610*/  LDSM.16.M88.4 R24, [R22+0x600] ;  /* 0x000600001618783b */ /* 0x000e280000000200 */
[----:B------:R1:W-:Y:S04]  /*f620*/  STL [R1+0xf6c], R0 ;  /* 0x000f6c0001007387 */ /* 0x0003e80000100800 */
[----:B------:R-:W-:Y:S04]  /*f630*/  STL [R1+0xe24], R28 ;  /* 0x000e241c01007387 */ /* 0x000fe80000100800 */
[----:B------:R-:W-:Y:S01]  /*f640*/  STL [R1+0xe20], R29 ;  /* 0x000e201d01007387 */ /* 0x000fe20000100800 */
[----:B0-----:R-:W-:-:S03]  /*f650*/  IMAD.MOV.U32 R4, RZ, RZ, R24 ;  /* 0x000000ffff047224 */ /* 0x001fc600078e0018 */
[----:B------:R0:W-:Y:S01]  /*f660*/  STL.64 [R1+0x20], R24 ;  /* 0x0000201801007387 */ /* 0x0001e20000100a00 */
[----:B------:R-:W-:Y:S02]  /*f670*/  IMAD.MOV.U32 R3, RZ, RZ, R25 ;  /* 0x000000ffff037224 */ /* 0x000fe400078e0019 */
[----:B------:R-:W-:Y:S01]  /*f680*/  IMAD.MOV.U32 R2, RZ, RZ, R26 ;  /* 0x000000ffff027224 */ /* 0x000fe200078e001a */
[----:B------:R2:W-:Y:S01]  /*f690*/  STL.64 [R1+0x28], R26 ;  /* 0x0000281a01007387 */ /* 0x0005e20000100a00 */
[----:B-1----:R-:W-:-:S03]  /*f6a0*/  IMAD.MOV.U32 R0, RZ, RZ, R27 ;  /* 0x000000ffff007224 */ /* 0x002fc600078e001b */
[----:B0-----:R-:W3:Y:S04]  /*f6b0*/  LDL.LU.64 R24, [R1+0xb0] ;  /* 0x0000b00001187983 */ /* 0x001ee80000300a00 */
[----:B--2---:R-:W3:Y:S04]  /*f6c0*/  LDL.LU.64 R26, [R1+0xb8] ;  /* 0x0000b800011a7983 */ /* 0x004ee80000300a00 */
[----:B------:R-:W-:Y:S04]  /*f6d0*/  STL [R1+0x1058], R6 ;  /* 0x0010580601007387 */ /* 0x000fe80000100800 */
[----:B------:R0:W-:Y:S04]  /*f6e0*/  STL.64 [R1+0x1050], R4 ;  /* 0x0010500401007387 */ /* 0x0001e80000100a00 */
[----:B0-----:R-:W2:Y:S04]  /*f6f0*/  LDL.LU.64 R4, [R1+0xf0] ;  /* 0x0000f00001047983 */ /* 0x001ea80000300a00 */
[----:B------:R-:W4:Y:S01]  /*f700*/  LDL.LU.64 R6, [R1+0xf8] ;  /* 0x0000f80001067983 */ /* 0x000f220000300a00 */
[----:B------:R-:W-:-:S02]  /*f710*/  F2FP.F16.E4M3.UNPACK_B R10, R10 ;  /* 0x0000000aff0a723e */ /* 0x000fc400020006ff */
[----:B------:R-:W-:Y:S01]  /*f720*/  F2FP.F16.E4M3.UNPACK_B R11, R11 ;  /* 0x0000000bff0b723e */ /* 0x000fe200020006ff */
[----:B----4-:R-:W-:Y:S04]  /*f730*/  STL.64 [R1+0x1068], R6 ;  /* 0x0010680601007387 */ /* 0x010fe80000100a00 */
[----:B--2---:R0:W-:Y:S04]  /*f740*/  STL.64 [R1+0x1060], R4 ;  /* 0x0010600401007387 */ /* 0x0041e80000100a00 */
[----:B0-----:R-:W2:Y:S04]  /*f750*/  LDL.LU.64 R4, [R1+0xd0] ;  /* 0x0000d00001047983 */ /* 0x001ea80000300a00 */
[----:B------:R-:W2:Y:S04]  /*f760*/  LDL.LU.64 R6, [R1+0xd8] ;  /* 0x0000d80001067983 */ /* 0x000ea80000300a00 */
[----:B------:R-:W4:Y:S04]  /*f770*/  LDL.LU R23, [R1+0x46c] ;  /* 0x00046c0001177983 */ /* 0x000f280000300800 */
[----:B------:R-:W4:Y:S01]  /*f780*/  LDL.LU R22, [R1+0x468] ;  /* 0x0004680001167983 */ /* 0x000f220000300800 */
[C---:B---3--:R-:W-:Y:S08]  /*f790*/  HMMA.16816.F32 R24, R12.reuse, R16, R24 ;  /* 0x000000100c18723c */ /* 0x048ff00000001818 */
[----:B--2---:R-:W-:Y:S01]  /*f7a0*/  HMMA.16816.F32 R4, R12, R10, R4 ;  /* 0x0000000a0c04723c */ /* 0x004fe20000001804 */
[----:B----4-:R-:W-:Y:S04]  /*f7b0*/  STL.64 [R1+0x1048], R22 ;  /* 0x0010481601007387 */ /* 0x010fe80000100a00 */
[----:B------:R0:W-:Y:S04]  /*f7c0*/  STL.64 [R1+0x1040], R20 ;  /* 0x0010401401007387 */ /* 0x0001e80000100a00 */
[----:B0-----:R-:W2:Y:S04]  /*f7d0*/  LDL.LU.64 R20, [R1+0x180] ;  /* 0x0001800001147983 */ /* 0x001ea80000300a00 */
[----:B------:R-:W2:Y:S04]  /*f7e0*/  LDL.LU.64 R22, [R1+0x188] ;  /* 0x0001880001167983 */ /* 0x000ea80000300a00 */
[----:B------:R0:W-:Y:S04]  /*f7f0*/  STL.64 [R1+0xb0], R24 ;  /* 0x0000b01801007387 */ /* 0x0001e80000100a00 */
[----:B------:R1:W-:Y:S04]  /*f800*/  STL.64 [R1+0xb8], R26 ;  /* 0x0000b81a01007387 */ /* 0x0003e80000100a00 */
[----:B0-----:R-:W3:Y:S04]  /*f810*/  LDL.LU.64 R24, [R1+0x430] ;  /* 0x0004300001187983 */ /* 0x001ee80000300a00 */
[----:B-1----:R-:W3:Y:S04]  /*f820*/  LDL.LU.64 R26, [R1+0x438] ;  /* 0x00043800011a7983 */ /* 0x002ee80000300a00 */
[----:B------:R0:W-:Y:S04]  /*f830*/  STL.64 [R1+0x1028], R18 ;  /* 0x0010281201007387 */ /* 0x0001e80000100a00 */
[----:B0-----:R-:W4:Y:S04]  /*f840*/  LDL.LU R18, [R1+0x454] ;  /* 0x0004540001127983 */ /* 0x001f280000300800 */
[----:B------:R-:W4:Y:S04]  /*f850*/  LDL.LU R19, [R1+0x450] ;  /* 0x0004500001137983 */ /* 0x000f280000300800 */
[----:B------:R-:W-:Y:S04]  /*f860*/  STL.64 [R1+0x1020], R16 ;  /* 0x0010201001007387 */ /* 0x000fe80000100a00 */
[----:B------:R-:W-:Y:S04]  /*f870*/  STL.64 [R1+0xd0], R4 ;  /* 0x0000d00401007387 */ /* 0x000fe80000100a00 */
[----:B------:R0:W-:Y:S04]  /*f880*/  STL.64 [R1+0xd8], R6 ;  /* 0x0000d80601007387 */ /* 0x0001e80000100a00 */
[----:B0-----:R-:W2:Y:S04]  /*f890*/  LDL.LU.64 R6, [R1+0x1068] ;  /* 0x0010680001067983 */ /* 0x001ea80000300a00 */
[----:B------:R-:W2:Y:S01]  /*f8a0*/  LDL.LU.64 R4, [R1+0x1060] ;  /* 0x0010600001047983 */ /* 0x000ea20000300a00 */
[----:B------:R-:W-:-:S02]  /*f8b0*/  F2FP.F16.E4M3.UNPACK_B R8, R8 ;  /* 0x00000008ff08723e */ /* 0x000fc400020006ff */
[----:B------:R-:W-:-:S07]  /*f8c0*/  F2FP.F16.E4M3.UNPACK_B R9, R9 ;  /* 0x00000009ff09723e */ /* 0x000fce00020006ff */
[----:B--2---:R-:W-:-:S15]  /*f8d0*/  HMMA.16816.F32 R4, R12, R8, R4 ;  /* 0x000000080c04723c */ /* 0x004fde0000001804 */
[----:B------:R-:W-:-:S04]  /*f8e0*/  NOP ;  /* 0x0000000000007918 */ /* 0x000fc80000000000 */
[----:B------:R-:W-:Y:S04]  /*f8f0*/  STL.64 [R1+0xf0], R4 ;  /* 0x0000f00401007387 */ /* 0x000fe80000100a00 */
[----:B------:R0:W-:Y:S04]  /*f900*/  STL.64 [R1+0xf8], R6 ;  /* 0x0000f80601007387 */ /* 0x0001e80000100a00 */
[----:B0-----:R-:W2:Y:S04]  /*f910*/  LDL.LU R6, [R1+0x1058] ;  /* 0x0010580001067983 */ /* 0x001ea80000300800 */
[----:B------:R-:W3:Y:S04]  /*f920*/  LDL.LU.64 R4, [R1+0x1050] ;  /* 0x0010500001047983 */ /* 0x000ee80000300a00 */
[----:B------:R-:W-:Y:S04]  /*f930*/  STL.64 [R1+0x1008], R10 ;  /* 0x0010080a01007387 */ /* 0x000fe80000100a00 */
[----:B------:R0:W-:Y:S04]  /*f940*/  STL.64 [R1+0x1000], R8 ;  /* 0x0010000801007387 */ /* 0x0001e80000100a00 */
[----:B0-----:R-:W4:Y:S04]  /*f950*/  LDL.LU.64 R8, [R1+0x170] ;  /* 0x0001700001087983 */ /* 0x001f280000300a00 */
[----:B------:R-:W4:Y:S01]  /*f960*/  LDL.LU.64 R10, [R1+0x178] ;  /* 0x00017800010a7983 */ /* 0x000f220000300a00 */
[----:B------:R-:W-:-:S02]  /*f970*/  F2FP.F16.E4M3.UNPACK_B R2, R2 ;  /* 0x00000002ff02723e */ /* 0x000fc400020006ff */
[----:B--2---:R-:W-:Y:S02]  /*f980*/  F2FP.F16.E4M3.UNPACK_B R6, R6 ;  /* 0x00000006ff06723e */ /* 0x004fe400020006ff */
[----:B---3--:R-:W-:Y:S02]  /*f990*/  F2FP.F16.E4M3.UNPACK_B R7, R5 ;  /* 0x00000005ff07723e */ /* 0x008fe400020006ff */
[----:B------:R-:W-:Y:S02]  /*f9a0*/  F2FP.F16.E4M3.UNPACK_B R4, R4 ;  /* 0x00000004ff04723e */ /* 0x000fe400020006ff */
[----:B------:R-:W-:-:S03]  /*f9b0*/  F2FP.F16.E4M3.UNPACK_B R5, R3 ;  /* 0x00000003ff05723e */ /* 0x000fc600020006ff */
[C---:B------:R-:W-:Y:S08]  /*f9c0*/  HMMA.16816.F32 R20, R12.reuse, R6, R20 ;  /* 0x000000060c14723c */ /* 0x040ff00000001814 */
[----:B------:R-:W-:Y:S01]  /*f9d0*/  HMMA.16816.F32 R24, R12, R4, R24 ;  /* 0x000000040c18723c */ /* 0x000fe20000001818 */
[----:B------:R-:W-:-:S10]  /*f9e0*/  F2FP.F16.E4M3.UNPACK_B R3, R0 ;  /* 0x00000000ff03723e */ /* 0x000fd400020006ff */
[----:B------:R-:W-:Y:S04]  /*f9f0*/  STL.64 [R1+0x180], R20 ;  /* 0x0001801401007387 */ /* 0x000fe80000100a00 */
[----:B------:R0:W-:Y:S04]  /*fa00*/  STL.64 [R1+0x188], R22 ;  /* 0x0001881601007387 */ /* 0x0001e80000100a00 */
[----:B0-----:R-:W2:Y:S04]  /*fa10*/  LDL.LU.64 R22, [R1+0x1048] ;  /* 0x0010480001167983 */ /* 0x001ea80000300a00 */
[----:B------:R-:W3:Y:S04]  /*fa20*/  LDL.LU.64 R20, [R1+0x1040] ;  /* 0x0010400001147983 */ /* 0x000ee80000300a00 */
[----:B------:R-:W-:Y:S04]  /*fa30*/  STL.64 [R1+0x430], R24 ;  /* 0x0004301801007387 */ /* 0x000fe80000100a00 */
[----:B------:R0:W-:Y:S04]  /*fa40*/  STL.64 [R1+0x438], R26 ;  /* 0x0004381a01007387 */ /* 0x0001e80000100a00 */
[----:B0-----:R-:W2:Y:S04]  /*fa50*/  LDL.LU.64 R26, [R1+0x1038] ;  /* 0x00103800011a7983 */ /* 0x001ea80000300a00 */
[----:B------:R-:W2:Y:S04]  /*fa60*/  LDL.LU.64 R24, [R1+0x1030] ;  /* 0x0010300001187983 */ /* 0x000ea80000300a00 */
[----:B------:R-:W-:Y:S04]  /*fa70*/  STL.64 [R1+0xfe8], R6 ;  /* 0x000fe80601007387 */ /* 0x000fe80000100a00 */
[----:B------:R4:W-:Y:S04]  /*fa80*/  STL.64 [R1+0xfe0], R4 ;  /* 0x000fe00401007387 */ /* 0x0009e80000100a00 */
[----:B------:R-:W2:Y:S04]  /*fa90*/  LDL.LU R29, [R1+0x474] ;  /* 0x00047400011d7983 */ /* 0x000ea80000300800 */
[----:B------:R-:W2:Y:S01]  /*faa0*/  LDL.LU R28, [R1+0x480] ;  /* 0x00048000011c7983 */ /* 0x000ea20000300800 */
[----:B----4-:R-:W-:Y:S01]  /*fab0*/  HMMA.16816.F32 R4, R12, R2, R8 ;  /* 0x000000020c04723c */ /* 0x010fe20000001808 */
[----:B------:R-:W-:-:S15]  /*fac0*/  IMAD R12, R19, 0x100, R18 ;  /* 0x00000100130c7824 */ /* 0x000fde00078e0212 */
[----:B------:R-:W-:-:S03]  /*fad0*/  NOP ;  /* 0x0000000000007918 */ /* 0x000fc60000000000 */
[----:B------:R-:W-:Y:S04]  /*fae0*/  STL.64 [R1+0x170], R4 ;  /* 0x0001700401007387 */ /* 0x000fe80000100a00 */
[----:B------:R-:W-:Y:S04]  /*faf0*/  STL.64 [R1+0x178], R6 ;  /* 0x0001780601007387 */ /* 0x000fe80000100a00 */
[----:B------:R-:W4:Y:S04]  /*fb00*/  LDL.LU R0, [R1+0x47c] ;  /* 0x00047c0001007983 */ /* 0x000f280000300800 */
[----:B------:R-:W3:Y:S04]  /*fb10*/  LDL.LU.64 R16, [R1+0x420] ;  /* 0x0004200001107983 */ /* 0x000ee80000300a00 */
[----:B------:R-:W3:Y:S04]  /*fb20*/  LDL.LU.64 R18, [R1+0x428] ;  /* 0x0004280001127983 */ /* 0x000ee80000300a00 */
[----:B------:R-:W2:Y:S04]  /*fb30*/  LDL.LU.64 R8, [R1+0x400] ;  /* 0x0004000001087983 */ /* 0x000ea80000300a00 */
[----:B------:R-:W2:Y:S04]  /*fb40*/  LDL.LU.64 R10, [R1+0x408] ;  /* 0x00040800010a7983 */ /* 0x000ea80000300a00 */
[----:B--2---:R-:W-:Y:S04]  /*fb50*/  STL.64 [R1+0x1018], R10 ;  /* 0x0010180a01007387 */ /* 0x004fe80000100a00 */
[----:B------:R0:W-:Y:S04]  /*fb60*/  STL.64 [R1+0x1010], R8 ;  /* 0x0010100801007387 */ /* 0x0001e80000100a00 */
[----:B0-----:R-:W2:Y:S04]  /*fb70*/  LDL.LU.64 R8, [R1+0x410] ;  /* 0x0004100001087983 */ /* 0x001ea80000300a00 */
[----:B------:R-:W2:Y:S04]  /*fb80*/  LDL.LU.64 R10, [R1+0x418] ;  /* 0x00041800010a7983 */ /* 0x000ea80000300a00 */
[----:B------:R-:W2:Y:S04]  /*fb90*/  LDL.LU.64 R4, [R1+0x3e0] ;  /* 0x0003e00001047983 */ /* 0x000ea80000300a00 */
[----:B------:R-:W2:Y:S01]  /*fba0*/  LDL.LU.64 R6, [R1+0x3e8] ;  /* 0x0003e80001067983 */ /* 0x000ea20000300a00 */
[----:B------:R-:W-:-:S02]  /*fbb0*/  IMAD R13, R25, 0x100, R24 ;  /* 0x00000100190d7824 */ /* 0x000fc400078e0218 */
[----:B------:R-:W-:Y:S02]  /*fbc0*/  IMAD R14, R27, 0x100, R26 ;  /* 0x000001001b0e7824 */ /* 0x000fe400078e021a */
[----:B------:R-:W-:Y:S01]  /*fbd0*/  IMAD R15, R22, 0x100, R23 ;  /* 0x00000100160f7824 */ /* 0x000fe200078e0217 */
[----:B------:R-:W-:Y:S02]  /*fbe0*/  F2FP.F16.E4M3.UNPACK_B R12, R12 ;  /* 0x0000000cff0c723e */ /* 0x000fe400020006ff */
[----:B------:R-:W-:Y:S02]  /*fbf0*/  F2FP.F16.E4M3.UNPACK_B R13, R13 ;  /* 0x0000000dff0d723e */ /* 0x000fe400020006ff */
[----:B------:R-:W-:Y:S02]  /*fc00*/  F2FP.F16.E4M3.UNPACK_B R14, R14 ;  /* 0x0000000eff0e723e */ /* 0x000fe400020006ff */
[----:B------:R-:W-:Y:S01]  /*fc10*/  F2FP.F16.E4M3.UNPACK_B R15, R15 ;  /* 0x0000000fff0f723e */ /* 0x000fe200020006ff */
[----:B--2---:R-:W-:Y:S04]  /*fc20*/  STL.64 [R1+0xff8], R6 ;  /* 0x000ff80601007387 */ /* 0x004fe80000100a00 */
[----:B------:R0:W-:Y:S04]  /*fc30*/  STL.64 [R1+0xff0], R4 ;  /* 0x000ff00401007387 */ /* 0x0001e80000100a00 */
[----:B0-----:R-:W2:Y:S04]  /*fc40*/  LDL.LU.64 R4, [R1+0x3f0] ;  /* 0x0003f00001047983 */ /* 0x001ea80000300a00 */
[----:B------:R-:W2:Y:S04]  /*fc50*/  LDL.LU.64 R6, [R1+0x3f8] ;  /* 0x0003f80001067983 */ /* 0x000ea80000300a00 */
[----:B------:R-:W2:Y:S04]  /*fc60*/  LDL.LU R24, [R1+0x488] ;  /* 0x0004880001187983 */ /* 0x000ea80000300800 */
[----:B------:R-:W2:Y:S04]  /*fc70*/  LDL.LU R25, [R1+0x484] ;  /* 0x0004840001197983 */ /* 0x000ea80000300800 */
[----:B------:R-:W2:Y:S01]  /*fc80*/  LDL.LU R26, [R1+0x490] ;  /* 0x00049000011a7983 */ /* 0x000ea20000300800 */
[C---:B---3--:R-:W-:Y:S03]  /*fc90*/  HMMA.16816.F32 R16, R12.reuse, R20, R16 ;  /* 0x000000140c10723c */ /* 0x048fe60000001810 */
[----:B--2---:R-:W-:Y:S04]  /*fca0*/  STL [R1+0xfd8], R26 ;  /* 0x000fd81a01007387 */ /* 0x004fe80000100800 */
[----:B------:R0:W-:Y:S04]  /*fcb0*/  STL.64 [R1+0xfd0], R24 ;  /* 0x000fd01801007387 */ /* 0x0001e80000100a00 */
[----:B0-----:R-:W2:Y:S04]  /*fcc0*/  LDL.LU.64 R24, [R1+0x3d0] ;  /* 0x0003d00001187983 */ /* 0x001ea80000300a00 */
[----:B------:R-:W2:Y:S04]  /*fcd0*/  LDL.LU.64 R26, [R1+0x3d8] ;  /* 0x0003d800011a7983 */ /* 0x000ea80000300a00 */
[----:B------:R-:W3:Y:S04]  /*fce0*/  LDL.LU R22, [R1+0x48c] ;  /* 0x00048c0001167983 */ /* 0x000ee80000300800 */
[----:B------:R-:W-:Y:S04]  /*fcf0*/  STL.64 [R1+0x420], R16 ;  /* 0x0004201001007387 */ /* 0x000fe80000100a00 */
[----:B------:R0:W-:Y:S04]  /*fd00*/  STL.64 [R1+0x428], R18 ;  /* 0x0004281201007387 */ /* 0x0001e80000100a00 */
[----:B0-----:R-:W2:Y:S04]  /*fd10*/  LDL.LU.64 R18, [R1+0x1028] ;  /* 0x0010280001127983 */ /* 0x001ea80000300a00 */
[----:B------:R-:W3:Y:S01]  /*fd20*/  LDL.LU.64 R16, [R1+0x1020] ;  /* 0x0010200001107983 */ /* 0x000ee20000300a00 */
[----:B--2---:R-:W-:-:S15]  /*fd30*/  HMMA.16816.F32 R8, R12, R18, R8 ;  /* 0x000000120c08723c */ /* 0x004fde0000001808 */
[----:B------:R-:W-:-:S04]  /*fd40*/  NOP ;  /* 0x0000000000007918 */ /* 0x000fc80000000000 */
[----:B------:R-:W-:Y:S04]  /*fd50*/  STL.64 [R1+0x410], R8 ;  /* 0x0004100801007387 */ /* 0x000fe80000100a00 */
[----:B------:R0:W-:Y:S04]  /*fd60*/  STL.64 [R1+0x418], R10 ;  /* 0x0004180a01007387 */ /* 0x0001e80000100a00 */
[----:B0-----:R-:W3:Y:S04]  /*fd70*/  LDL.LU.64 R10, [R1+0x1018] ;  /* 0x00101800010a7983 */ /* 0x001ee80000300a00 */
[----:B------:R-:W3:Y:S02]  /*fd80*/  LDL.LU.64 R8, [R1+0x1010] ;  /* 0x0010100001087983 */ /* 0x000ee40000300a00 */
[----:B---3--:R-:W-:-:S15]  /*fd90*/  HMMA.16816.F32 R8, R12, R16, R8 ;  /* 0x000000100c08723c */ /* 0x008fde0000001808 */
[----:B------:R-:W-:-:S04]  /*fda0*/  NOP ;  /* 0x0000000000007918 */ /* 0x000fc80000000000 */
[----:B------:R-:W-:Y:S04]  /*fdb0*/  STL.64 [R1+0x400], R8 ;  /* 0x0004000801007387 */ /* 0x000fe80000100a00 */
[----:B------:R0:W-:Y:S04]  /*fdc0*/  STL.64 [R1+0x408], R10 ;  /* 0x0004080a01007387 */ /* 0x0001e80000100a00 */
[----:B0-----:R-:W2:Y:S04]  /*fdd0*/  LDL.LU.64 R10, [R1+0x1008] ;  /* 0x00100800010a7983 */ /* 0x001ea80000300a00 */
[----:B------:R-:W3:Y:S04]  /*fde0*/  LDL.LU.64 R8, [R1+0x1000] ;  /* 0x0010000001087983 */ /* 0x000ee80000300a00 */
[----:B------:R0:W-:Y:S04]  /*fdf0*/  STL.64 [R1+0xfc0], R18 ;  /* 0x000fc01201007387 */ /* 0x0001e80000100a00 */
[----:B0-----:R-:W3:Y:S04]  /*fe00*/  LDL.LU R19, [R1+0x478] ;  /* 0x0004780001137983 */ /* 0x001ee80000300800 */
[----:B------:R0:W-:Y:S01]  /*fe10*/  STL.64 [R1+0xfb8], R16 ;  /* 0x000fb81001007387 */ /* 0x0001e20000100a00 */
[C---:B--2---:R-:W-:Y:S03]  /*fe20*/  HMMA.16816.F32 R4, R12.reuse, R10, R4 ;  /* 0x0000000a0c04723c */ /* 0x044fe60000001804 */
[----:B---3--:R1:W-:Y:S04]  /*fe30*/  STL [R1+0xfc8], R19 ;  /* 0x000fc81301007387 */ /* 0x0083e80000100800 */
[----:B0-----:R-:W2:Y:S04]  /*fe40*/  LDL.LU.64 R16, [R1+0x3c0] ;  /* 0x0003c00001107983 */ /* 0x001ea80000300a00 */
[----:B-1----:R-:W2:Y:S08]  /*fe50*/  LDL.LU.64 R18, [R1+0x3c8] ;  /* 0x0003c80001127983 */ /* 0x002eb00000300a00 */
        /* <DEDUP_REMOVED lines=8> */
[----:B0-----:R-:W3:Y:S04]  /*fee0*/  LDL.LU.64 R6, [R1+0xfe8] ;  /* 0x000fe80001067983 */ /* 0x001ee80000300a00 */
[----:B------:R-:W2:Y:S04]  /*fef0*/  LDL.LU.64 R4, [R1+0xfe0] ;  /* 0x000fe00001047983 */ /* 0x000ea80000300a00 */
[----:B------:R-:W-:Y:S04]  /*ff00*/  STL.64 [R1+0xfa0], R10 ;  /* 0x000fa00a01007387 */ /* 0x000fe80000100a00 */
[----:B------:R0:W-:Y:S04]  /*ff10*/  STL.64 [R1+0xf98], R8 ;  /* 0x000f980801007387 */ /* 0x0001e80000100a00 */
[----:B0-----:R-:W2:Y:S04]  /*ff20*/  LDL.LU.64 R8, [R1+0x160] ;  /* 0x0001600001087983 */ /* 0x001ea80000300a00 */
[----:B------:R-:W2:Y:S01]  /*ff30*/  LDL.LU.64 R10, [R1+0x168] ;  /* 0x00016800010a7983 */ /* 0x000ea20000300a00 */
[----:B---3--:R-:W-:-:S15]  /*ff40*/  HMMA.16816.F32 R24, R12, R6, R24 ;  /* 0x000000060c18723c */ /* 0x008fde0000001818 */
[----:B------:R-:W-:-:S04]  /*ff50*/  NOP ;  /* 0x0000000000007918 */ /* 0x000fc80000000000 */
[----:B------:R-:W-:Y:S04]  /*ff60*/  STL.64 [R1+0x3d0], R24 ;  /* 0x0003d01801007387 */ /* 0x000fe80000100a00 */
[----:B------:R0:W-:Y:S04]  /*ff70*/  STL.64 [R1+0x3d8], R26 ;  /* 0x0003d81a01007387 */ /* 0x0001e80000100a00 */
[----:B0-----:R-:W3:Y:S04]  /*ff80*/  LDL.LU R26, [R1+0xfd8] ;  /* 0x000fd800011a7983 */ /* 0x001ee80000300800 */
[----:B------:R-:W3:Y:S04]  /*ff90*/  LDL.LU.64 R24, [R1+0xfd0] ;  /* 0x000fd00001187983 */ /* 0x000ee80000300a00 */
[----:B------:R-:W3:Y:S01]  /*ffa0*/  LDL.LU R27, [R1+0x498] ;  /* 0x00049800011b7983 */ /* 0x000ee20000300800 */
[----:B--2---:R-:W-:Y:S03]  /*ffb0*/  HMMA.16816.F32 R16, R12, R4, R16 ;  /* 0x000000040c10723c */ /* 0x004fe60000001810 */
[----:B---3--:R-:W-:Y:S04]  /*ffc0*/  STL [R1+0xf70], R27 ;  /* 0x000f701b01007387 */ /* 0x008fe80000100800 */
[----:B------:R-:W2:-:S12]  /*ffd0*/  LDL.LU R23, [R1+0x494] ;  /* 0x0004940001177983 */ /* 0x000e980000300800 */
[----:B------:R-:W-:Y:S04]  /*ffe0*/  STL.64 [R1+0x3c0], R16 ;  /* 0x0003c01001007387 */ /* 0x000fe80000100a00 */
[----:B------:R0:W-:Y:S04]  /*fff0*/  STL.64 [R1+0x3c8], R18 ;  /* 0x0003c81201007387 */ /* 0x0001e80000100a00 */
[----:B0-----:R-:W3:Y:S04]  /*10000*/  LDL.LU R19, [R1+0xfc8] ;  /* 0x000fc80001137983 */ /* 0x001ee80000300800 */
[----:B------:R-:W-:Y:S04]  /*10010*/  STL.64 [R1+0xf80], R6 ;  /* 0x000f800601007387 */ /* 0x000fe80000100a00 */
[----:B------:R0:W-:Y:S02]  /*10020*/  STL.64 [R1+0xf78], R4 ;  /* 0x000f780401007387 */ /* 0x0001e40000100a00 */
[----:B0-----:R-:W-:-:S15]  /*10030*/  HMMA.16816.F32 R4, R12, R2, R8 ;  /* 0x000000020c04723c */ /* 0x001fde0000001808 */
[----:B------:R-:W-:-:S04]  /*10040*/  NOP ;  /* 0x0000000000007918 */ /* 0x000fc80000000000 */
[----:B------:R-:W-:Y:S04]  /*10050*/  STL.64 [R1+0x160], R4 ;  /* 0x0001600401007387 */ /* 0x000fe80000100a00 */
[----:B------:R-:W-:Y:S04]  /*10060*/  STL.64 [R1+0x168], R6 ;  /* 0x0001680601007387 */ /* 0x000fe80000100a00 */
[----:B------:R-:W2:Y:S01]  /*10070*/  LDL.LU.64 R16, [R1+0x3b0] ;  /* 0x0003b00001107983 */ /* 0x000ea20000300a00 */
[----:B---3--:R-:W-:-:S03]  /*10080*/  IMAD R12, R29, 0x100, R19 ;  /* 0x000001001d0c7824 */ /* 0x008fc600078e0213 */
[----:B------:R-:W2:Y:S04]  /*10090*/  LDL.LU.64 R18, [R1+0x3b8] ;  /* 0x0003b80001127983 */ /* 0x000ea80000300a00 */
[----:B------:R-:W3:Y:S04]  /*100a0*/  LDL.LU.64 R8, [R1+0x390] ;  /* 0x0003900001087983 */ /* 0x000ee80000300a00 */
[----:B------:R-:W2:Y:S01]  /*100b0*/  LDL.LU.64 R10, [R1+0x398] ;  /* 0x00039800010a7983 */ /* 0x000ea20000300a00 */
[----:B----4-:R-:W-:Y:S02]  /*100c0*/  IMAD R13, R0, 0x100, R28 ;  /* 0x00000100000d7824 */ /* 0x010fe400078e021c */
[----:B------:R-:W-:-:S02]  /*100d0*/  IMAD R14, R25, 0x100, R24 ;  /* 0x00000100190e7824 */ /* 0x000fc400078e0218 */
[----:B------:R-:W-:Y:S01]  /*100e0*/  IMAD R15, R22, 0x100, R26 ;  /* 0x00000100160f7824 */ /* 0x000fe200078e021a */
[----:B------:R-:W-:Y:S02]  /*100f0*/  F2FP.F16.E4M3.UNPACK_B R12, R12 ;  /* 0x0000000cff0c723e */ /* 0x000fe400020006ff */
[----:B------:R-:W-:Y:S02]  /*10100*/  F2FP.F16.E4M3.UNPACK_B R13, R13 ;  /* 0x0000000dff0d723e */ /* 0x000fe400020006ff */
[----:B------:R-:W-:Y:S02]  /*10110*/  F2FP.F16.E4M3.UNPACK_B R14, R14 ;  /* 0x0000000eff0e723e */ /* 0x000fe400020006ff */
[----:B------:R-:W-:Y:S01]  /*10120*/  F2FP.F16.E4M3.UNPACK_B R15, R15 ;  /* 0x0000000fff0f723e */ /* 0x000fe200020006ff */
[----:B--2---:R-:W-:Y:S04]  /*10130*/  STL.64 [R1+0xfb0], R10 ;  /* 0x000fb00a01007387 */ /* 0x004fe80000100a00 */
[----:B---3--:R0:W-:Y:S04]  /*10140*/  STL.64 [R1+0xfa8], R8 ;  /* 0x000fa80801007387 */ /* 0x0081e80000100a00 */
[----:B0-----:R-:W2:Y:S04]  /*10150*/  LDL.LU.64 R8, [R1+0x3a0] ;  /* 0x0003a00001087983 */ /* 0x001ea80000300a00 */
[----:B------:R-:W2:Y:S04]  /*10160*/  LDL.LU.64 R10, [R1+0x3a8] ;  /* 0x0003a800010a7983 */ /* 0x000ea80000300a00 */
[----:B------:R-:W3:Y:S04]  /*10170*/  LDL.LU.64 R4, [R1+0x370] ;  /* 0x0003700001047983 */ /* 0x000ee80000300a00 */
[----:B------:R-:W4:Y:S01]  /*10180*/  LDL.LU.64 R6, [R1+0x378] ;  /* 0x0003780001067983 */ /* 0x000f220000300a00 */
[C---:B------:R-:W-:Y:S03]  /*10190*/  HMMA.16816.F32 R16, R12.reuse, R20, R16 ;  /* 0x000000140c10723c */ /* 0x040fe60000001810 */
[----:B----4-:R-:W-:Y:S04]  /*101a0*/  STL.64 [R1+0xf90], R6 ;  /* 0x000f900601007387 */ /* 0x010fe80000100a00 */
[----:B---3--:R0:W-:Y:S04]  /*101b0*/  STL.64 [R1+0xf88], R4 ;  /* 0x000f880401007387 */ /* 0x0081e80000100a00 */
[----:B0-----:R-:W3:Y:S04]  /*101c0*/  LDL.LU.64 R4, [R1+0x380] ;  /* 0x0003800001047983 */ /* 0x001ee80000300a00 */
[----:B------:R-:W3:Y:S04]  /*101d0*/  LDL.LU.64 R6, [R1+0x388] ;  /* 0x0003880001067983 */ /* 0x000ee80000300a00 */
[----:B------:R-:W4:Y:S04]  /*101e0*/  LDL.LU.64 R24, [R1+0x360] ;  /* 0x0003600001187983 */ /* 0x000f280000300a00 */
[----:B------:R-:W4:Y:S04]  /*101f0*/  LDL.LU.64 R26, [R1+0x368] ;  /* 0x00036800011a7983 */ /* 0x000f280000300a00 */
        /* <DEDUP_REMOVED lines=16> */
[----:B------:R-:W3:Y:S04]  /*10300*/  LDL.LU R0, [R1+0x4a8] ;  /* 0x0004a80001007983 */ /* 0x000ee80000300800 */
[----:B------:R-:W3:Y:S04]  /*10310*/  LDL.LU R22, [R1+0x4b0] ;  /* 0x0004b00001167983 */ /* 0x000ee80000300800 */
[----:B------:R-:W-:Y:S04]  /*10320*/  STL.64 [R1+0xf60], R18 ;  /* 0x000f601201007387 */ /* 0x000fe80000100a00 */
[----:B------:R0:W-:Y:S04]  /*10330*/  STL.64 [R1+0xf58], R16 ;  /* 0x000f581001007387 */ /* 0x0001e80000100a00 */
[----:B0-----:R-:W3:Y:S04]  /*10340*/  LDL.LU.64 R16, [R1+0x150] ;  /* 0x0001500001107983 */ /* 0x001ee80000300a00 */
        /* <DEDUP_REMOVED lines=11> */
[----:B0-----:R-:W4:Y:S04]  /*10400*/  LDL.LU.64 R6, [R1+0xf80] ;  /* 0x000f800001067983 */ /* 0x001f280000300a00 */
[----:B------:R-:W2:Y:S04]  /*10410*/  LDL.LU.64 R4, [R1+0xf78] ;  /* 0x000f780001047983 */ /* 0x000ea80000300a00 */
[----:B------:R-:W-:Y:S04]  /*10420*/  STL.64 [R1+0xf50], R10 ;  /* 0x000f500a01007387 */ /* 0x000fe80000100a00 */
[----:B------:R0:W-:Y:S04]  /*10430*/  STL.64 [R1+0xf48], R8 ;  /* 0x000f480801007387 */ /* 0x0001e80000100a00 */
[----:B0-----:R-:W2:Y:S04]  /*10440*/  LDL.LU.64 R8, [R1+0x350] ;  /* 0x0003500001087983 */ /* 0x001ea80000300a00 */
[----:B------:R-:W2:Y:S01]  /*10450*/  LDL.LU.64 R10, [R1+0x358] ;  /* 0x00035800010a7983 */ /* 0x000ea20000300a00 */
[C---:B----4-:R-:W-:Y:S08]  /*10460*/  HMMA.16816.F32 R24, R12.reuse, R6, R24 ;  /* 0x000000060c18723c */ /* 0x050ff00000001818 */
[C---:B--2---:R-:W-:Y:S11]  /*10470*/  HMMA.16816.F32 R8, R12.reuse, R4, R8 ;  /* 0x000000040c08723c */ /* 0x044ff60000001808 */
[----:B------:R-:W-:Y:S04]  /*10480*/  STL.64 [R1+0x360], R24 ;  /* 0x0003601801007387 */ /* 0x000fe80000100a00 */
[----:B------:R0:W-:Y:S04]  /*10490*/  STL.64 [R1+0x368], R26 ;  /* 0x0003681a01007387 */ /* 0x0001e80000100a00 */
[----:B0-----:R-:W2:Y:S04]  /*104a0*/  LDL.LU R27, [R1+0xf70] ;  /* 0x000f7000011b7983 */ /* 0x001ea80000300800 */
[----:B------:R0:W-:Y:S04]  /*104b0*/  STL.64 [R1+0xf30], R6 ;  /* 0x000f300601007387 */ /* 0x0001e80000100a00 */
[----:B0-----:R-:W3:Y:S04]  /*104c0*/  LDL.LU R6, [R1+0x4a0] ;  /* 0x0004a00001067983 */ /* 0x001ee80000300800 */
[----:B------:R-:W-:Y:S04]  /*104d0*/  STL.64 [R1+0x350], R8 ;  /* 0x0003500801007387 */ /* 0x000fe80000100a00 */
[----:B------:R0:W-:Y:S04]  /*104e0*/  STL.64 [R1+0x358], R10 ;  /* 0x0003580a01007387 */ /* 0x0001e80000100a00 */
[----:B------:R-:W3:Y:S01]  /*104f0*/  LDL.LU R7, [R1+0x49c] ;  /* 0x00049c0001077983 */ /* 0x000ee20000300800 */
[----:B0-----:R-:W-:Y:S03]  /*10500*/  HMMA.16816.F32 R8, R12, R2, R16 ;  /* 0x000000020c08723c */ /* 0x001fe60000001810 */
[----:B------:R-:W-:Y:S04]  /*10510*/  STL.64 [R1+0xf28], R4 ;  /* 0x000f280401007387 */ /* 0x000fe80000100a00 */
[----:B------:R-:W4:Y:S04]  /*10520*/  LDL.LU R14, [R1+0x4a4] ;  /* 0x0004a400010e7983 */ /* 0x000f280000300800 */
[----:B------:R-:W4:Y:S08]  /*10530*/  LDL.LU R15, [R1+0x4ac] ;  /* 0x0004ac00010f7983 */ /* 0x000f300000300800 */
[----:B------:R0:W-:Y:S04]  /*10540*/  STL.64 [R1+0x150], R8 ;  /* 0x0001500801007387 */ /* 0x0001e80000100a00 */
[----:B------:R1:W-:Y:S04]  /*10550*/  STL.64 [R1+0x158], R10 ;  /* 0x0001580a01007387 */ /* 0x0003e80000100a00 */
[----:B------:R-:W4:Y:S04]  /*10560*/  LDL.LU.64 R16, [R1+0x340] ;  /* 0x0003400001107983 */ /* 0x000f280000300a00 */
[----:B------:R-:W4:Y:S04]  /*10570*/  LDL.LU.64 R18, [R1+0x348] ;  /* 0x0003480001127983 */ /* 0x000f280000300a00 */
[----:B0-----:R-:W4:Y:S04]  /*10580*/  LDL.LU.64 R8, [R1+0x330] ;  /* 0x0003300001087983 */ /* 0x001f280000300a00 */
[----:B-1----:R-:W4:Y:S04]  /*10590*/  LDL.LU.64 R10, [R1+0x338] ;  /* 0x00033800010a7983 */ /* 0x002f280000300a00 */
[----:B------:R-:W4:Y:S01]  /*105a0*/  LDL.LU.64 R24, [R1+0x320] ;  /* 0x0003200001187983 */ /* 0x000f220000300a00 */
[----:B--2---:R-:W-:-:S03]  /*105b0*/  IMAD R12, R23, 0x100, R27 ;  /* 0x00000100170c7824 */ /* 0x004fc600078e021b */
[----:B------:R-:W2:Y:S04]  /*105c0*/  LDL.LU.64 R26, [R1+0x328] ;  /* 0x00032800011a7983 */ /* 0x000ea80000300a00 */
[----:B------:R-:W2:Y:S04]  /*105d0*/  LDL.LU R29, [R1+0x4c4] ;  /* 0x0004c400011d7983 */ /* 0x000ea80000300800 */
[----:B------:R-:W2:Y:S04]  /*105e0*/  LDL.LU R28, [R1+0x4d0] ;  /* 0x0004d000011c7983 */ /* 0x000ea80000300800 */
[----:B------:R-:W2:Y:S04]  /*105f0*/  LDL.LU R23, [R1+0x4cc] ;  /* 0x0004cc0001177983 */ /* 0x000ea80000300800 */
[----:B------:R-:W2:Y:S01]  /*10600*/  LDL.LU.64 R4, [R1+0x300] ;  /* 0x0003000001047983 */ /* 0x000ea20000300a00 */
[----:B---3--:R-:W-:-:S03]  /*10610*/  IMAD R13, R7, 0x100, R6 ;  /* 0x00000100070d7824 */ /* 0x008fc600078e0206 */
[----:B------:R-:W3:Y:S01]  /*10620*/  LDL.LU.64 R6, [R1+0x308] ;  /* 0x0003080001067983 */ /* 0x000ee20000300a00 */
[----:B------:R-:W-:Y:S02]  /*10630*/  F2FP.F16.E4M3.UNPACK_B R12, R12 ;  /* 0x0000000cff0c723e */ /* 0x000fe400020006ff */
[----:B------:R-:W-:Y:S01]  /*10640*/  F2FP.F16.E4M3.UNPACK_B R13, R13 ;  /* 0x0000000dff0d723e */ /* 0x000fe200020006ff */
[----:B----4-:R-:W-:Y:S02]  /*10650*/  IMAD R14, R14, 0x100, R0 ;  /* 0x000001000e0e7824 */ /* 0x010fe400078e0200 */
[----:B------:R-:W-:-:S03]  /*10660*/  IMAD R15, R15, 0x100, R22 ;  /* 0x000001000f0f7824 */ /* 0x000fc600078e0216 */
[----:B------:R-:W-:Y:S02]  /*10670*/  F2FP.F16.E4M3.UNPACK_B R14, R14 ;  /* 0x0000000eff0e723e */ /* 0x000fe400020006ff */
[----:B------:R-:W-:-:S07]  /*10680*/  F2FP.F16.E4M3.UNPACK_B R15, R15 ;  /* 0x0000000fff0f723e */ /* 0x000fce00020006ff */
[C---:B------:R-:W-:Y:S01]  /*10690*/  HMMA.16816.F32 R16, R12.reuse, R20, R16 ;  /* 0x000000140c10723c */ /* 0x040fe20000001810 */
[----:B---3--:R-:W-:Y:S04]  /*106a0*/  STL.64 [R1+0xf40], R6 ;  /* 0x000f400601007387 */ /* 0x008fe80000100a00 */
[----:B--2---:R0:W-:Y:S04]  /*106b0*/  STL.64 [R1+0xf38], R4 ;  /* 0x000f380401007387 */ /* 0x0041e80000100a00 */
[----:B0-----:R-:W2:Y:S04]  /*106c0*/  LDL.LU.64 R4, [R1+0x310] ;  /* 0x0003100001047983 */ /* 0x001ea80000300a00 */
[----:B------:R-:W2:Y:S04]  /*106d0*/  LDL.LU.64 R6, [R1+0x318] ;  /* 0x0003180001067983 */ /* 0x000ea80000300a00 */
[----:B------:R-:W3:Y:S04]  /*106e0*/  LDL.LU R0, [R1+0xf6c] ;  /* 0x000f6c0001007983 */ /* 0x000ee80000300800 */
[----:B------:R-:W4:Y:S04]  /*106f0*/  LDL.LU R22, [R1+0xf68] ;  /* 0x000f680001167983 */ /* 0x000f280000300800 */
        /* <DEDUP_REMOVED lines=8> */
[----:B0-----:R-:W2:Y:S01]  /*10780*/  LDL.LU.64 R10, [R1+0xf50] ;  /* 0x000f5000010a7983 */ /* 0x001ea20000300a00 */
[----:B---3--:R-:W-:Y:S03]  /*10790*/  HMMA.16816.F32 R24, R12, R16, R24 ;  /* 0x000000100c18723c */ /* 0x008fe60000001818 */
[----:B------:R-:W3:-:S15]  /*107a0*/  LDL.LU.64 R8, [R1+0xf48] ;  /* 0x000f480001087983 */ /* 0x000ede0000300a00 */
[----:B------:R-:W-:Y:S01]  /*107b0*/  NOP ;  /* 0x0000000000007918 */ /* 0x000fe20000000000 */
[----:B------:R0:W-:Y:S04]  /*107c0*/  STL.64 [R1+0x320], R24 ;  /* 0x0003201801007387 */ /* 0x0001e80000100a00 */
[----:B------:R1:W-:Y:S04]  /*107d0*/  STL.64 [R1+0x328], R26 ;  /* 0x0003281a01007387 */ /* 0x0003e80000100a00 */
[----:B0-----:R-:W3:Y:S04]  /*107e0*/  LDL.LU.64 R24, [R1+0x140] ;  /* 0x0001400001187983 */ /* 0x001ee80000300a00 */
[----:B-1----:R-:W3:Y:S04]  /*107f0*/  LDL.LU.64 R26, [R1+0x148] ;  /* 0x00014800011a7983 */ /* 0x002ee80000300a00 */
        /* <DEDUP_REMOVED lines=16> */
[----:B------:R-:W-:Y:S04]  /*10900*/  STL.64 [R1+0xf10], R10 ;  /* 0x000f100a01007387 */ /* 0x000fe80000100a00 */
[----:B------:R0:W-:Y:S04]  /*10910*/  STL.64 [R1+0xf08], R8 ;  /* 0x000f080801007387 */ /* 0x0001e80000100a00 */
[----:B0-----:R-:W2:Y:S04]  /*10920*/  LDL.LU.64 R8, [R1+0x2f0] ;  /* 0x0002f00001087983 */ /* 0x001ea80000300a00 */
[----:B------:R-:W2:Y:S01]  /*10930*/  LDL.LU.64 R10, [R1+0x2f8] ;  /* 0x0002f800010a7983 */ /* 0x000ea20000300a00 */
[C---:B------:R-:W-:Y:S08]  /*10940*/  HMMA.16816.F32 R24, R12.reuse, R2, R24 ;  /* 0x000000020c18723c */ /* 0x040ff00000001818 */
[----:B--2---:R-:W-:-:S15]  /*10950*/  HMMA.16816.F32 R8, R12, R6, R8 ;  /* 0x000000060c08723c */ /* 0x004fde0000001808 */
[----:B------:R-:W-:-:S04]  /*10960*/  NOP ;  /* 0x0000000000007918 */ /* 0x000fc80000000000 */
[----:B------:R-:W-:Y:S04]  /*10970*/  STL.64 [R1+0x2f0], R8 ;  /* 0x0002f00801007387 */ /* 0x000fe80000100a00 */
[----:B------:R3:W-:Y:S02]  /*10980*/  STL.64 [R1+0x2f8], R10 ;  /* 0x0002f80a01007387 */ /* 0x0007e40000100a00 */
[----:B---3--:R-:W-:Y:S02]  /*10990*/  HMMA.16816.F32 R8, R12, R4, R16 ;  /* 0x000000040c08723c */ /* 0x008fe40000001810 */
[----:B------:R-:W2:Y:S04]  /*109a0*/  LDL.LU.64 R16, [R1+0x2d0] ;  /* 0x0002d00001107983 */ /* 0x000ea80000300a00 */
[----:B------:R-:W2:-:S13]  /*109b0*/  LDL.LU.64 R18, [R1+0x2d8] ;  /* 0x0002d80001127983 */ /* 0x000e9a0000300a00 */
[----:B------:R-:W-:Y:S04]  /*109c0*/  STL.64 [R1+0x2e0], R8 ;  /* 0x0002e00801007387 */ /* 0x000fe80000100a00 */
[----:B------:R-:W-:Y:S04]  /*109d0*/  STL.64 [R1+0x2e8], R10 ;  /* 0x0002e80a01007387 */ /* 0x000fe80000100a00 */
[----:B------:R0:W-:Y:S04]  /*109e0*/  STL.64 [R1+0xf00], R6 ;  /* 0x000f000601007387 */ /* 0x0001e80000100a00 */
[----:B0-----:R-:W3:Y:S04]  /*109f0*/  LDL.LU R6, [R1+0x4bc] ;  /* 0x0004bc0001067983 */ /* 0x001ee80000300800 */
[----:B------:R-:W2:Y:S04]  /*10a00*/  LDL.LU R7, [R1+0x4c8] ;  /* 0x0004c80001077983 */ /* 0x000ea80000300800 */
[----:B------:R0:W-:Y:S04]  /*10a10*/  STL.64 [R1+0xef8], R4 ;  /* 0x000ef80401007387 */ /* 0x0001e80000100a00 */
[----:B0-----:R-:W3:Y:S04]  /*10a20*/  LDL.LU R4, [R1+0x4b4] ;  /* 0x0004b40001047983 */ /* 0x001ee80000300800 */
[----:B------:R-:W3:Y:S04]  /*10a30*/  LDL.LU R5, [R1+0x4c0] ;  /* 0x0004c00001057983 */ /* 0x000ee80000300800 */
[----:B------:R-:W4:Y:S04]  /*10a40*/  LDL.LU R15, [R1+0x4b8] ;  /* 0x0004b800010f7983 */ /* 0x000f280000300800 */
[----:B------:R-:W4:Y:S04]  /*10a50*/  LDL.LU.64 R8, [R1+0x2c0] ;  /* 0x0002c00001087983 */ /* 0x000f280000300a00 */
[----:B------:R0:W-:Y:S04]  /*10a60*/  STL.64 [R1+0x140], R24 ;  /* 0x0001401801007387 */ /* 0x0001e80000100a00 */
[----:B------:R1:W-:Y:S04]  /*10a70*/  STL.64 [R1+0x148], R26 ;  /* 0x0001481a01007387 */ /* 0x0003e80000100a00 */
[----:B------:R-:W4:Y:S04]  /*10a80*/  LDL.LU.64 R10, [R1+0x2c8] ;  /* 0x0002c800010a7983 */ /* 0x000f280000300a00 */
[----:B0-----:R-:W4:Y:S04]  /*10a90*/  LDL.LU.64 R24, [R1+0x2b0] ;  /* 0x0002b00001187983 */ /* 0x001f280000300a00 */
[----:B-1----:R-:W4:Y:S01]  /*10aa0*/  LDL.LU.64 R26, [R1+0x2b8] ;  /* 0x0002b800011a7983 */ /* 0x002f220000300a00 */
[----:B--2---:R-:W-:-:S05]  /*10ab0*/  IMAD R14, R29, 0x100, R7 ;  /* 0x000001001d0e7824 */ /* 0x004fca00078e0207 */
[----:B------:R-:W-:Y:S01]  /*10ac0*/  F2FP.F16.E4M3.UNPACK_B R14, R14 ;  /* 0x0000000eff0e723e */ /* 0x000fe200020006ff */
[----:B---3--:R-:W-:Y:S02]  /*10ad0*/  IMAD R13, R6, 0x100, R5 ;  /* 0x00000100060d7824 */ /* 0x008fe400078e0205 */
[----:B----4-:R-:W-:Y:S02]  /*10ae0*/  IMAD R12, R4, 0x100, R15 ;  /* 0x00000100040c7824 */ /* 0x010fe400078e020f */
[----:B------:R-:W-:Y:S01]  /*10af0*/  IMAD R15, R23, 0x100, R28 ;  /* 0x00000100170f7824 */ /* 0x000fe200078e021c */
[----:B------:R-:W-:Y:S01]  /*10b00*/  F2FP.F16.E4M3.UNPACK_B R13, R13 ;  /* 0x0000000dff0d723e */ /* 0x000fe200020006ff */
[----:B------:R-:W2:Y:S01]  /*10b10*/  LDL.LU.64 R4, [R1+0x290] ;  /* 0x0002900001047983 */ /* 0x000ea20000300a00 */
[----:B------:R-:W-:Y:S02]  /*10b20*/  F2FP.F16.E4M3.UNPACK_B R12, R12 ;  /* 0x0000000cff0c723e */ /* 0x000fe400020006ff */
[----:B------:R-:W-:Y:S01]  /*10b30*/  F2FP.F16.E4M3.UNPACK_B R15, R15 ;  /* 0x0000000fff0f723e */ /* 0x000fe200020006ff */
[----:B------:R-:W2:Y:S06]  /*10b40*/  LDL.LU.64 R6, [R1+0x298] ;  /* 0x0002980001067983 */ /* 0x000eac0000300a00 */
[----:B------:R-:W-:-:S15]  /*10b50*/  HMMA.16816.F32 R16, R12, R20, R16 ;  /* 0x000000140c10723c */ /* 0x000fde0000001810 */
[----:B------:R-:W-:-:S04]  /*10b60*/  NOP ;  /* 0x0000000000007918 */ /* 0x000fc80000000000 */
[----:B------:R-:W-:Y:S04]  /*10b70*/  STL.64 [R1+0x2d0], R16 ;  /* 0x0002d01001007387 */ /* 0x000fe80000100a00 */
[----:B------:R0:W-:Y:S04]  /*10b80*/  STL.64 [R1+0x2d8], R18 ;  /* 0x0002d81201007387 */ /* 0x0001e80000100a00 */
[----:B0-----:R-:W3:Y:S04]  /*10b90*/  LDL.LU.64 R18, [R1+0xf20] ;  /* 0x000f200001127983 */ /* 0x001ee80000300a00 */
[----:B------:R-:W4:Y:S04]  /*10ba0*/  LDL.LU.64 R16, [R1+0xf18] ;  /* 0x000f180001107983 */ /* 0x000f280000300a00 */
[----:B------:R-:W-:Y:S04]  /*10bb0*/  STL [R1+0xef0], R22 ;  /* 0x000ef01601007387 */ /* 0x000fe80000100800 */
[----:B------:R0:W-:Y:S04]  /*10bc0*/  STL.64 [R1+0xee8], R20 ;  /* 0x000ee81401007387 */ /* 0x0001e80000100a00 */
[----:B0-----:R-:W2:Y:S04]  /*10bd0*/  LDL.LU.64 R20, [R1+0x280] ;  /* 0x0002800001147983 */ /* 0x001ea80000300a00 */
[----:B------:R-:W2:Y:S01]  /*10be0*/  LDL.LU.64 R22, [R1+0x288] ;  /* 0x0002880001167983 */ /* 0x000ea20000300a00 */
[C---:B---3--:R-:W-:Y:S08]  /*10bf0*/  HMMA.16816.F32 R8, R12.reuse, R18, R8 ;  /* 0x000000120c08723c */ /* 0x048ff00000001808 */
[C---:B----4-:R-:W-:Y:S11]  /*10c00*/  HMMA.16816.F32 R24, R12.reuse, R16, R24 ;  /* 0x000000100c18723c */ /* 0x050ff60000001818 */
[----:B------:R-:W-:Y:S04]  /*10c10*/  STL.64 [R1+0x2c0], R8 ;  /* 0x0002c00801007387 */ /* 0x000fe80000100a00 */
[----:B------:R0:W-:Y:S04]  /*10c20*/  STL.64 [R1+0x2c8], R10 ;  /* 0x0002c80a01007387 */ /* 0x0001e80000100a00 */
[----:B0-----:R-:W3:Y:S04]  /*10c30*/  LDL.LU.64 R10, [R1+0xf10] ;  /* 0x000f1000010a7983 */ /* 0x001ee80000300a00 */
[----:B------:R-:W2:Y:S04]  /*10c40*/  LDL.LU.64 R8, [R1+0xf08] ;  /* 0x000f080001087983 */ /* 0x000ea80000300a00 */
[----:B------:R0:W-:Y:S04]  /*10c50*/  STL.64 [R1+0x2b0], R24 ;  /* 0x0002b01801007387 */ /* 0x0001e80000100a00 */
[----:B------:R1:W-:Y:S04]  /*10c60*/  STL.64 [R1+0x2b8], R26 ;  /* 0x0002b81a01007387 */ /* 0x0003e80000100a00 */
[----:B0-----:R-:W4:Y:S04]  /*10c70*/  LDL.LU.64 R24, [R1+0x270] ;  /* 0x0002700001187983 */ /* 0x001f280000300a00 */
[----:B-1----:R-:W4:Y:S04]  /*10c80*/  LDL.LU.64 R26, [R1+0x278] ;  /* 0x00027800011a7983 */ /* 0x002f280000300a00 */
[----:B------:R-:W-:Y:S04]  /*10c90*/  STL.64 [R1+0xee0], R18 ;  /* 0x000ee01201007387 */ /* 0x000fe80000100a00 */
[----:B------:R0:W-:Y:S04]  /*10ca0*/  STL.64 [R1+0xed8], R16 ;  /* 0x000ed81001007387 */ /* 0x0001e80000100a00 */
[----:B0-----:R-:W3:Y:S04]  /*10cb0*/  LDL.LU.64 R16, [R1+0x2a0] ;  /* 0x0002a00001107983 */ /* 0x001ee80000300a00 */
[----:B------:R-:W3:Y:S01]  /*10cc0*/  LDL.LU.64 R18, [R1+0x2a8] ;  /* 0x0002a80001127983 */ /* 0x000ee20000300a00 */
[C---:B--2---:R-:W-:Y:S08]  /*10cd0*/  HMMA.16816.F32 R4, R12.reuse, R8, R4 ;  /* 0x000000080c04723c */ /* 0x044ff00000001804 */
[----:B---3--:R-:W-:-:S15]  /*10ce0*/  HMMA.16816.F32 R16, R12, R10, R16 ;  /* 0x0000000a0c10723c */ /* 0x008fde0000001810 */
[----:B------:R-:W-:-:S04]  /*10cf0*/  NOP ;  /* 0x0000000000007918 */ /* 0x000fc80000000000 */
[----:B------:R0:W-:Y:S04]  /*10d00*/  STL.64 [R1+0x2a0], R16 ;  /* 0x0002a01001007387 */ /* 0x0001e80000100a00 */
[----:B------:R1:W-:Y:S04]  /*10d10*/  STL.64 [R1+0x2a8], R18 ;  /* 0x0002a81201007387 */ /* 0x0003e80000100a00 */
[----:B0-----:R-:W2:Y:S04]  /*10d20*/  LDL.LU.64 R16, [R1+0x130] ;  /* 0x0001300001107983 */ /* 0x001ea80000300a00 */
[----:B-1----:R-:W2:Y:S04]  /*10d30*/  LDL.LU.64 R18, [R1+0x138] ;  /* 0x0001380001127983 */ /* 0x002ea80000300a00 */
[----:B------:R-:W-:Y:S04]  /*10d40*/  STL.64 [R1+0x290], R4 ;  /* 0x0002900401007387 */ /* 0x000fe80000100a00 */
[----:B------:R0:W-:Y:S04]  /*10d50*/  STL.64 [R1+0x298], R6 ;  /* 0x0002980601007387 */ /* 0x0001e80000100a00 */
[----:B0-----:R-:W3:Y:S04]  /*10d60*/  LDL.LU.64 R6, [R1+0xf00] ;  /* 0x000f000001067983 */ /* 0x001ee80000300a00 */
[----:B------:R-:W4:Y:S04]  /*10d70*/  LDL.LU.64 R4, [R1+0xef8] ;  /* 0x000ef80001047983 */ /* 0x000f280000300a00 */
[----:B------:R0:W-:Y:S04]  /*10d80*/  STL.64 [R1+0xec0], R10 ;  /* 0x000ec00a01007387 */ /* 0x0001e80000100a00 */
[----:B0-----:R-:W2:Y:S04]  /*10d90*/  LDL.LU R10, [R1+0x4f0] ;  /* 0x0004f000010a7983 */ /* 0x001ea80000300800 */
[----:B------:R-:W2:Y:S04]  /*10da0*/  LDL.LU R11, [R1+0x4ec] ;  /* 0x0004ec00010b7983 */ /* 0x000ea80000300800 */
[----:B------:R0:W-:Y:S04]  /*10db0*/  STL.64 [R1+0xeb8], R8 ;  /* 0x000eb80801007387 */ /* 0x0001e80000100a00 */
[----:B0-----:R-:W2:Y:S04]  /*10dc0*/  LDL.LU R8, [R1+0x4d4] ;  /* 0x0004d40001087983 */ /* 0x001ea80000300800 */
[----:B------:R-:W2:Y:S01]  /*10dd0*/  LDL.LU R9, [R1+0x4e4] ;  /* 0x0004e40001097983 */ /* 0x000ea20000300800 */
[C---:B---3--:R-:W-:Y:S08]  /*10de0*/  HMMA.16816.F32 R20, R12.reuse, R6, R20 ;  /* 0x000000060c14723c */ /* 0x048ff00000001814 */
[C---:B----4-:R-:W-:Y:S11]  /*10df0*/  HMMA.16816.F32 R24, R12.reuse, R4, R24 ;  /* 0x000000040c18723c */ /* 0x050ff60000001818 */
[----:B------:R-:W-:Y:S04]  /*10e00*/  STL.64 [R1+0x280], R20 ;  /* 0x0002801401007387 */ /* 0x000fe80000100a00 */
[----:B------:R0:W-:Y:S04]  /*10e10*/  STL.64 [R1+0x288], R22 ;  /* 0x0002881601007387 */ /* 0x0001e80000100a00 */
[----:B0-----:R-:W3:Y:S04]  /*10e20*/  LDL.LU R22, [R1+0xef0] ;  /* 0x000ef00001167983 */ /* 0x001ee80000300800 */
[----:B------:R-:W4:Y:S04]  /*10e30*/  LDL.LU.64 R20, [R1+0xee8] ;  /* 0x000ee80001147983 */ /* 0x000f280000300a00 */
[----:B------:R-:W3:Y:S04]  /*10e40*/  LDL.LU R23, [R1+0x4f4] ;  /* 0x0004f40001177983 */ /* 0x000ee80000300800 */
[----:B------:R-:W3:Y:S04]  /*10e50*/  LDL.LU R29, [R1+0x508] ;  /* 0x00050800011d7983 */ /* 0x000ee80000300800 */
[----:B------:R-:W3:Y:S04]  /*10e60*/  LDL.LU R28, [R1+0x504] ;  /* 0x00050400011c7983 */ /* 0x000ee80000300800 */
[----:B------:R0:W-:Y:S04]  /*10e70*/  STL.64 [R1+0x270], R24 ;  /* 0x0002701801007387 */ /* 0x0001e80000100a00 */
[----:B------:R1:W-:Y:S04]  /*10e80*/  STL.64 [R1+0x278], R26 ;  /* 0x0002781a01007387 */ /* 0x0003e80000100a00 */
[----:B0-----:R-:W4:Y:S04]  /*10e90*/  LDL.LU.64 R24, [R1+0x260] ;  /* 0x0002600001187983 */ /* 0x001f280000300a00 */
[----:B-1----:R-:W4:Y:S04]  /*10ea0*/  LDL.LU.64 R26, [R1+0x268] ;  /* 0x00026800011a7983 */ /* 0x002f280000300a00 */
[----:B------:R0:W-:Y:S04]  /*10eb0*/  STL.64 [R1+0xeb0], R6 ;  /* 0x000eb00601007387 */ /* 0x0001e80000100a00 */
[----:B0-----:R-:W3:Y:S04]  /*10ec0*/  LDL.LU R6, [R1+0x4dc] ;  /* 0x0004dc0001067983 */ /* 0x001ee80000300800 */
[----:B------:R-:W3:Y:S04]  /*10ed0*/  LDL.LU R7, [R1+0x4e8] ;  /* 0x0004e80001077983 */ /* 0x000ee80000300800 */
[----:B------:R0:W-:Y:S04]  /*10ee0*/  STL.64 [R1+0xea8], R4 ;  /* 0x000ea80401007387 */ /* 0x0001e80000100a00 */
[----:B0-----:R-:W3:Y:S04]  /*10ef0*/  LDL.LU R4, [R1+0x4d8] ;  /* 0x0004d80001047983 */ /* 0x001ee80000300800 */
[----:B------:R-:W4:Y:S01]  /*10f00*/  LDL.LU R5, [R1+0x4e0] ;  /* 0x0004e00001057983 */ /* 0x000f220000300800 */
[----:B--2---:R-:W-:Y:S03]  /*10f10*/  HMMA.16816.F32 R12, R12, R2, R16 ;  /* 0x000000020c0c723c */ /* 0x004fe60000001810 */
[----:B------:R-:W2:Y:S04]  /*10f20*/  LDL.LU.64 R18, [R1+0xee0] ;  /* 0x000ee00001127983 */ /* 0x000ea80000300a00 */
[----:B------:R-:W2:-:S12]  /*10f30*/  LDL.LU.64 R16, [R1+0xed8] ;  /* 0x000ed80001107983 */ /* 0x000e980000300a00 */
[----:B------:R0:W-:Y:S04]  /*10f40*/  STL.64 [R1+0x130], R12 ;  /* 0x0001300c01007387 */ /* 0x0001e80000100a00 */
[----:B------:R1:W-:Y:S01]  /*10f50*/  STL.64 [R1+0x138], R14 ;  /* 0x0001380e01007387 */ /* 0x0003e20000100a00 */
[----:B---3--:R-:W-:Y:S02]  /*10f60*/  IMAD R8, R8, 0x100, R4 ;  /* 0x0000010008087824 */ /* 0x008fe400078e0204 */
[----:B------:R-:W-:Y:S02]  /*10f70*/  IMAD R4, R11, 0x100, R10 ;  /* 0x000001000b047824 */ /* 0x000fe400078e020a */
[----:B----4-:R-:W-:Y:S01]  /*10f80*/  IMAD R6, R6, 0x100, R5 ;  /* 0x0000010006067824 */ /* 0x010fe200078e0205 */
[----:B0-----:R-:W-:Y:S01]  /*10f90*/  F2FP.F16.E4M3.UNPACK_B R12, R8 ;  /* 0x00000008ff0c723e */ /* 0x001fe200020006ff */
[----:B------:R-:W-:-:S02]  /*10fa0*/  IMAD R5, R9, 0x100, R7 ;  /* 0x0000010009057824 */ /* 0x000fc400078e0207 */
[----:B------:R-:W3:Y:S04]  /*10fb0*/  LDL.LU.64 R8, [R1+0x240] ;  /* 0x0002400001087983 */ /* 0x000ee80000300a00 */
[----:B------:R-:W4:Y:S01]  /*10fc0*/  LDL.LU.64 R10, [R1+0x248] ;  /* 0x00024800010a7983 */ /* 0x000f220000300a00 */
[----:B------:R-:W-:Y:S02]  /*10fd0*/  F2FP.F16.E4M3.UNPACK_B R13, R6 ;  /* 0x00000006ff0d723e */ /* 0x000fe400020006ff */
[----:B-1----:R-:W-:Y:S02]  /*10fe0*/  F2FP.F16.E4M3.UNPACK_B R14, R5 ;  /* 0x00000005ff0e723e */ /* 0x002fe400020006ff */
[----:B------:R-:W-:-:S07]  /*10ff0*/  F2FP.F16.E4M3.UNPACK_B R15, R4 ;  /* 0x00000004ff0f723e */ /* 0x000fce00020006ff */
[C---:B------:R-:W-:Y:S01]  /*11000*/  HMMA.16816.F32 R4, R12.reuse, R20, R24 ;  /* 0x000000140c04723c */ /* 0x040fe20000001818 */
[----:B----4-:R-:W-:Y:S04]  /*11010*/  STL.64 [R1+0xed0], R10 ;  /* 0x000ed00a01007387 */ /* 0x010fe80000100a00 */
[----:B---3--:R0:W-:Y:S04]  /*11020*/  STL.64 [R1+0xec8], R8 ;  /* 0x000ec80801007387 */ /* 0x0081e80000100a00 */
[----:B0-----:R-:W2:Y:S04]  /*11030*/  LDL.LU.64 R8, [R1+0x250] ;  /* 0x0002500001087983 */ /* 0x001ea80000300a00 */
[----:B------:R-:W2:Y:S04]  /*11040*/  LDL.LU.64 R10, [R1+0x258] ;  /* 0x00025800010a7983 */ /* 0x000ea80000300a00 */
[----:B------:R-:W3:Y:S04]  /*11050*/  LDL.LU.64 R24, [R1+0x230] ;  /* 0x0002300001187983 */ /* 0x000ee80000300a00 */
[----:B------:R-:W3:Y:S04]  /*11060*/  LDL.LU.64 R26, [R1+0x238] ;  /* 0x00023800011a7983 */ /* 0x000ee80000300a00 */
        /* <DEDUP_REMOVED lines=8> */
[C---:B--2---:R-:W-:Y:S03]  /*110f0*/  HMMA.16816.F32 R8, R12.reuse, R18, R8 ;  /* 0x000000120c08723c */ /* 0x044fe60000001808 */
[----:B---3--:R-:W-:Y:S04]  /*11100*/  STL.64 [R1+0xea0], R22 ;  /* 0x000ea01601007387 */ /* 0x008fe80000100a00 */
[----:B------:R0:W-:Y:S04]  /*11110*/  STL.64 [R1+0xe98], R20 ;  /* 0x000e981401007387 */ /* 0x0001e80000100a00 */
[----:B0-----:R-:W2:Y:S04]  /*11120*/  LDL.LU.64 R20, [R1+0x210] ;  /* 0x0002100001147983 */ /* 0x001ea80000300a00 */
[----:B------:R-:W2:Y:S04]  /*11130*/  LDL.LU.64 R22, [R1+0x218] ;  /* 0x0002180001167983 */ /* 0x000ea80000300a00 */
        /* <DEDUP_REMOVED lines=14> */
[----:B0-----:R-:W2:Y:S01]  /*11220*/  LDL.LU R17, [R1+0x4f8] ;  /* 0x0004f80001117983 */ /* 0x001ea20000300800 */
[C---:B---3--:R-:W-:Y:S08]  /*11230*/  HMMA.16816.F32 R24, R12.reuse, R10, R24 ;  /* 0x0000000a0c18723c */ /* 0x048ff00000001818 */
[C---:B----4-:R-:W-:Y:S11]  /*11240*/  HMMA.16816.F32 R4, R12.reuse, R8, R4 ;  /* 0x000000080c04723c */ /* 0x050ff60000001804 */
[----:B------:R0:W-:Y:S04]  /*11250*/  STL.64 [R1+0x230], R24 ;  /* 0x0002301801007387 */ /* 0x0001e80000100a00 */
[----:B------:R1:W-:Y:S04]  /*11260*/  STL.64 [R1+0x238], R26 ;  /* 0x0002381a01007387 */ /* 0x0003e80000100a00 */
[----:B0-----:R-:W3:Y:S04]  /*11270*/  LDL.LU.64 R24, [R1+0x120] ;  /* 0x0001200001187983 */ /* 0x001ee80000300a00 */
[----:B-1----:R-:W3:Y:S04]  /*11280*/  LDL.LU.64 R26, [R1+0x128] ;  /* 0x00012800011a7983 */ /* 0x002ee80000300a00 */
[----:B------:R-:W-:Y:S04]  /*11290*/  STL.64 [R1+0x220], R4 ;  /* 0x0002200401007387 */ /* 0x000fe80000100a00 */
[----:B------:R0:W-:Y:S04]  /*112a0*/  STL.64 [R1+0x228], R6 ;  /* 0x0002280601007387 */ /* 0x0001e80000100a00 */
[----:B0-----:R-:W2:Y:S04]  /*112b0*/  LDL.LU.64 R6, [R1+0xeb0] ;  /* 0x000eb00001067983 */ /* 0x001ea80000300a00 */
[----:B------:R-:W4:Y:S04]  /*112c0*/  LDL.LU.64 R4, [R1+0xea8] ;  /* 0x000ea80001047983 */ /* 0x000f280000300a00 */
[----:B------:R0:W-:Y:S04]  /*112d0*/  STL.64 [R1+0xe60], R10 ;  /* 0x000e600a01007387 */ /* 0x0001e80000100a00 */
[----:B0-----:R-:W3:Y:S04]  /*112e0*/  LDL.LU R10, [R1+0x510] ;  /* 0x00051000010a7983 */ /* 0x001ee80000300800 */
[----:B------:R-:W3:Y:S04]  /*112f0*/  LDL.LU R11, [R1+0x50c] ;  /* 0x00050c00010b7983 */ /* 0x000ee80000300800 */
[----:B------:R-:W-:Y:S01]  /*11300*/  STL.64 [R1+0xe58], R8 ;  /* 0x000e580801007387 */ /* 0x000fe20000100a00 */
[----:B--2---:R-:W-:-:S15]  /*11310*/  HMMA.16816.F32 R20, R12, R6, R20 ;  /* 0x000000060c14723c */ /* 0x004fde0000001814 */
[----:B------:R-:W-:-:S04]  /*11320*/  NOP ;  /* 0x0000000000007918 */ /* 0x000fc80000000000 */
[----:B------:R-:W-:Y:S04]  /*11330*/  STL.64 [R1+0x210], R20 ;  /* 0x0002101401007387 */ /* 0x000fe80000100a00 */
[----:B------:R0:W-:Y:S04]  /*11340*/  STL.64 [R1+0x218], R22 ;  /* 0x0002181601007387 */ /* 0x0001e80000100a00 */
[----:B0-----:R-:W4:Y:S04]  /*11350*/  LDL.LU.64 R22, [R1+0xea0] ;  /* 0x000ea00001167983 */ /* 0x001f280000300a00 */
[----:B------:R-:W4:Y:S02]  /*11360*/  LDL.LU.64 R20, [R1+0xe98] ;  /* 0x000e980001147983 */ /* 0x000f240000300a00 */
[----:B----4-:R-:W-:-:S15]  /*11370*/  HMMA.16816.F32 R20, R12, R4, R20 ;  /* 0x000000040c14723c */ /* 0x010fde0000001814 */
[----:B------:R-:W-:-:S04]  /*11380*/  NOP ;  /* 0x0000000000007918 */ /* 0x000fc80000000000 */
[----:B------:R-:W-:Y:S04]  /*11390*/  STL.64 [R1+0x200], R20 ;  /* 0x0002001401007387 */ /* 0x000fe80000100a00 */
[----:B------:R0:W-:Y:S04]  /*113a0*/  STL.64 [R1+0x208], R22 ;  /* 0x0002081601007387 */ /* 0x0001e80000100a00 */
[----:B0-----:R-:W2:Y:S01]  /*113b0*/  LDL.LU.64 R22, [R1+0xe90] ;  /* 0x000e900001167983 */ /* 0x001ea20000300a00 */
[----:B---3--:R-:W-:Y:S03]  /*113c0*/  HMMA.16816.F32 R24, R12, R2, R24 ;  /* 0x000000020c18723c */ /* 0x008fe60000001818 */
[----:B------:R-:W3:Y:S04]  /*113d0*/  LDL.LU.64 R20, [R1+0xe88] ;  /* 0x000e880001147983 */ /* 0x000ee80000300a00 */
[----:B------:R0:W-:Y:S04]  /*113e0*/  STL.64 [R1+0xe50], R6 ;  /* 0x000e500601007387 */ /* 0x0001e80000100a00 */
[----:B------:R1:W-:Y:S01]  /*113f0*/  STL.64 [R1+0xe48], R4 ;  /* 0x000e480401007387 */ /* 0x0003e20000100a00 */
[----:B0-----:R-:W-:-:S02]  /*11400*/  IMAD R6, R19, 0x100, R18 ;  /* 0x0000010013067824 */ /* 0x001fc400078e0212 */
[----:B-1----:R-:W-:Y:S02]  /*11410*/  IMAD R5, R28, 0x100, R29 ;  /* 0x000001001c057824 */ /* 0x002fe400078e021d */
[----:B------:R-:W-:Y:S02]  /*11420*/  IMAD R4, R11, 0x100, R10 ;  /* 0x000001000b047824 */ /* 0x000fe400078e020a */
[----:B--2---:R-:W-:Y:S02]  /*11430*/  IMAD R8, R23, 0x100, R17 ;  /* 0x0000010017087824 */ /* 0x004fe400078e0211 */
[----:B------:R-:W2:Y:S04]  /*11440*/  LDL.LU R23, [R1+0x52c] ;  /* 0x00052c0001177983 */ /* 0x000ea80000300800 */
[----:B------:R-:W3:Y:S04]  /*11450*/  LDL.LU.64 R16, [R1+0x1f0] ;  /* 0x0001f00001107983 */ /* 0x000ee80000300a00 */
[----:B------:R-:W3:Y:S01]  /*11460*/  LDL.LU.64 R18, [R1+0x1f8] ;  /* 0x0001f80001127983 */ /* 0x000ee20000300a00 */
[----:B------:R-:W-:-:S03]  /*11470*/  F2FP.F16.E4M3.UNPACK_B R12, R8 ;  /* 0x00000008ff0c723e */ /* 0x000fc600020006ff */
[----:B------:R-:W4:Y:S04]  /*11480*/  LDL.LU R28, [R1+0x518] ;  /* 0x00051800011c7983 */ /* 0x000f280000300800 */
[----:B------:R-:W2:Y:S04]  /*11490*/  LDL.LU R29, [R1+0x520] ;  /* 0x00052000011d7983 */ /* 0x000ea80000300800 */
[----:B------:R-:W-:Y:S04]  /*114a0*/  STL.64 [R1+0x120], R24 ;  /* 0x0001201801007387 */ /* 0x000fe80000100a00 */
[----:B------:R-:W-:Y:S04]  /*114b0*/  STL.64 [R1+0x128], R26 ;  /* 0x0001281a01007387 */ /* 0x000fe80000100a00 */
[----:B------:R-:W2:Y:S04]  /*114c0*/  LDL.LU.64 R8, [R1+0x1d0] ;  /* 0x0001d00001087983 */ /* 0x000ea80000300a00 */
[----:B------:R-:W2:Y:S01]  /*114d0*/  LDL.LU.64 R10, [R1+0x1d8] ;  /* 0x0001d800010a7983 */ /* 0x000ea20000300a00 */
[----:B------:R-:W-:-:S02]  /*114e0*/  F2FP.F16.E4M3.UNPACK_B R13, R6 ;  /* 0x00000006ff0d723e */ /* 0x000fc400020006ff */
[----:B------:R-:W-:Y:S02]  /*114f0*/  F2FP.F16.E4M3.UNPACK_B R14, R5 ;  /* 0x00000005ff0e723e */ /* 0x000fe400020006ff */
[----:B------:R-:W-:-:S07]  /*11500*/  F2FP.F16.E4M3.UNPACK_B R15, R4 ;  /* 0x00000004ff0f723e */ /* 0x000fce00020006ff */
[C---:B---3--:R-:W-:Y:S01]  /*11510*/  HMMA.16816.F32 R16, R12.reuse, R20, R16 ;  /* 0x000000140c10723c */ /* 0x048fe20000001810 */
[----:B--2---:R-:W-:Y:S04]  /*11520*/  STL.64 [R1+0xe70], R10 ;  /* 0x000e700a01007387 */ /* 0x004fe80000100a00 */
[----:B------:R0:W-:Y:S04]  /*11530*/  STL.64 [R1+0xe68], R8 ;  /* 0x000e680801007387 */ /* 0x0001e80000100a00 */
[----:B0-----:R-:W2:Y:S04]  /*11540*/  LDL.LU.64 R8, [R1+0x1e0] ;  /* 0x0001e00001087983 */ /* 0x001ea80000300a00 */
[----:B------:R-:W2:Y:S04]  /*11550*/  LDL.LU.64 R10, [R1+0x1e8] ;  /* 0x0001e800010a7983 */ /* 0x000ea80000300a00 */
[----:B------:R-:W3:Y:S04]  /*11560*/  LDL.LU.64 R4, [R1+0x1c0] ;  /* 0x0001c00001047983 */ /* 0x000ee80000300a00 */
[----:B------:R-:W3:Y:S04]  /*11570*/  LDL.LU.64 R6, [R1+0x1c8] ;  /* 0x0001c80001067983 */ /* 0x000ee80000300a00 */
[----:B------:R-:W2:Y:S04]  /*11580*/  LDL.LU.64 R24, [R1+0x1b0] ;  /* 0x0001b00001187983 */ /* 0x000ea80000300a00 */
[----:B------:R-:W2:Y:S04]  /*11590*/  LDL.LU.64 R26, [R1+0x1b8] ;  /* 0x0001b800011a7983 */ /* 0x000ea80000300a00 */
[----:B------:R-:W-:Y:S04]  /*115a0*/  STL.64 [R1+0x1f0], R16 ;  /* 0x0001f01001007387 */ /* 0x000fe80000100a00 */
[----:B------:R0:W-:Y:S04]  /*115b0*/  STL.64 [R1+0x1f8], R18 ;  /* 0x0001f81201007387 */ /* 0x0001e80000100a00 */
[----:B0-----:R-:W2:Y:S04]  /*115c0*/  LDL.LU.64 R18, [R1+0xe80] ;  /* 0x000e800001127983 */ /* 0x001ea80000300a00 */
[----:B------:R-:W3:Y:S04]  /*115d0*/  LDL.LU.64 R16, [R1+0xe78] ;  /* 0x000e780001107983 */ /* 0x000ee80000300a00 */
        /* <DEDUP_REMOVED lines=27> */
[----:B0-----:R-:W3:Y:S01]  /*11790*/  LDL.LU.64 R6, [R1+0xe50] ;  /* 0x000e500001067983 */ /* 0x001ee20000300a00 */
[----:B--2---:R-:W-:Y:S03]  /*117a0*/  HMMA.16816.F32 R24, R12, R8, R24 ;  /* 0x000000080c18723c */ /* 0x004fe60000001818 */
[----:B------:R-:W2:-:S15]  /*117b0*/  LDL.LU.64 R4, [R1+0xe48] ;  /* 0x000e480001047983 */ /* 0x000e9e0000300a00 */
[----:B------:R-:W-:Y:S01]  /*117c0*/  NOP ;  /* 0x0000000000007918 */ /* 0x000fe20000000000 */
[----:B------:R0:W-:Y:S04]  /*117d0*/  STL.64 [R1+0x1b0], R24 ;  /* 0x0001b01801007387 */ /* 0x0001e80000100a00 */
[----:B------:R1:W-:Y:S04]  /*117e0*/  STL.64 [R1+0x1b8], R26 ;  /* 0x0001b81a01007387 */ /* 0x0003e80000100a00 */
[----:B0-----:R-:W2:Y:S04]  /*117f0*/  LDL.LU.64 R24, [R1+0xe0] ;  /* 0x0000e00001187983 */ /* 0x001ea80000300a00 */
[----:B-1----:R-:W2:Y:S04]  /*11800*/  LDL.LU.64 R26, [R1+0xe8] ;  /* 0x0000e800011a7983 */ /* 0x002ea80000300a00 */
        /* <DEDUP_REMOVED lines=8> */
[----:B0-----:R-:W2:Y:S04]  /*11890*/  LDL.LU.64 R22, [R1+0xe40] ;  /* 0x000e400001167983 */ /* 0x001ea80000300a00 */
[----:B------:R-:W2:Y:S02]  /*118a0*/  LDL.LU.64 R20, [R1+0xe38] ;  /* 0x000e380001147983 */ /* 0x000ea40000300a00 */
[----:B--2---:R-:W-:-:S15]  /*118b0*/  HMMA.16816.F32 R20, R12, R4, R20 ;  /* 0x000000040c14723c */ /* 0x004fde0000001814 */
[----:B------:R-:W-:-:S04]  /*118c0*/  NOP ;  /* 0x0000000000007918 */ /* 0x000fc80000000000 */
[----:B------:R-:W-:Y:S04]  /*118d0*/  STL.64 [R1+0x190], R20 ;  /* 0x0001901401007387 */ /* 0x000fe80000100a00 */
[----:B------:R0:W-:Y:S04]  /*118e0*/  STL.64 [R1+0x198], R22 ;  /* 0x0001981601007387 */ /* 0x0001e80000100a00 */
[----:B0-----:R-:W4:Y:S04]  /*118f0*/  LDL.LU.64 R22, [R1+0xe30] ;  /* 0x000e300001167983 */ /* 0x001f280000300a00 */
[----:B------:R-:W2:Y:S04]  /*11900*/  LDL.LU.64 R20, [R1+0xe28] ;  /* 0x000e280001147983 */ /* 0x000ea80000300a00 */
[----:B------:R0:W-:Y:S04]  /*11910*/  STL.64 [R1+0xdf8], R6 ;  /* 0x000df80601007387 */ /* 0x0001e80000100a00 */
[----:B0-----:R-:W3:Y:S04]  /*11920*/  LDL.LU R6, [R1+0x51c] ;  /* 0x00051c0001067983 */ /* 0x001ee80000300800 */
[----:B------:R-:W2:Y:S04]  /*11930*/  LDL.LU R7, [R1+0x530] ;  /* 0x0005300001077983 */ /* 0x000ea80000300800 */
[----:B------:R0:W-:Y:S04]  /*11940*/  STL.64 [R1+0xdf0], R4 ;  /* 0x000df00401007387 */ /* 0x0001e80000100a00 */
[----:B0-----:R-:W2:Y:S04]  /*11950*/  LDL.LU R4, [R1+0x528] ;  /* 0x0005280001047983 */ /* 0x001ea80000300800 */
[----:B------:R-:W2:Y:S01]  /*11960*/  LDL.LU R5, [R1+0x524] ;  /* 0x0005240001057983 */ /* 0x000ea20000300800 */
[----:B------:R-:W-:Y:S01]  /*11970*/  HMMA.16816.F32 R12, R12, R2, R16 ;  /* 0x000000020c0c723c */ /* 0x000fe20000001810 */
[----:B----4-:R-:W-:-:S02]  /*11980*/  IMAD R22, R22, 0x100, R28 ;  /* 0x0000010016167824 */ /* 0x010fc400078e021c */
[----:B------:R-:W4:Y:S01]  /*11990*/  LDL.LU R28, [R1+0xe24] ;  /* 0x000e2400011c7983 */ /* 0x000f220000300800 */
[----:B---3--:R-:W-:-:S03]  /*119a0*/  IMAD R6, R6, 0x100, R29 ;  /* 0x0000010006067824 */ /* 0x008fc600078e021d */
[----:B------:R-:W3:Y:S04]  /*119b0*/  LDL.LU R29, [R1+0xe20] ;  /* 0x000e2000011d7983 */ /* 0x000ee80000300800 */
[----:B------:R-:W3:Y:S04]  /*119c0*/  LDL.LU.64 R18, [R1+0xe18] ;  /* 0x000e180001127983 */ /* 0x000ee80000300a00 */
[----:B------:R-:W4:Y:S04]  /*119d0*/  LDL.LU.64 R16, [R1+0xe10] ;  /* 0x000e100001107983 */ /* 0x000f280000300a00 */
[----:B------:R0:W-:Y:S04]  /*119e0*/  STL.64 [R1+0x110], R12 ;  /* 0x0001100c01007387 */ /* 0x0001e80000100a00 */
[----:B------:R1:W-:Y:S01]  /*119f0*/  STL.64 [R1+0x118], R14 ;  /* 0x0001180e01007387 */ /* 0x0003e20000100a00 */
[----:B--2---:R-:W-:-:S02]  /*11a00*/  IMAD R5, R5, 0x100, R4 ;  /* 0x0000010005057824 */ /* 0x004fc400078e0204 */
[----:B------:R-:W-:Y:S01]  /*11a10*/  IMAD R4, R23, 0x100, R7 ;  /* 0x0000010017047824 */ /* 0x000fe200078e0207 */
[----:B0-----:R-:W-:Y:S02]  /*11a20*/  F2FP.F16.E4M3.UNPACK_B R12, R22 ;  /* 0x00000016ff0c723e */ /* 0x001fe400020006ff */
[----:B------:R-:W-:Y:S02]  /*11a30*/  F2FP.F16.E4M3.UNPACK_B R13, R6 ;  /* 0x00000006ff0d723e */ /* 0x000fe400020006ff */
[----:B-1----:R-:W-:Y:S02]  /*11a40*/  F2FP.F16.E4M3.UNPACK_B R14, R5 ;  /* 0x00000005ff0e723e */ /* 0x002fe400020006ff */
[----:B------:R-:W-:-:S07]  /*11a50*/  F2FP.F16.E4M3.UNPACK_B R15, R4 ;  /* 0x00000004ff0f723e */ /* 0x000fce00020006ff */
[----:B------:R-:W-:Y:S01]  /*11a60*/  HMMA.16816.F32 R4, R12, R20, R8 ;  /* 0x000000140c04723c */ /* 0x000fe20000001808 */
[----:B------:R-:W2:Y:S04]  /*11a70*/  LDL.LU R20, [R1+0x550] ;  /* 0x0005500001147983 */ /* 0x000ea80000300800 */
[----:B------:R-:W2:-:S14]  /*11a80*/  LDL.LU R21, [R1+0x54c] ;  /* 0x00054c0001157983 */ /* 0x000e9c0000300800 */
[----:B------:R-:W-:Y:S04]  /*11a90*/  STL.64 [R1+0x100], R4 ;  /* 0x0001000401007387 */ /* 0x000fe80000100a00 */
[----:B------:R3:W-:Y:S02]  /*11aa0*/  STL.64 [R1+0x108], R6 ;  /* 0x0001080601007387 */ /* 0x0007e40000100a00 */
[----:B---3--:R-:W-:-:S15]  /*11ab0*/  HMMA.16816.F32 R4, R12, R18, R24 ;  /* 0x000000120c04723c */ /* 0x008fde0000001818 */
[----:B------:R-:W-:-:S04]  /*11ac0*/  NOP ;  /* 0x0000000000007918 */ /* 0x000fc80000000000 */
[----:B------:R0:W-:Y:S04]  /*11ad0*/  STL.64 [R1+0xe0], R4 ;  /* 0x0000e00401007387 */ /* 0x0001e80000100a00 */
[----:B------:R-:W4:Y:S04]  /*11ae0*/  LDL.LU.64 R8, [R1+0xc0] ;  /* 0x0000c00001087983 */ /* 0x000f280000300a00 */
[----:B------:R-:W4:Y:S01]  /*11af0*/  LDL.LU.64 R10, [R1+0xc8] ;  /* 0x0000c800010a7983 */ /* 0x000f220000300a00 */
[----:B------:R-:W-:Y:S02]  /*11b00*/  IMAD.MOV.U32 R23, RZ, RZ, R6 ;  /* 0x000000ffff177224 */ /* 0x000fe400078e0006 */
[----:B------:R-:W-:Y:S01]  /*11b10*/  IMAD.MOV.U32 R22, RZ, RZ, R7 ;  /* 0x000000ffff167224 */ /* 0x000fe200078e0007 */
[----:B0-----:R-:W3:Y:S04]  /*11b20*/  LDL.LU.64 R4, [R1+0xa0] ;  /* 0x0000a00001047983 */ /* 0x001ee80000300a00 */
[----:B------:R-:W3:Y:S04]  /*11b30*/  LDL.LU.64 R6, [R1+0xa8] ;  /* 0x0000a80001067983 */ /* 0x000ee80000300a00 */
[----:B------:R-:W3:Y:S04]  /*11b40*/  LDL.LU.64 R24, [R1+0x80] ;  /* 0x0000800001187983 */ /* 0x000ee80000300a00 */
[----:B------:R-:W3:Y:S04]  /*11b50*/  LDL.LU.64 R26, [R1+0x88] ;  /* 0x00008800011a7983 */ /* 0x000ee80000300a00 */
[----:B------:R-:W-:Y:S04]  /*11b60*/  STL.64 [R1+0xdd8], R22 ;  /* 0x000dd81601007387 */ /* 0x000fe80000100a00 */
[----:B--2---:R0:W-:Y:S04]  /*11b70*/  STL.64 [R1+0xdd0], R20 ;  /* 0x000dd01401007387 */ /* 0x0041e80000100a00 */
[----:B0-----:R-:W2:Y:S04]  /*11b80*/  LDL.LU.64 R20, [R1+0x50] ;  /* 0x0000500001147983 */ /* 0x001ea80000300a00 */
[----:B------:R-:W2:Y:S01]  /*11b90*/  LDL.LU.64 R22, [R1+0x58] ;  /* 0x0000580001167983 */ /* 0x000ea20000300a00 */
[C---:B----4-:R-:W-:Y:S03]  /*11ba0*/  HMMA.16816.F32 R8, R12.reuse, R16, R8 ;  /* 0x000000100c08723c */ /* 0x050fe60000001808 */
[----:B--2---:R-:W-:Y:S04]  /*11bb0*/  STL.64 [R1+0xde8], R22 ;  /* 0x000de81601007387 */ /* 0x004fe80000100a00 */
[----:B------:R0:W-:Y:S04]  /*11bc0*/  STL.64 [R1+0xde0], R20 ;  /* 0x000de01401007387 */ /* 0x0001e80000100a00 */
[----:B0-----:R-:W2:Y:S04]  /*11bd0*/  LDL.LU.64 R20, [R1+0x60] ;  /* 0x0000600001147983 */ /* 0x001ea80000300a00 */
[----:B------:R-:W2:Y:S04]  /*11be0*/  LDL.LU.64 R22, [R1+0x68] ;  /* 0x0000680001167983 */ /* 0x000ea80000300a00 */
[----:B------:R-:W4:Y:S04]  /*11bf0*/  LDL.LU R18, [R1+0x548] ;  /* 0x0005480001127983 */ /* 0x000f280000300800 */
[----:B------:R-:W4:Y:S04]  /*11c00*/  LDL.LU R19, [R1+0x544] ;  /* 0x0005440001137983 */ /* 0x000f280000300800 */
[----:B------:R-:W-:Y:S04]  /*11c10*/  STL.64 [R1+0xc0], R8 ;  /* 0x0000c00801007387 */ /* 0x000fe80000100a00 */
[----:B------:R0:W-:Y:S04]  /*11c20*/  STL.64 [R1+0xc8], R10 ;  /* 0x0000c80a01007387 */ /* 0x0001e80000100a00 */
[----:B0-----:R-:W3:Y:S04]  /*11c30*/  LDL.LU.64 R10, [R1+0xe08] ;  /* 0x000e0800010a7983 */ /* 0x001ee80000300a00 */
[----:B------:R-:W2:Y:S04]  /*11c40*/  LDL.LU.64 R8, [R1+0xe00] ;  /* 0x000e000001087983 */ /* 0x000ea80000300a00 */
[----:B------:R-:W2:Y:S04]  /*11c50*/  LDL.LU R16, [R1+0x53c] ;  /* 0x00053c0001107983 */ /* 0x000ea80000300800 */
[----:B------:R-:W2:Y:S01]  /*11c60*/  LDL.LU R17, [R1] ;  /* 0x0000000001117983 */ /* 0x000ea20000300800 */
[----:B---3--:R-:W-:-:S15]  /*11c70*/  HMMA.16816.F32 R4, R12, R10, R4 ;  /* 0x0000000a0c04723c */ /* 0x008fde0000001804 */
[----:B------:R-:W-:-:S04]  /*11c80*/  NOP ;  /* 0x0000000000007918 */ /* 0x000fc80000000000 */
[----:B------:R-:W-:Y:S04]  /*11c90*/  STL.64 [R1+0xa0], R4 ;  /* 0x0000a00401007387 */ /* 0x000fe80000100a00 */
[----:B------:R0:W-:Y:S04]  /*11ca0*/  STL.64 [R1+0xa8], R6 ;  /* 0x0000a80601007387 */ /* 0x0001e80000100a00 */
[----:B0-----:R-:W3:Y:S01]  /*11cb0*/  LDL.LU.64 R6, [R1+0xdf8] ;  /* 0x000df80001067983 */ /* 0x001ee20000300a00 */
[C---:B--2---:R-:W-:Y:S03]  /*11cc0*/  HMMA.16816.F32 R8, R12.reuse, R8, R24 ;  /* 0x000000080c08723c */ /* 0x044fe60000001818 */
[----:B------:R-:W2:Y:S04]  /*11cd0*/  LDL.LU.64 R4, [R1+0xdf0] ;  /* 0x000df00001047983 */ /* 0x000ea80000300a00 */
[----:B------:R-:W2:Y:S04]  /*11ce0*/  LDL.LU.64 R24, [R1+0x30] ;  /* 0x0000300001187983 */ /* 0x000ea80000300a00 */
[----:B------:R-:W2:Y:S08]  /*11cf0*/  LDL.LU.64 R26, [R1+0x38] ;  /* 0x00003800011a7983 */ /* 0x000eb00000300a00 */
[----:B------:R0:W-:Y:S04]  /*11d00*/  STL.64 [R1+0x80], R8 ;  /* 0x0000800801007387 */ /* 0x0001e80000100a00 */
[----:B------:R-:W-:Y:S04]  /*11d10*/  STL.64 [R1+0x88], R10 ;  /* 0x0000880a01007387 */ /* 0x000fe80000100a00 */
[----:B0-----:R-:W2:Y:S01]  /*11d20*/  LDL.LU R8, [R1+0x90] ;  /* 0x0000900001087983 */ /* 0x001ea20000300800 */
[----:B---3--:R-:W-:-:S15]  /*11d30*/  HMMA.16816.F32 R20, R12, R6, R20 ;  /* 0x000000060c14723c */ /* 0x008fde0000001814 */
[----:B------:R-:W-:-:S04]  /*11d40*/  NOP ;  /* 0x0000000000007918 */ /* 0x000fc80000000000 */
[----:B------:R-:W-:Y:S04]  /*11d50*/  STL.64 [R1+0x60], R20 ;  /* 0x0000601401007387 */ /* 0x000fe80000100a00 */
[----:B------:R0:W-:Y:S04]  /*11d60*/  STL.64 [R1+0x68], R22 ;  /* 0x0000681601007387 */ /* 0x0001e80000100a00 */
[----:B0-----:R-:W2:Y:S04]  /*11d70*/  LDL.LU.64 R22, [R1+0xde8] ;  /* 0x000de80001167983 */ /* 0x001ea80000300a00 */
[----:B------:R-:W2:Y:S01]  /*11d80*/  LDL.LU.64 R20, [R1+0xde0] ;  /* 0x000de00001147983 */ /* 0x000ea20000300a00 */
[----:B------:R-:W-:-:S02]  /*11d90*/  IMAD.MOV.U32 R9, RZ, RZ, R29 ;  /* 0x000000ffff097224 */ /* 0x000fc400078e001d */
[----:B------:R-:W-:Y:S01]  /*11da0*/  IMAD.MOV.U32 R11, RZ, RZ, R0 ;  /* 0x000000ffff0b7224 */ /* 0x000fe200078e0000 */
[----:B------:R-:W3:Y:S01]  /*11db0*/  LDL.LU R6, [R1+0x534] ;  /* 0x0005340001067983 */ /* 0x000ee20000300800 */
[----:B------:R-:W-:-:S03]  /*11dc0*/  IMAD.MOV.U32 R10, RZ, RZ, R28 ;  /* 0x000000ffff0a7224 */ /* 0x000fc600078e001c */
[----:B------:R-:W3:Y:S01]  /*11dd0*/  LDL.LU R7, [R1+0x540] ;  /* 0x0005400001077983 */ /* 0x000ee20000300800 */
[----:B--2---:R-:W-:-:S15]  /*11de0*/  HMMA.16816.F32 R20, R12, R4, R20 ;  /* 0x000000040c14723c */ /* 0x004fde0000001814 */
[----:B------:R-:W-:-:S04]  /*11df0*/  NOP ;  /* 0x0000000000007918 */ /* 0x000fc80000000000 */
[----:B------:R-:W-:Y:S01]  /*11e00*/  IMAD.MOV.U32 R29, RZ, RZ, R22 ;  /* 0x000000ffff1d7224 */ /* 0x000fe200078e0016 */
[----:B------:R0:W-:Y:S01]  /*11e10*/  STL [R1+0x50], R20 ;  /* 0x0000501401007387 */ /* 0x0001e20000100800 */
[----:B------:R-:W-:Y:S02]  /*11e20*/  IMAD.MOV.U32 R0, RZ, RZ, R23 ;  /* 0x000000ffff007224 */ /* 0x000fe400078e0017 */
[----:B------:R-:W-:Y:S01]  /*11e30*/  IMAD.MOV.U32 R28, RZ, RZ, R21 ;  /* 0x000000ffff1c7224 */ /* 0x000fe200078e0015 */
[----:B------:R-:W2:Y:S04]  /*11e40*/  LDL.LU.64 R22, [R1+0xdd8] ;  /* 0x000dd80001167983 */ /* 0x000ea80000300a00 */
[----:B0-----:R-:W2:Y:S04]  /*11e50*/  LDL.LU.64 R20, [R1+0xdd0] ;  /* 0x000dd00001147983 */ /* 0x001ea80000300a00 */
[----:B------:R-:W3:Y:S01]  /*11e60*/  LDL.LU R5, [R1+0x538] ;  /* 0x0005380001057983 */ /* 0x000ee20000300800 */
[----:B------:R-:W-:Y:S03]  /*11e70*/  HMMA.16816.F32 R12, R12, R2, R24 ;  /* 0x000000020c0c723c */ /* 0x000fe60000001818 */
[----:B------:R-:W-:Y:S04]  /*11e80*/  STL [R1+0xad0], R0 ;  /* 0x000ad00001007387 */ /* 0x000fe80000100800 */
[----:B------:R-:W-:Y:S04]  /*11e90*/  STL [R1+0xacc], R29 ;  /* 0x000acc1d01007387 */ /* 0x000fe80000100800 */
[----:B------:R-:W-:Y:S04]  /*11ea0*/  STL [R1+0xac8], R28 ;  /* 0x000ac81c01007387 */ /* 0x000fe80000100800 */
[----:B------:R-:W2:Y:S04]  /*11eb0*/  LDL.LU.64 R26, [R1+0xdc8] ;  /* 0x000dc800011a7983 */ /* 0x000ea80000300a00 */
[----:B------:R-:W2:Y:S04]  /*11ec0*/  LDL.LU.64 R24, [R1+0xdc0] ;  /* 0x000dc00001187983 */ /* 0x000ea80000300a00 */
[----:B------:R0:W-:Y:S04]  /*11ed0*/  STL.64 [R1+0x30], R12 ;  /* 0x0000300c01007387 */ /* 0x0001e80000100a00 */
[----:B------:R1:W-:Y:S01]  /*11ee0*/  STL.64 [R1+0x38], R14 ;  /* 0x0000380e01007387 */ /* 0x0003e20000100a00 */
[----:B---3--:R-:W-:-:S02]  /*11ef0*/  IMAD R4, R6, 0x100, R5 ;  /* 0x0000010006047824 */ /* 0x008fc400078e0205 */
[----:B------:R-:W-:Y:S02]  /*11f00*/  IMAD R5, R16, 0x100, R7 ;  /* 0x0000010010057824 */ /* 0x000fe400078e0207 */
[----:B----4-:R-:W-:Y:S02]  /*11f10*/  IMAD R6, R19, 0x100, R18 ;  /* 0x0000010013067824 */ /* 0x010fe400078e0212 */
[----:B--2---:R-:W-:Y:S01]  /*11f20*/  IMAD R7, R21, 0x100, R20 ;  /* 0x0000010015077824 */ /* 0x004fe200078e0214 */
[----:B0-----:R-:W-:Y:S02]  /*11f30*/  F2FP.F16.E4M3.UNPACK_B R12, R4 ;  /* 0x00000004ff0c723e */ /* 0x001fe400020006ff */
[----:B------:R-:W-:Y:S01]  /*11f40*/  F2FP.F16.E4M3.UNPACK_B R13, R5 ;  /* 0x00000005ff0d723e */ /* 0x000fe200020006ff */
[----:B------:R-:W2:Y:S01]  /*11f50*/  LDL.LU R4, [R1+0x70] ;  /* 0x0000700001047983 */ /* 0x000ea20000300800 */
[----:B-1----:R-:W-:Y:S02]  /*11f60*/  F2FP.F16.E4M3.UNPACK_B R14, R6 ;  /* 0x00000006ff0e723e */ /* 0x002fe400020006ff */
[----:B------:R-:W-:Y:S01]  /*11f70*/  F2FP.F16.E4M3.UNPACK_B R15, R7 ;  /* 0x00000007ff0f723e */ /* 0x000fe200020006ff */
[----:B------:R-:W2:Y:S04]  /*11f80*/  LDL.LU R5, [R1+0x74] ;  /* 0x0000740001057983 */ /* 0x000ea80000300800 */
[----:B------:R-:W2:Y:S04]  /*11f90*/  LDL.LU R6, [R1+0x78] ;  /* 0x0000780001067983 */ /* 0x000ea80000300800 */
[----:B------:R-:W2:Y:S01]  /*11fa0*/  LDL.LU R7, [R1+0x7c] ;  /* 0x00007c0001077983 */ /* 0x000ea20000300800 */
[----:B------:R-:W-:-:S02]  /*11fb0*/  F2FP.F16.E4M3.UNPACK_B R20, R24.H1 ;  /* 0x00000018ff14723e */ /* 0x000fc400030006ff */
[----:B------:R-:W-:Y:S02]  /*11fc0*/  F2FP.F16.E4M3.UNPACK_B R21, R25.H1 ;  /* 0x00000019ff15723e */ /* 0x000fe400030006ff */
[----:B------:R-:W-:Y:S02]  /*11fd0*/  F2FP.F16.E4M3.UNPACK_B R18, R26.H1 ;  /* 0x0000001aff12723e */ /* 0x000fe400030006ff */
[----:B------:R-:W-:Y:S01]  /*11fe0*/  F2FP.F16.E4M3.UNPACK_B R19, R27.H1 ;  /* 0x0000001bff13723e */ /* 0x000fe200030006ff */
[----:B------:R-:W-:Y:S04]  /*11ff0*/  STL.64 [R1+0xd80], R22 ;  /* 0x000d801601007387 */ /* 0x000fe80000100a00 */
[----:B------:R0:W-:Y:S01]  /*12000*/  STL.64 [R1+0xd78], R20 ;  /* 0x000d781401007387 */ /* 0x0001e20000100a00 */
[----:B--2---:R-:W-:-:S15]  /*12010*/  HMMA.16816.F32 R4, R12, R20, R4 ;  /* 0x000000140c04723c */ /* 0x004fde0000001804 */
[----:B------:R-:W-:-:S04]  /*12020*/  NOP ;  /* 0x0000000000007918 */ /* 0x000fc80000000000 */
[----:B------:R-:W-:Y:S04]  /*12030*/  STL.64 [R1+0x70], R4 ;  /* 0x0000700401007387 */ /* 0x000fe80000100a00 */
[----:B------:R1:W-:Y:S04]  /*12040*/  STL.64 [R1+0x78], R6 ;  /* 0x0000780601007387 */ /* 0x0003e80000100a00 */
[----:B0-----:R-:W2:Y:S01]  /*12050*/  LDL.LU R20, [R1+0x430] ;  /* 0x0004300001147983 */ /* 0x001ea20000300800 */
[----:B-1----:R-:W-:-:S15]  /*12060*/  HMMA.16816.F32 R4, R12, R18, R8 ;  /* 0x000000120c04723c */ /* 0x002fde0000001808 */
[----:B------:R-:W-:-:S04]  /*12070*/  NOP ;  /* 0x0000000000007918 */ /* 0x000fc80000000000 */
[----:B------:R0:W-:Y:S04]  /*12080*/  STL.64 [R1+0x90], R4 ;  /* 0x0000900401007387 */ /* 0x0001e80000100a00 */
[----:B------:R-:W-:Y:S04]  /*12090*/  STL.64 [R1+0x98], R6 ;  /* 0x0000980601007387 */ /* 0x000fe80000100a00 */
[----:B------:R-:W2:Y:S04]  /*120a0*/  LDL.LU R21, [R1+0x434] ;  /* 0x0004340001157983 */ /* 0x000ea80000300800 */
[----:B------:R-:W3:Y:S04]  /*120b0*/  LDL.LU R22, [R1+0x438] ;  /* 0x0004380001167983 */ /* 0x000ee80000300800 */
[----:B------:R-:W3:Y:S04]  /*120c0*/  LDL.LU R23, [R1+0x43c] ;  /* 0x00043c0001177983 */ /* 0x000ee80000300800 */
[----:B------:R-:W4:Y:S04]  /*120d0*/  LDL.LU R9, [R1+0x14] ;  /* 0x0000140001097983 */ /* 0x000f280000300800 */
[----:B0-----:R-:W2:Y:S04]  /*120e0*/  LDL.LU R4, [R1+0x18] ;  /* 0x0000180001047983 */ /* 0x001ea80000300800 */
[----:B--2---:R0:W-:Y:S04]  /*120f0*/  STL [R1+0xda8], R4 ;  /* 0x000da80401007387 */ /* 0x0041e80000100800 */
[----:B0-----:R-:W2:Y:S04]  /*12100*/  LDL.LU R4, [R1+0xd0] ;  /* 0x0000d00001047983 */ /* 0x001ea80000300800 */
[----:B------:R-:W2:Y:S04]  /*12110*/  LDL.LU R5, [R1+0xd4] ;  /* 0x0000d40001057983 */ /* 0x000ea80000300800 */
[----:B------:R-:W2:Y:S04]  /*12120*/  LDL.LU R6, [R1+0xd8] ;  /* 0x0000d80001067983 */ /* 0x000ea80000300800 */
[----:B------:R-:W2:Y:S01]  /*12130*/  LDL.LU R7, [R1+0xdc] ;  /* 0x0000dc0001077983 */ /* 0x000ea20000300800 */
[----:B------:R-:W-:-:S03]  /*12140*/  F2FP.F16.E4M3.UNPACK_B R16, R17.H1 ;  /* 0x00000011ff10723e */ /* 0x000fc600030006ff */
[----:B------:R-:W3:Y:S04]  /*12150*/  LDL.LU R17, [R1+0x4] ;  /* 0x0000040001117983 */ /* 0x000ee80000300800 */
[----:B------:R-:W3:Y:S04]  /*12160*/  LDL.LU R10, [R1+0x8] ;  /* 0x00000800010a7983 */ /* 0x000ee80000300800 */
[----:B--2---:R-:W-:Y:S04]  /*12170*/  STL.64 [R1+0xdb8], R6 ;  /* 0x000db80601007387 */ /* 0x004fe80000100a00 */
[----:B------:R0:W-:Y:S04]  /*12180*/  STL.64 [R1+0xdb0], R4 ;  /* 0x000db00401007387 */ /* 0x0001e80000100a00 */
[----:B0-----:R-:W2:Y:S04]  /*12190*/  LDL.LU R4, [R1+0xb0] ;  /* 0x0000b00001047983 */ /* 0x001ea80000300800 */
[----:B------:R-:W2:Y:S04]  /*121a0*/  LDL.LU R5, [R1+0xb4] ;  /* 0x0000b40001057983 */ /* 0x000ea80000300800 */
[----:B------:R-:W2:Y:S04]  /*121b0*/  LDL.LU R6, [R1+0xb8] ;  /* 0x0000b80001067983 */ /* 0x000ea80000300800 */
[----:B------:R-:W2:Y:S04]  /*121c0*/  LDL.LU R7, [R1+0xbc] ;  /* 0x0000bc0001077983 */ /* 0x000ea80000300800 */
[----:B------:R-:W4:Y:S04]  /*121d0*/  LDL.LU R11, [R1+0xc] ;  /* 0x00000c00010b7983 */ /* 0x000f280000300800 */
[----:B------:R-:W4:Y:S04]  /*121e0*/  LDL.LU R8, [R1+0x10] ;  /* 0x0000100001087983 */ /* 0x000f280000300800 */
[----:B------:R-:W4:Y:S04]  /*121f0*/  LDL.LU R2, [R1+0x1c] ;  /* 0x00001c0001027983 */ /* 0x000f280000300800 */
[----:B------:R-:W4:Y:S04]  /*12200*/  LDL.LU R28, [R1+0x20] ;  /* 0x00002000011c7983 */ /* 0x000f280000300800 */
[----:B---3--:R-:W-:Y:S04]  /*12210*/  STL.64 [R1+0xd90], R22 ;  /* 0x000d901601007387 */ /* 0x008fe80000100a00 */
[----:B------:R0:W-:Y:S04]  /*12220*/  STL.64 [R1+0xd88], R20 ;  /* 0x000d881401007387 */ /* 0x0001e80000100a00 */
[----:B0-----:R-:W3:Y:S04]  /*12230*/  LDL.LU R20, [R1+0x180] ;  /* 0x0001800001147983 */ /* 0x001ee80000300800 */
[----:B------:R-:W3:Y:S04]  /*12240*/  LDL.LU R21, [R1+0x184] ;  /* 0x0001840001157983 */ /* 0x000ee80000300800 */
[----:B------:R-:W3:Y:S04]  /*12250*/  LDL.LU R22, [R1+0x188] ;  /* 0x0001880001167983 */ /* 0x000ee80000300800 */
[----:B------:R-:W3:Y:S01]  /*12260*/  LDL.LU R23, [R1+0x18c] ;  /* 0x00018c0001177983 */ /* 0x000ee20000300800 */
[----:B------:R-:W-:-:S07]  /*12270*/  F2FP.F16.E4M3.UNPACK_B R17, R17.H1 ;  /* 0x00000011ff11723e */ /* 0x000fce00030006ff */
[----:B--2---:R-:W-:Y:S01]  /*12280*/  HMMA.16816.F32 R4, R12, R16, R4 ;  /* 0x000000100c04723c */ /* 0x004fe20000001804 */
[----:B---3--:R-:W-:Y:S04]  /*12290*/  STL.64 [R1+0xda0], R22 ;  /* 0x000da01601007387 */ /* 0x008fe80000100a00 */
[----:B------:R0:W-:Y:S04]  /*122a0*/  STL.64 [R1+0xd98], R20 ;  /* 0x000d981401007387 */ /* 0x0001e80000100a00 */
[----:B0-----:R-:W2:Y:S04]  /*122b0*/  LDL.LU R20, [R1+0xf0] ;  /* 0x0000f00001147983 */ /* 0x001ea80000300800 */
[----:B------:R-:W2:Y:S04]  /*122c0*/  LDL.LU R21, [R1+0xf4] ;  /* 0x0000f40001157983 */ /* 0x000ea80000300800 */
[----:B------:R-:W2:Y:S04]  /*122d0*/  LDL.LU R22, [R1+0xf8] ;  /* 0x0000f80001167983 */ /* 0x000ea80000300800 */
[----:B------:R-:W2:Y:S04]  /*122e0*/  LDL.LU R23, [R1+0xfc] ;  /* 0x0000fc0001177983 */ /* 0x000ea80000300800 */
[----:B------:R-:W3:Y:S04]  /*122f0*/  LDL.LU R29, [R1+0x24] ;  /* 0x00002400011d7983 */ /* 0x000ee80000300800 */
[----:B------:R-:W3:Y:S04]  /*12300*/  LDL.LU R0, [R1+0x28] ;  /* 0x0000280001007983 */ /* 0x000ee80000300800 */
[----:B------:R-:W3:Y:S04]  /*12310*/  LDL.LU R3, [R1+0x2c] ;  /* 0x00002c0001037983 */ /* 0x000ee80000300800 */
[----:B------:R-:W3:Y:S04]  /*12320*/  LDL.LU R24, [R1+0x554] ;  /* 0x0005540001187983 */ /* 0x000ee80000300800 */
[----:B------:R-:W3:Y:S04]  /*12330*/  LDL.LU R25, [R1+0x55c] ;  /* 0x00055c0001197983 */ /* 0x000ee80000300800 */
[----:B------:R-:W3:Y:S04]  /*12340*/  LDL.LU R26, [R1+0x564] ;  /* 0x00056400011a7983 */ /* 0x000ee80000300800 */
[----:B------:R-:W3:Y:S04]  /*12350*/  LDL.LU R27, [R1+0x56c] ;  /* 0x00056c00011b7983 */ /* 0x000ee80000300800 */
[----:B------:R-:W-:Y:S04]  /*12360*/  STL.64 [R1+0xb0], R4 ;  /* 0x0000b00401007387 */ /* 0x000fe80000100a00 */
[----:B------:R0:W-:Y:S04]  /*12370*/  STL.64 [R1+0xb8], R6 ;  /* 0x0000b80601007387 */ /* 0x0001e80000100a00 */
[----:B0-----:R-:W3:Y:S04]  /*12380*/  LDL.LU.64 R6, [R1+0xdb8] ;  /* 0x000db80001067983 */ /* 0x001ee80000300a00 */
[----:B------:R-:W3:Y:S01]  /*12390*/  LDL.LU.64 R4, [R1+0xdb0] ;  /* 0x000db00001047983 */ /* 0x000ee20000300a00 */
[----:B------:R-:W-:-:S02]  /*123a0*/  F2FP.F16.E4M3.UNPACK_B R10, R10.H1 ;  /* 0x0000000aff0a723e */ /* 0x000fc400030006ff */
[----:B----4-:R-:W-:Y:S02]  /*123b0*/  F2FP.F16.E4M3.UNPACK_B R11, R11.H1 ;  /* 0x0000000bff0b723e */ /* 0x010fe400030006ff */
[----:B------:R-:W-:Y:S02]  /*123c0*/  F2FP.F16.E4M3.UNPACK_B R8, R8.H1 ;  /* 0x00000008ff08723e */ /* 0x000fe400030006ff */
[----:B------:R-:W-:Y:S01]  /*123d0*/  F2FP.F16.E4M3.UNPACK_B R9, R9.H1 ;  /* 0x00000009ff09723e */ /* 0x000fe200030006ff */
[----:B------:R-:W-:Y:S04]  /*123e0*/  STL.64 [R1+0xd70], R18 ;  /* 0x000d701201007387 */ /* 0x000fe80000100a00 */
[----:B------:R0:W-:Y:S04]  /*123f0*/  STL.64 [R1+0xd68], R16 ;  /* 0x000d681001007387 */ /* 0x0001e80000100a00 */
[----:B0-----:R-:W4:Y:S04]  /*12400*/  LDL.LU R16, [R1+0x170] ;  /* 0x0001700001107983 */ /* 0x001f280000300800 */
[----:B------:R-:W4:Y:S04]  /*12410*/  LDL.LU R17, [R1+0x174] ;  /* 0x0001740001117983 */ /* 0x000f280000300800 */
[----:B------:R-:W4:Y:S04]  /*12420*/  LDL.LU R18, [R1+0x178] ;  /* 0x0001780001127983 */ /* 0x000f280000300800 */
[----:B------:R-:W4:Y:S01]  /*12430*/  LDL.LU R19, [R1+0x17c] ;  /* 0x00017c0001137983 */ /* 0x000f220000300800 */
[C---:B--2---:R-:W-:Y:S08]  /*12440*/  HMMA.16816.F32 R20, R12.reuse, R8, R20 ;  /* 0x000000080c14723c */ /* 0x044ff00000001814 */
[----:B---3--:R-:W-:-:S15]  /*12450*/  HMMA.16816.F32 R4, R12, R10, R4 ;  /* 0x0000000a0c04723c */ /* 0x008fde0000001804 */
[----:B------:R-:W-:-:S04]  /*12460*/  NOP ;  /* 0x0000000000007918 */ /* 0x000fc80000000000 */
[----:B------:R0:W-:Y:S04]  /*12470*/  STL.64 [R1+0xd0], R4 ;  /* 0x0000d00401007387 */ /* 0x0001e80000100a00 */
[----:B------:R-:W-:Y:S04]  /*12480*/  STL.64 [R1+0xd8], R6 ;  /* 0x0000d80601007387 */ /* 0x000fe80000100a00 */
[----:B0-----:R-:W2:Y:S04]  /*12490*/  LDL.LU R4, [R1+0xda8] ;  /* 0x000da80001047983 */ /* 0x001ea80000300800 */
[----:B------:R-:W-:Y:S04]  /*124a0*/  STL.64 [R1+0xf0], R20 ;  /* 0x0000f01401007387 */ /* 0x000fe80000100a00 */
[----:B------:R0:W-:Y:S04]  /*124b0*/  STL.64 [R1+0xf8], R22 ;  /* 0x0000f81601007387 */ /* 0x0001e80000100a00 */
[----:B0-----:R-:W3:Y:S04]  /*124c0*/  LDL.LU.64 R22, [R1+0xda0] ;  /* 0x000da00001167983 */ /* 0x001ee80000300a00 */
[----:B------:R-:W3:Y:S01]  /*124d0*/  LDL.LU.64 R20, [R1+0xd98] ;  /* 0x000d980001147983 */ /* 0x000ee20000300a00 */
[----:B------:R-:W-:-:S03]  /*124e0*/  F2FP.F16.E4M3.UNPACK_B R7, R2.H1 ;  /* 0x00000002ff07723e */ /* 0x000fc600030006ff */
[----:B------:R0:W-:Y:S04]  /*124f0*/  STL.64 [R1+0xd50], R10 ;  /* 0x000d500a01007387 */ /* 0x0001e80000100a00 */
[----:B0-----:R-:W4:Y:S04]  /*12500*/  LDL.LU R10, [R1+0x568] ;  /* 0x00056800010a7983 */ /* 0x001f280000300800 */
[----:B------:R-:W4:Y:S04]  /*12510*/  LDL.LU R11, [R1+0x570] ;  /* 0x00057000010b7983 */ /* 0x000f280000300800 */
[----:B------:R0:W-:Y:S04]  /*12520*/  STL.64 [R1+0xd48], R8 ;  /* 0x000d480801007387 */ /* 0x0001e80000100a00 */
[----:B0-----:R-:W4:Y:S04]  /*12530*/  LDL.LU R8, [R1+0x558] ;  /* 0x0005580001087983 */ /* 0x001f280000300800 */
[----:B------:R-:W4:Y:S01]  /*12540*/  LDL.LU R9, [R1+0x560] ;  /* 0x0005600001097983 */ /* 0x000f220000300800 */
[----:B--2---:R-:W-:-:S07]  /*12550*/  F2FP.F16.E4M3.UNPACK_B R6, R4.H1 ;  /* 0x00000004ff06723e */ /* 0x004fce00030006ff */
[----:B---3--:R-:W-:-:S15]  /*12560*/  HMMA.16816.F32 R20, R12, R6, R20 ;  /* 0x000000060c14723c */ /* 0x008fde0000001814 */
[----:B------:R-:W-:-:S04]  /*12570*/  NOP ;  /* 0x0000000000007918 */ /* 0x000fc80000000000 */
[----:B------:R-:W-:Y:S04]  /*12580*/  STL.64 [R1+0x180], R20 ;  /* 0x0001801401007387 */ /* 0x000fe80000100a00 */
[----:B------:R0:W-:Y:S04]  /*12590*/  STL.64 [R1+0x188], R22 ;  /* 0x0001881601007387 */ /* 0x0001e80000100a00 */
[----:B0-----:R-:W2:Y:S04]  /*125a0*/  LDL.LU.64 R22, [R1+0xd90] ;  /* 0x000d900001167983 */ /* 0x001ea80000300a00 */
[----:B------:R-:W2:Y:S01]  /*125b0*/  LDL.LU.64 R20, [R1+0xd88] ;  /* 0x000d880001147983 */ /* 0x000ea20000300a00 */
[----:B------:R-:W-:-:S02]  /*125c0*/  F2FP.F16.E4M3.UNPACK_B R4, R28.H1 ;  /* 0x0000001cff04723e */ /* 0x000fc400030006ff */
[----:B------:R-:W-:Y:S02]  /*125d0*/  F2FP.F16.E4M3.UNPACK_B R5, R29.H1 ;  /* 0x0000001dff05723e */ /* 0x000fe400030006ff */
[----:B------:R-:W-:Y:S02]  /*125e0*/  F2FP.F16.E4M3.UNPACK_B R2, R0.H1 ;  /* 0x00000000ff02723e */ /* 0x000fe400030006ff */
[----:B------:R-:W-:Y:S01]  /*125f0*/  F2FP.F16.E4M3.UNPACK_B R3, R3.H1 ;  /* 0x00000003ff03723e */ /* 0x000fe200030006ff */
[----:B----4-:R-:W-:Y:S02]  /*12600*/  IMAD R24, R24, 0x100, R8 ;  /* 0x0000010018187824 */ /* 0x010fe400078e0208 */
[----:B------:R-:W-:Y:S02]  /*12610*/  IMAD R25, R25, 0x100, R9 ;  /* 0x0000010019197824 */ /* 0x000fe400078e0209 */
[----:B------:R-:W-:Y:S02]  /*12620*/  IMAD R26, R26, 0x100, R10 ;  /* 0x000001001a1a7824 */ /* 0x000fe400078e020a */
[----:B------:R-:W-:Y:S01]  /*12630*/  IMAD R27, R27, 0x100, R11 ;  /* 0x000001001b1b7824 */ /* 0x000fe200078e020b */
[----:B--2---:R-:W-:-:S15]  /*12640*/  HMMA.16816.F32 R20, R12, R4, R20 ;  /* 0x000000040c14723c */ /* 0x004fde0000001814 */
[----:B------:R-:W-:-:S04]  /*12650*/  NOP ;  /* 0x0000000000007918 */ /* 0x000fc80000000000 */
[----:B------:R-:W-:Y:S04]  /*12660*/  STL.64 [R1+0x430], R20 ;  /* 0x0004301401007387 */ /* 0x000fe80000100a00 */
[----:B------:R0:W-:Y:S04]  /*12670*/  STL.64 [R1+0x438], R22 ;  /* 0x0004381601007387 */ /* 0x0001e80000100a00 */
[----:B0-----:R-:W2:Y:S04]  /*12680*/  LDL.LU.64 R22, [R1+0xd80] ;  /* 0x000d800001167983 */ /* 0x001ea80000300a00 */
[----:B------:R-:W3:Y:S04]  /*12690*/  LDL.LU.64 R20, [R1+0xd78] ;  /* 0x000d780001147983 */ /* 0x000ee80000300a00 */
[----:B------:R-:W-:Y:S04]  /*126a0*/  STL.64 [R1+0xd30], R6 ;  /* 0x000d300601007387 */ /* 0x000fe80000100a00 */
[----:B------:R0:W-:Y:S04]  /*126b0*/  STL.64 [R1+0xd28], R4 ;  /* 0x000d280401007387 */ /* 0x0001e80000100a00 */
[----:B------:R-:W4:Y:S04]  /*126c0*/  LDL.LU R28, [R1+0x584] ;  /* 0x00058400011c7983 */ /* 0x000f280000300800 */
[----:B------:R-:W2:Y:S01]  /*126d0*/  LDL.LU R29, [R1+0x590] ;  /* 0x00059000011d7983 */ /* 0x000ea20000300800 */
[----:B0-----:R-:W-:Y:S03]  /*126e0*/  HMMA.16816.F32 R4, R12, R2, R16 ;  /* 0x000000020c04723c */ /* 0x001fe60000001810 */
[----:B------:R-:W2:Y:S04]  /*126f0*/  LDL.LU R0, [R1+0x58c] ;  /* 0x00058c0001007983 */ /* 0x000ea80000300800 */
[----:B------:R-:W2:-:S12]  /*12700*/  LDL.LU R8, [R1+0x400] ;  /* 0x0004000001087983 */ /* 0x000e980000300800 */
[----:B------:R-:W-:Y:S04]  /*12710*/  STL.64 [R1+0x170], R4 ;  /* 0x0001700401007387 */ /* 0x000fe80000100a00 */
[----:B------:R-:W-:Y:S04]  /*12720*/  STL.64 [R1+0x178], R6 ;  /* 0x0001780601007387 */ /* 0x000fe80000100a00 */
[----:B------:R-:W2:Y:S04]  /*12730*/  LDL.LU R9, [R1+0x404] ;  /* 0x0004040001097983 */ /* 0x000ea80000300800 */
[----:B------:R-:W2:Y:S04]  /*12740*/  LDL.LU R10, [R1+0x408] ;  /* 0x00040800010a7983 */ /* 0x000ea80000300800 */
[----:B------:R-:W2:Y:S04]  /*12750*/  LDL.LU R11, [R1+0x40c] ;  /* 0x00040c00010b7983 */ /* 0x000ea80000300800 */
[----:B--2---:R-:W-:Y:S04]  /*12760*/  STL.64 [R1+0xd60], R10 ;  /* 0x000d600a01007387 */ /* 0x004fe80000100a00 */
        /* <DEDUP_REMOVED lines=9> */
[----:B------:R-:W2:Y:S04]  /*12800*/  LDL.LU R4, [R1+0x3e0] ;  /* 0x0003e00001047983 */ /* 0x000ea80000300800 */
[----:B------:R-:W2:Y:S04]  /*12810*/  LDL.LU R5, [R1+0x3e4] ;  /* 0x0003e40001057983 */ /* 0x000ea80000300800 */
[----:B------:R-:W2:Y:S04]  /*12820*/  LDL.LU R6, [R1+0x3e8] ;  /* 0x0003e80001067983 */ /* 0x000ea80000300800 */
[----:B------:R-:W2:Y:S01]  /*12830*/  LDL.LU R7, [R1+0x3ec] ;  /* 0x0003ec0001077983 */ /* 0x000ea20000300800 */
[----:B------:R-:W-:-:S02]  /*12840*/  F2FP.F16.E4M3.UNPACK_B R12, R24 ;  /* 0x00000018ff0c723e */ /* 0x000fc400020006ff */
[----:B------:R-:W-:Y:S02]  /*12850*/  F2FP.F16.E4M3.UNPACK_B R13, R25 ;  /* 0x00000019ff0d723e */ /* 0x000fe400020006ff */
[----:B------:R-:W-:Y:S02]  /*12860*/  F2FP.F16.E4M3.UNPACK_B R14, R26 ;  /* 0x0000001aff0e723e */ /* 0x000fe400020006ff */
[----:B------:R-:W-:Y:S01]  /*12870*/  F2FP.F16.E4M3.UNPACK_B R15, R27 ;  /* 0x0000001bff0f723e */ /* 0x000fe200020006ff */
[----:B--2---:R-:W-:Y:S04]  /*12880*/  STL.64 [R1+0xd40], R6 ;  /* 0x000d400601007387 */ /* 0x004fe80000100a00 */
[----:B------:R0:W-:Y:S04]  /*12890*/  STL.64 [R1+0xd38], R4 ;  /* 0x000d380401007387 */ /* 0x0001e80000100a00 */
[----:B0-----:R-:W2:Y:S04]  /*128a0*/  LDL.LU R4, [R1+0x3f0] ;  /* 0x0003f00001047983 */ /* 0x001ea80000300800 */
[----:B------:R-:W2:Y:S04]  /*128b0*/  LDL.LU R5, [R1+0x3f4] ;  /* 0x0003f40001057983 */ /* 0x000ea80000300800 */
[----:B------:R-:W2:Y:S04]  /*128c0*/  LDL.LU R6, [R1+0x3f8] ;  /* 0x0003f80001067983 */ /* 0x000ea80000300800 */
[----:B------:R-:W2:Y:S04]  /*128d0*/  LDL.LU R7, [R1+0x3fc] ;  /* 0x0003fc0001077983 */ /* 0x000ea80000300800 */
[----:B------:R-:W2:Y:S04]  /*128e0*/  LDL.LU R24, [R1+0x574] ;  /* 0x0005740001187983 */ /* 0x000ea80000300800 */
[----:B------:R-:W2:Y:S04]  /*128f0*/  LDL.LU R25, [R1+0x57c] ;  /* 0x00057c0001197983 */ /* 0x000ea80000300800 */
[----:B------:R-:W2:Y:S04]  /*12900*/  LDL.LU R26, [R1+0x588] ;  /* 0x00058800011a7983 */ /* 0x000ea80000300800 */
[----:B------:R-:W2:Y:S01]  /*12910*/  LDL.LU R27, [R1+0x580] ;  /* 0x00058000011b7983 */ /* 0x000ea20000300800 */
[C---:B---3--:R-:W-:Y:S03]  /*12920*/  HMMA.16816.F32 R16, R12.reuse, R20, R16 ;  /* 0x000000140c10723c */ /* 0x048fe60000001810 */
[----:B--2---:R-:W-:Y:S04]  /*12930*/  STL.64 [R1+0xd10], R26 ;  /* 0x000d101a01007387 */ /* 0x004fe80000100a00 */
[----:B------:R0:W-:Y:S04]  /*12940*/  STL.64 [R1+0xd08], R24 ;  /* 0x000d081801007387 */ /* 0x0001e80000100a00 */
[----:B0-----:R-:W2:Y:S04]  /*12950*/  LDL.LU R24, [R1+0x3c0] ;  /* 0x0003c00001187983 */ /* 0x001ea80000300800 */
[----:B------:R-:W2:Y:S04]  /*12960*/  LDL.LU R25, [R1+0x3c4] ;  /* 0x0003c40001197983 */ /* 0x000ea80000300800 */
[----:B------:R-:W3:Y:S04]  /*12970*/  LDL.LU R26, [R1+0x3c8] ;  /* 0x0003c800011a7983 */ /* 0x000ee80000300800 */
[----:B------:R-:W3:Y:S04]  /*12980*/  LDL.LU R27, [R1+0x3cc] ;  /* 0x0003cc00011b7983 */ /* 0x000ee80000300800 */
[----:B---3--:R-:W-:Y:S04]  /*12990*/  STL.64 [R1+0xd20], R26 ;  /* 0x000d201a01007387 */ /* 0x008fe80000100a00 */
[----:B--2---:R0:W-:Y:S04]  /*129a0*/  STL.64 [R1+0xd18], R24 ;  /* 0x000d181801007387 */ /* 0x0041e80000100a00 */
[----:B0-----:R-:W2:Y:S04]  /*129b0*/  LDL.LU R24, [R1+0x3d0] ;  /* 0x0003d00001187983 */ /* 0x001ea80000300800 */
[----:B------:R-:W2:Y:S04]  /*129c0*/  LDL.LU R25, [R1+0x3d4] ;  /* 0x0003d40001197983 */ /* 0x000ea80000300800 */
[----:B------:R-:W2:Y:S04]  /*129d0*/  LDL.LU R26, [R1+0x3d8] ;  /* 0x0003d800011a7983 */ /* 0x000ea80000300800 */
[----:B------:R-:W2:Y:S04]  /*129e0*/  LDL.LU R27, [R1+0x3dc] ;  /* 0x0003dc00011b7983 */ /* 0x000ea80000300800 */
[----:B------:R-:W-:Y:S04]  /*129f0*/  STL.64 [R1+0x420], R16 ;  /* 0x0004201001007387 */ /* 0x000fe80000100a00 */
[----:B------:R0:W-:Y:S04]  /*12a00*/  STL.64 [R1+0x428], R18 ;  /* 0x0004281201007387 */ /* 0x0001e80000100a00 */
[----:B0-----:R-:W3:Y:S04]  /*12a10*/  LDL.LU.64 R18, [R1+0xd70] ;  /* 0x000d700001127983 */ /* 0x001ee80000300a00 */
        /* <DEDUP_REMOVED lines=15> */
[----:B0-----:R-:W3:Y:S04]  /*12b10*/  LDL.LU R16, [R1+0x160] ;  /* 0x0001600001107983 */ /* 0x001ee80000300800 */
[----:B------:R-:W3:Y:S04]  /*12b20*/  LDL.LU R17, [R1+0x164] ;  /* 0x0001640001117983 */ /* 0x000ee80000300800 */
[----:B------:R-:W3:Y:S04]  /*12b30*/  LDL.LU R18, [R1+0x168] ;  /* 0x0001680001127983 */ /* 0x000ee80000300800 */
[----:B------:R-:W3:Y:S01]  /*12b40*/  LDL.LU R19, [R1+0x16c] ;  /* 0x00016c0001137983 */ /* 0x000ee20000300800 */
        /* <DEDUP_REMOVED lines=14> */
[----:B------:R-:W-:Y:S01]  /*12c30*/  STL.64 [R1+0xcd8], R8 ;  /* 0x000cd80801007387 */ /* 0x000fe20000100a00 */
        /* <DEDUP_REMOVED lines=14> */
[----:B------:R-:W2:Y:S01]  /*12d20*/  LDL.LU R8, [R1+0x390] ;  /* 0x0003900001087983 */ /* 0x000ea20000300800 */
[----:B0-----:R-:W-:-:S15]  /*12d30*/  HMMA.16816.F32 R4, R12, R2, R16 ;  /* 0x000000020c04723c */ /* 0x001fde0000001810 */
[----:B------:R-:W-:-:S04]  /*12d40*/  NOP ;  /* 0x0000000000007918 */ /* 0x000fc80000000000 */
[----:B------:R-:W-:Y:S04]  /*12d50*/  STL.64 [R1+0x160], R4 ;  /* 0x0001600401007387 */ /* 0x000fe80000100a00 */
[----:B------:R-:W-:Y:S04]  /*12d60*/  STL.64 [R1+0x168], R6 ;  /* 0x0001680601007387 */ /* 0x000fe80000100a00 */
[----:B------:R-:W2:Y:S04]  /*12d70*/  LDL.LU R9, [R1+0x394] ;  /* 0x0003940001097983 */ /* 0x000ea80000300800 */
[----:B------:R-:W2:Y:S01]  /*12d80*/  LDL.LU R10, [R1+0x398] ;  /* 0x00039800010a7983 */ /* 0x000ea20000300800 */
[----:B---3--:R-:W-:-:S03]  /*12d90*/  IMAD R24, R24, 0x100, R11 ;  /* 0x0000010018187824 */ /* 0x008fc600078e020b */
        /* <DEDUP_REMOVED lines=15> */
[----:B------:R-:W-:-:S02]  /*12e90*/  IMAD R25, R25, 0x100, R27 ;  /* 0x0000010019197824 */ /* 0x000fc400078e021b */
[----:B----4-:R-:W-:Y:S02]  /*12ea0*/  IMAD R26, R28, 0x100, R26 ;  /* 0x000001001c1a7824 */ /* 0x010fe400078e021a */
[----:B------:R-:W-:Y:S01]  /*12eb0*/  IMAD R27, R0, 0x100, R29 ;  /* 0x00000100001b7824 */ /* 0x000fe200078e021d */
[----:B------:R-:W-:Y:S02]  /*12ec0*/  F2FP.F16.E4M3.UNPACK_B R12, R24 ;  /* 0x00000018ff0c723e */ /* 0x000fe400020006ff */
        /* <DEDUP_REMOVED lines=11> */
[----:B------:R-:W2:Y:S04]  /*12f80*/  LDL.LU R26, [R1+0x5a4] ;  /* 0x0005a400011a7983 */ /* 0x000ea80000300800 */
[----:B------:R-:W2:Y:S01]  /*12f90*/  LDL.LU R27, [R1+0x5ac] ;  /* 0x0005ac00011b7983 */ /* 0x000ea20000300800 */
[C---:B---3--:R-:W-:Y:S03]  /*12fa0*/  HMMA.16816.F32 R16, R12.reuse, R20, R16 ;  /* 0x000000140c10723c */ /* 0x048fe60000001810 */
[----:B--2---:R-:W-:Y:S04]  /*12fb0*/  STL.64 [R1+0xca0], R26 ;  /* 0x000ca01a01007387 */ /* 0x004fe80000100a00 */
[----:B----4-:R0:W-:Y:S04]  /*12fc0*/  STL.64 [R1+0xc98], R24 ;  /* 0x000c981801007387 */ /* 0x0101e80000100a00 */
        /* <DEDUP_REMOVED lines=13> */
[----:B------:R-:W4:Y:S01]  /*130a0*/  LDL.LU.64 R16, [R1+0xcf8] ;  /* 0x000cf80001107983 */ /* 0x000f220000300a00 */
[----:B---3--:R-:W-:-:S15]  /*130b0*/  HMMA.16816.F32 R8, R12, R18, R8 ;  /* 0x000000120c08723c */ /* 0x008fde0000001808 */
        /* <DEDUP_REMOVED lines=9> */
[----:B0-----:R-:W3:Y:S04]  /*13150*/  LDL.LU.64 R10, [R1+0xce0] ;  /* 0x000ce000010a7983 */ /* 0x001ee80000300a00 */
[----:B------:R-:W4:Y:S04]  /*13160*/  LDL.LU.64 R8, [R1+0xcd8] ;  /* 0x000cd80001087983 */ /* 0x000f280000300a00 */
[----:B------:R-:W-:Y:S04]  /*13170*/  STL.64 [R1+0xc90], R18 ;  /* 0x000c901201007387 */ /* 0x000fe80000100a00 */
[----:B------:R0:W-:Y:S04]  /*13180*/  STL.64 [R1+0xc88], R16 ;  /* 0x000c881001007387 */ /* 0x0001e80000100a00 */
[----:B0-----:R-:W2:Y:S04]  /*13190*/  LDL.LU R16, [R1+0x150] ;  /* 0x0001500001107983 */ /* 0x001ea80000300800 */
[----:B------:R-:W2:Y:S04]  /*131a0*/  LDL.LU R17, [R1+0x154] ;  /* 0x0001540001117983 */ /* 0x000ea80000300800 */
[----:B------:R-:W2:Y:S04]  /*131b0*/  LDL.LU R18, [R1+0x158] ;  /* 0x0001580001127983 */ /* 0x000ea80000300800 */
[----:B------:R-:W2:Y:S01]  /*131c0*/  LDL.LU R19, [R1+0x15c] ;  /* 0x00015c0001137983 */ /* 0x000ea20000300800 */
        /* <DEDUP_REMOVED lines=10> */
[----:B0-----:R-:W2:Y:S04]  /*13270*/  LDL.LU.64 R6, [R1+0xcc0] ;  /* 0x000cc00001067983 */ /* 0x001ea80000300a00 */
[----:B------:R-:W3:Y:S04]  /*13280*/  LDL.LU.64 R4, [R1+0xcb8] ;  /* 0x000cb80001047983 */ /* 0x000ee80000300a00 */
[----:B------:R0:W-:Y:S04]  /*13290*/  STL.64 [R1+0xc70], R10 ;  /* 0x000c700a01007387 */ /* 0x0001e80000100a00 */
[----:B0-----:R-:W4:Y:S04]  /*132a0*/  LDL.LU R10, [R1+0x5a8] ;  /* 0x0005a800010a7983 */ /* 0x001f280000300800 */
[----:B------:R-:W3:Y:S04]  /*132b0*/  LDL.LU R11, [R1+0x5b0] ;  /* 0x0005b000010b7983 */ /* 0x000ee80000300800 */
[----:B------:R0:W-:Y:S04]  /*132c0*/  STL.64 [R1+0xc68], R8 ;  /* 0x000c680801007387 */ /* 0x0001e80000100a00 */
[----:B0-----:R-:W3:Y:S04]  /*132d0*/  LDL.LU R8, [R1+0x598] ;  /* 0x0005980001087983 */ /* 0x001ee80000300800 */
[----:B------:R-:W3:Y:S01]  /*132e0*/  LDL.LU R9, [R1+0x5a0] ;  /* 0x0005a00001097983 */ /* 0x000ee20000300800 */
[----:B--2---:R-:W-:-:S15]  /*132f0*/  HMMA.16816.F32 R24, R12, R6, R24 ;  /* 0x000000060c18723c */ /* 0x004fde0000001818 */
[----:B------:R-:W-:-:S04]  /*13300*/  NOP ;  /* 0x0000000000007918 */ /* 0x000fc80000000000 */
[----:B------:R-:W-:Y:S04]  /*13310*/  STL.64 [R1+0x360], R24 ;  /* 0x0003601801007387 */ /* 0x000fe80000100a00 */
[----:B------:R0:W-:Y:S04]  /*13320*/  STL.64 [R1+0x368], R26 ;  /* 0x0003681a01007387 */ /* 0x0001e80000100a00 */
[----:B0-----:R-:W3:Y:S04]  /*13330*/  LDL.LU.64 R26, [R1+0xcb0] ;  /* 0x000cb000011a7983 */ /* 0x001ee80000300a00 */
[----:B------:R-:W3:Y:S04]  /*13340*/  LDL.LU.64 R24, [R1+0xca8] ;  /* 0x000ca80001187983 */ /* 0x000ee80000300a00 */
        /* <DEDUP_REMOVED lines=8> */
[----:B------:R-:W3:Y:S04]  /*133d0*/  LDL.LU.64 R24, [R1+0xc98] ;  /* 0x000c980001187983 */ /* 0x000ee80000300a00 */
[----:B------:R-:W-:Y:S04]  /*133e0*/  STL.64 [R1+0xc50], R6 ;  /* 0x000c500601007387 */ /* 0x000fe80000100a00 */
[----:B------:R0:W-:Y:S02]  /*133f0*/  STL.64 [R1+0xc48], R4 ;  /* 0x000c480401007387 */ /* 0x0001e40000100a00 */
[----:B0-----:R-:W-:Y:S01]  /*13400*/  HMMA.16816.F32 R4, R12, R2, R16 ;  /* 0x000000020c04723c */ /* 0x001fe20000001810 */
[----:B----4-:R-:W-:-:S02]  /*13410*/  IMAD R26, R26, 0x100, R10 ;  /* 0x000001001a1a7824 */ /* 0x010fc400078e020a */
[----:B---3--:R-:W-:Y:S02]  /*13420*/  IMAD R24, R24, 0x100, R8 ;  /* 0x0000010018187824 */ /* 0x008fe400078e0208 */
[----:B------:R-:W3:Y:S01]  /*13430*/  LDL.LU R8, [R1+0x320] ;  /* 0x0003200001087983 */ /* 0x000ee20000300800 */
[----:B------:R-:W-:-:S13]  /*13440*/  IMAD R25, R25, 0x100, R9 ;  /* 0x0000010019197824 */ /* 0x000fda00078e0209 */
[----:B------:R-:W-:Y:S01]  /*13450*/  STL.64 [R1+0x150], R4 ;  /* 0x0001500401007387 */ /* 0x000fe20000100a00 */
[----:B------:R-:W-:-:S03]  /*13460*/  IMAD R27, R27, 0x100, R11 ;  /* 0x000001001b1b7824 */ /* 0x000fc600078e020b */
[----:B------:R-:W-:Y:S04]  /*13470*/  STL.64 [R1+0x158], R6 ;  /* 0x0001580601007387 */ /* 0x000fe80000100a00 */
[----:B------:R-:W3:Y:S04]  /*13480*/  LDL.LU R9, [R1+0x324] ;  /* 0x0003240001097983 */ /* 0x000ee80000300800 */
[----:B------:R-:W4:Y:S04]  /*13490*/  LDL.LU R10, [R1+0x328] ;  /* 0x00032800010a7983 */ /* 0x000f280000300800 */
[----:B------:R-:W4:Y:S04]  /*134a0*/  LDL.LU R11, [R1+0x32c] ;  /* 0x00032c00010b7983 */ /* 0x000f280000300800 */
[----:B----4-:R-:W-:Y:S04]  /*134b0*/  STL.64 [R1+0xc80], R10 ;  /* 0x000c800a01007387 */ /* 0x010fe80000100a00 */
[----:B---3--:R0:W-:Y:S04]  /*134c0*/  STL.64 [R1+0xc78], R8 ;  /* 0x000c780801007387 */ /* 0x0081e80000100a00 */
[----:B0-----:R-:W3:Y:S04]  /*134d0*/  LDL.LU R8, [R1+0x330] ;  /* 0x0003300001087983 */ /* 0x001ee80000300800 */
[----:B------:R-:W3:Y:S04]  /*134e0*/  LDL.LU R9, [R1+0x334] ;  /* 0x0003340001097983 */ /* 0x000ee80000300800 */
[----:B------:R-:W3:Y:S04]  /*134f0*/  LDL.LU R10, [R1+0x338] ;  /* 0x00033800010a7983 */ /* 0x000ee80000300800 */
[----:B------:R-:W3:Y:S04]  /*13500*/  LDL.LU R11, [R1+0x33c] ;  /* 0x00033c00010b7983 */ /* 0x000ee80000300800 */
[----:B------:R-:W4:Y:S04]  /*13510*/  LDL.LU R16, [R1+0x340] ;  /* 0x0003400001107983 */ /* 0x000f280000300800 */
[----:B------:R-:W4:Y:S04]  /*13520*/  LDL.LU R17, [R1+0x344] ;  /* 0x0003440001117983 */ /* 0x000f280000300800 */
[----:B------:R-:W4:Y:S04]  /*13530*/  LDL.LU R18, [R1+0x348] ;  /* 0x0003480001127983 */ /* 0x000f280000300800 */
[----:B------:R-:W4:Y:S04]  /*13540*/  LDL.LU R19, [R1+0x34c] ;  /* 0x00034c0001137983 */ /* 0x000f280000300800 */
        /* <DEDUP_REMOVED lines=18> */
[C---:B----4-:R-:W-:Y:S03]  /*13670*/  HMMA.16816.F32 R16, R12.reuse, R20, R16 ;  /* 0x000000140c10723c */ /* 0x050fe60000001810 */
[----:B--2---:R-:W-:Y:S04]  /*13680*/  STL.64 [R1+0xc30], R26 ;  /* 0x000c301a01007387 */ /* 0x004fe80000100a00 */
[----:B------:R0:W-:Y:S04]  /*13690*/  STL.64 [R1+0xc28], R24 ;  /* 0x000c281801007387 */ /* 0x0001e80000100a00 */
[----:B0-----:R-:W2:Y:S04]  /*136a0*/  LDL.LU R24, [R1+0x2e0] ;  /* 0x0002e00001187983 */ /* 0x001ea80000300800 */
[----:B------:R-:W2:Y:S04]  /*136b0*/  LDL.LU R25, [R1+0x2e4] ;  /* 0x0002e40001197983 */ /* 0x000ea80000300800 */
[----:B------:R-:W4:Y:S04]  /*136c0*/  LDL.LU R26, [R1+0x2e8] ;  /* 0x0002e800011a7983 */ /* 0x000f280000300800 */
[----:B------:R-:W4:Y:S04]  /*136d0*/  LDL.LU R27, [R1+0x2ec] ;  /* 0x0002ec00011b7983 */ /* 0x000f280000300800 */
[----:B----4-:R-:W-:Y:S04]  /*136e0*/  STL.64 [R1+0xc40], R26 ;  /* 0x000c401a01007387 */ /* 0x010fe80000100a00 */
        /* <DEDUP_REMOVED lines=53> */
[----:B------:R-:W4:Y:S04]  /*13a40*/  LDL.LU.64 R24, [R1+0xc28] ;  /* 0x000c280001187983 */ /* 0x000f280000300a00 */
[----:B------:R-:W-:Y:S04]  /*13a50*/  STL.64 [R1+0xbe0], R6 ;  /* 0x000be00601007387 */ /* 0x000fe80000100a00 */
[----:B------:R0:W-:Y:S04]  /*13a60*/  STL.64 [R1+0xbd8], R4 ;  /* 0x000bd80401007387 */ /* 0x0001e80000100a00 */
[----:B------:R-:W3:Y:S01]  /*13a70*/  LDL.LU R8, [R1+0x2b0] ;  /* 0x0002b00001087983 */ /* 0x000ee20000300800 */
[----:B0-----:R-:W-:-:S15]  /*13a80*/  HMMA.16816.F32 R4, R12, R2, R16 ;  /* 0x000000020c04723c */ /* 0x001fde0000001810 */
[----:B------:R-:W-:-:S04]  /*13a90*/  NOP ;  /* 0x0000000000007918 */ /* 0x000fc80000000000 */
[----:B------:R-:W-:Y:S04]  /*13aa0*/  STL.64 [R1+0x140], R4 ;  /* 0x0001400401007387 */ /* 0x000fe80000100a00 */
[----:B------:R-:W-:Y:S04]  /*13ab0*/  STL.64 [R1+0x148], R6 ;  /* 0x0001480601007387 */ /* 0x000fe80000100a00 */
[----:B------:R-:W3:Y:S04]  /*13ac0*/  LDL.LU R9, [R1+0x2b4] ;  /* 0x0002b40001097983 */ /* 0x000ee80000300800 */
[----:B------:R-:W2:Y:S01]  /*13ad0*/  LDL.LU R10, [R1+0x2b8] ;  /* 0x0002b800010a7983 */ /* 0x000ea20000300800 */
[----:B----4-:R-:W-:-:S03]  /*13ae0*/  IMAD R24, R24, 0x100, R11 ;  /* 0x0000010018187824 */ /* 0x010fc600078e020b */
[----:B------:R-:W2:Y:S04]  /*13af0*/  LDL.LU R11, [R1+0x2bc] ;  /* 0x0002bc00010b7983 */ /* 0x000ea80000300800 */
[----:B--2---:R-:W-:Y:S04]  /*13b00*/  STL.64 [R1+0xc10], R10 ;  /* 0x000c100a01007387 */ /* 0x004fe80000100a00 */
[----:B---3--:R0:W-:Y:S04]  /*13b10*/  STL.64 [R1+0xc08], R8 ;  /* 0x000c080801007387 */ /* 0x0081e80000100a00 */
        /* <DEDUP_REMOVED lines=8> */
[----:B------:R-:W4:Y:S04]  /*13ba0*/  LDL.LU R4, [R1+0x290] ;  /* 0x0002900001047983 */ /* 0x000f280000300800 */
[----:B------:R-:W4:Y:S04]  /*13bb0*/  LDL.LU R5, [R1+0x294] ;  /* 0x0002940001057983 */ /* 0x000f280000300800 */
[----:B------:R-:W2:Y:S04]  /*13bc0*/  LDL.LU R6, [R1+0x298] ;  /* 0x0002980001067983 */ /* 0x000ea80000300800 */
[----:B------:R-:W2:Y:S01]  /*13bd0*/  LDL.LU R7, [R1+0x29c] ;  /* 0x00029c0001077983 */ /* 0x000ea20000300800 */
        /* <DEDUP_REMOVED lines=8> */
[----:B----4-:R0:W-:Y:S04]  /*13c60*/  STL.64 [R1+0xbe8], R4 ;  /* 0x000be80401007387 */ /* 0x0101e80000100a00 */
        /* <DEDUP_REMOVED lines=75> */
[----:B------:R-:W3:Y:S04]  /*14120*/  LDL.LU R28, [R1+0x60c] ;  /* 0x00060c00011c7983 */ /* 0x000ee80000300800 */
[----:B------:R-:W3:Y:S01]  /*14130*/  LDL.LU R29, [R1+0x618] ;  /* 0x00061800011d7983 */ /* 0x000ee20000300800 */
[----:B0-----:R-:W-:Y:S03]  /*14140*/  HMMA.16816.F32 R4, R12, R2, R16 ;  /* 0x000000020c04723c */ /* 0x001fe60000001810 */
[----:B------:R-:W3:Y:S01]  /*14150*/  LDL.LU R0, [R1+0x614] ;  /* 0x0006140001007983 */ /* 0x000ee20000300800 */
[----:B----4-:R-:W-:-:S02]  /*14160*/  IMAD R26, R26, 0x100, R10 ;  /* 0x000001001a1a7824 */ /* 0x010fc400078e020a */
[----:B--2---:R-:W-:Y:S02]  /*14170*/  IMAD R24, R24, 0x100, R8 ;  /* 0x0000010018187824 */ /* 0x004fe400078e0208 */
[----:B------:R-:W2:Y:S01]  /*14180*/  LDL.LU R8, [R1+0x240] ;  /* 0x0002400001087983 */ /* 0x000ea20000300800 */
[----:B------:R-:W-:-:S10]  /*14190*/  IMAD R25, R25, 0x100, R9 ;  /* 0x0000010019197824 */ /* 0x000fd400078e0209 */
[----:B------:R-:W-:Y:S01]  /*141a0*/  STL.64 [R1+0x130], R4 ;  /* 0x0001300401007387 */ /* 0x000fe20000100a00 */
[----:B------:R-:W-:-:S03]  /*141b0*/  IMAD R27, R27, 0x100, R11 ;  /* 0x000001001b1b7824 */ /* 0x000fc600078e020b */
[----:B------:R-:W-:Y:S04]  /*141c0*/  STL.64 [R1+0x138], R6 ;  /* 0x0001380601007387 */ /* 0x000fe80000100a00 */
        /* <DEDUP_REMOVED lines=46> */
[----:B0-----:R-:W4:Y:S04]  /*144b0*/  LDL.LU.64 R18, [R1+0xbb0] ;  /* 0x000bb00001127983 */ /* 0x001f280000300a00 */
[----:B------:R-:W2:Y:S01]  /*144c0*/  LDL.LU.64 R16, [R1+0xba8] ;  /* 0x000ba80001107983 */ /* 0x000ea20000300a00 */
[----:B----4-:R-:W-:-:S15]  /*144d0*/  HMMA.16816.F32 R8, R12, R18, R8 ;  /* 0x000000120c08723c */ /* 0x010fde0000001808 */
        /* <DEDUP_REMOVED lines=10> */
[----:B------:R-:W4:Y:S04]  /*14580*/  LDL.LU.64 R8, [R1+0xb88] ;  /* 0x000b880001087983 */ /* 0x000f280000300a00 */
        /* <DEDUP_REMOVED lines=17> */
[----:B------:R-:W4:Y:S04]  /*146a0*/  LDL.LU.64 R4, [R1+0xb68] ;  /* 0x000b680001047983 */ /* 0x000f280000300a00 */
[----:B------:R0:W-:Y:S04]  /*146b0*/  STL.64 [R1+0xb20], R10 ;  /* 0x000b200a01007387 */ /* 0x0001e80000100a00 */
[----:B0-----:R-:W3:Y:S04]  /*146c0*/  LDL.LU R11, [R1+0x620] ;  /* 0x00062000010b7983 */ /* 0x001ee80000300800 */
        /* <DEDUP_REMOVED lines=12> */
[----:B------:R-:W2:Y:S04]  /*14790*/  LDL.LU.64 R24, [R1+0xb48] ;  /* 0x000b480001187983 */ /* 0x000ea80000300a00 */
[----:B------:R-:W-:Y:S04]  /*147a0*/  STL.64 [R1+0xb00], R6 ;  /* 0x000b000601007387 */ /* 0x000fe80000100a00 */
[----:B------:R-:W-:Y:S01]  /*147b0*/  STL.64 [R1+0xaf8], R4 ;  /* 0x000af80401007387 */ /* 0x000fe20000100a00 */
[----:B--2---:R-:W-:-:S02]  /*147c0*/  IMAD R24, R24, 0x100, R26 ;  /* 0x0000010018187824 */ /* 0x004fc400078e021a */
[----:B---3--:R-:W-:Y:S02]  /*147d0*/  IMAD R26, R0, 0x100, R29 ;  /* 0x00000100001a7824 */ /* 0x008fe400078e021d */
[----:B------:R-:W2:Y:S01]  /*147e0*/  LDL.LU R0, [R1+0x654] ;  /* 0x0006540001007983 */ /* 0x000ea20000300800 */
[----:B------:R-:W-:Y:S02]  /*147f0*/  IMAD R27, R27, 0x100, R11 ;  /* 0x000001001b1b7824 */ /* 0x000fe400078e020b */
[----:B------:R-:W-:Y:S01]  /*14800*/  HMMA.16816.F32 R8, R12, R2, R16 ;  /* 0x000000020c08723c */ /* 0x000fe20000001810 */
[----:B------:R-:W-:Y:S01]  /*14810*/  IMAD R25, R28, 0x100, R25 ;  /* 0x000001001c197824 */ /* 0x000fe200078e0219 */
[----:B--2---:R0:W-:Y:S04]  /*14820*/  STL [R1+0xad4], R0 ;  /* 0x000ad40001007387 */ /* 0x0041e80000100800 */
[----:B0-----:R-:W2:Y:S04]  /*14830*/  LDL.LU R0, [R1+0x628] ;  /* 0x0006280001007983 */ /* 0x001ea80000300800 */
[----:B------:R-:W3:Y:S04]  /*14840*/  LDL.LU R29, [R1+0x65c] ;  /* 0x00065c00011d7983 */ /* 0x000ee80000300800 */
[----:B------:R-:W4:Y:S04]  /*14850*/  LDL.LU R28, [R1+0x664] ;  /* 0x00066400011c7983 */ /* 0x000f280000300800 */
[----:B------:R-:W2:Y:S04]  /*14860*/  LDL.LU R4, [R1+0x1b0] ;  /* 0x0001b00001047983 */ /* 0x000ea80000300800 */
[----:B------:R0:W-:Y:S04]  /*14870*/  STL.64 [R1+0x120], R8 ;  /* 0x0001200801007387 */ /* 0x0001e80000100a00 */
[----:B------:R1:W-:Y:S04]  /*14880*/  STL.64 [R1+0x128], R10 ;  /* 0x0001280a01007387 */ /* 0x0003e80000100a00 */
[----:B------:R-:W2:Y:S04]  /*14890*/  LDL.LU R5, [R1+0x1b4] ;  /* 0x0001b40001057983 */ /* 0x000ea80000300800 */
[----:B------:R-:W2:Y:S04]  /*148a0*/  LDL.LU R6, [R1+0x1b8] ;  /* 0x0001b80001067983 */ /* 0x000ea80000300800 */
[----:B------:R-:W2:Y:S04]  /*148b0*/  LDL.LU R7, [R1+0x1bc] ;  /* 0x0001bc0001077983 */ /* 0x000ea80000300800 */
[----:B0-----:R-:W2:Y:S04]  /*148c0*/  LDL.LU R8, [R1+0x1d0] ;  /* 0x0001d00001087983 */ /* 0x001ea80000300800 */
[----:B------:R-:W2:Y:S04]  /*148d0*/  LDL.LU R9, [R1+0x1d4] ;  /* 0x0001d40001097983 */ /* 0x000ea80000300800 */
[----:B-1----:R-:W2:Y:S04]  /*148e0*/  LDL.LU R10, [R1+0x1d8] ;  /* 0x0001d800010a7983 */ /* 0x002ea80000300800 */
[----:B------:R-:W2:Y:S04]  /*148f0*/  LDL.LU R11, [R1+0x1dc] ;  /* 0x0001dc00010b7983 */ /* 0x000ea80000300800 */
[----:B------:R-:W3:Y:S04]  /*14900*/  LDL.LU R16, [R1+0x1f0] ;  /* 0x0001f00001107983 */ /* 0x000ee80000300800 */
[----:B------:R-:W3:Y:S04]  /*14910*/  LDL.LU R17, [R1+0x1f4] ;  /* 0x0001f40001117983 */ /* 0x000ee80000300800 */
[----:B------:R-:W3:Y:S04]  /*14920*/  LDL.LU R18, [R1+0x1f8] ;  /* 0x0001f80001127983 */ /* 0x000ee80000300800 */
[----:B------:R-:W3:Y:S01]  /*14930*/  LDL.LU R19, [R1+0x1fc] ;  /* 0x0001fc0001137983 */ /* 0x000ee20000300800 */
        /* <DEDUP_REMOVED lines=10> */
[----:B------:R-:W-:Y:S04]  /*149e0*/  STL.64 [R1+0xb10], R6 ;  /* 0x000b100601007387 */ /* 0x000fe80000100a00 */
        /* <DEDUP_REMOVED lines=25> */
[----:B------:R-:W2:Y:S04]  /*14b80*/  LDL.LU.64 R16, [R1+0xb38] ;  /* 0x000b380001107983 */ /* 0x000ea80000300a00 */
        /* <DEDUP_REMOVED lines=47> */
[----:B------:R-:W3:Y:S02]  /*14e80*/  LDL.LU.64 R24, [R1+0xad8] ;  /* 0x000ad80001187983 */ /* 0x000ee40000300a00 */
[----:B---3--:R-:W-:-:S02]  /*14e90*/  IMAD R24, R24, 0x100, R0 ;  /* 0x0000010018187824 */ /* 0x008fc400078e0200 */
[----:B------:R-:W3:Y:S01]  /*14ea0*/  LDL.LU R0, [R1+0xad4] ;  /* 0x000ad40001007983 */ /* 0x000ee20000300800 */
[----:B--2---:R-:W-:Y:S01]  /*14eb0*/  IMAD R26, R26, 0x100, R29 ;  /* 0x000001001a1a7824 */ /* 0x004fe200078e021d */
[----:B------:R-:W-:Y:S01]  /*14ec0*/  HMMA.16816.F32 R12, R12, R2, R20 ;  /* 0x000000020c0c723c */ /* 0x000fe20000001814 */
[----:B----4-:R-:W-:Y:S02]  /*14ed0*/  IMAD R27, R27, 0x100, R28 ;  /* 0x000001001b1b7824 */ /* 0x010fe400078e021c */
[----:B---3--:R-:W-:Y:S02]  /*14ee0*/  IMAD R25, R25, 0x100, R0 ;  /* 0x0000010019197824 */ /* 0x008fe400078e0200 */
[----:B------:R-:W2:Y:S04]  /*14ef0*/  LDL.LU R0, [R1+0xad0] ;  /* 0x000ad00001007983 */ /* 0x000ea80000300800 */
[----:B------:R-:W3:Y:S04]  /*14f00*/  LDL.LU R29, [R1+0xacc] ;  /* 0x000acc00011d7983 */ /* 0x000ee80000300800 */
[----:B------:R-:W4:Y:S04]  /*14f10*/  LDL.LU R28, [R1+0xac8] ;  /* 0x000ac800011c7983 */ /* 0x000f280000300800 */
[----:B------:R-:W2:Y:S04]  /*14f20*/  LDL.LU.64 R22, [R1+0xac0] ;  /* 0x000ac00001167983 */ /* 0x000ea80000300a00 */
[----:B------:R-:W3:Y:S04]  /*14f30*/  LDL.LU.64 R20, [R1+0xab8] ;  /* 0x000ab80001147983 */ /* 0x000ee80000300a00 */
[----:B------:R0:W-:Y:S04]  /*14f40*/  STL.64 [R1+0x110], R12 ;  /* 0x0001100c01007387 */ /* 0x0001e80000100a00 */
[----:B------:R1:W-:Y:S01]  /*14f50*/  STL.64 [R1+0x118], R14 ;  /* 0x0001180e01007387 */ /* 0x0003e20000100a00 */
[----:B0-----:R-:W-:-:S02]  /*14f60*/  F2FP.F16.E4M3.UNPACK_B R12, R24 ;  /* 0x00000018ff0c723e */ /* 0x001fc400020006ff */
[----:B------:R-:W-:Y:S01]  /*14f70*/  F2FP.F16.E4M3.UNPACK_B R13, R25 ;  /* 0x00000019ff0d723e */ /* 0x000fe200020006ff */
[----:B------:R-:W4:Y:S01]  /*14f80*/  LDL.LU R24, [R1+0xe0] ;  /* 0x0000e00001187983 */ /* 0x000f220000300800 */
[----:B-1----:R-:W-:Y:S02]  /*14f90*/  F2FP.F16.E4M3.UNPACK_B R14, R26 ;  /* 0x0000001aff0e723e */ /* 0x002fe400020006ff */
[----:B------:R-:W-:Y:S01]  /*14fa0*/  F2FP.F16.E4M3.UNPACK_B R15, R27 ;  /* 0x0000001bff0f723e */ /* 0x000fe200020006ff */
[----:B------:R-:W4:Y:S01]  /*14fb0*/  LDL.LU R25, [R1+0xe4] ;  /* 0x0000e40001197983 */ /* 0x000f220000300800 */
[----:B--2---:R-:W-:-:S03]  /*14fc0*/  IMAD.MOV.U32 R26, RZ, RZ, R23 ;  /* 0x000000ffff1a7224 */ /* 0x004fc600078e0017 */
[----:B------:R-:W2:Y:S01]  /*14fd0*/  LDL.LU R23, [R1+0xab4] ;  /* 0x000ab40001177983 */ /* 0x000ea20000300800 */
[----:B------:R-:W-:-:S03]  /*14fe0*/  IMAD.MOV.U32 R27, RZ, RZ, R22 ;  /* 0x000000ffff1b7224 */ /* 0x000fc600078e0016 */
[----:B------:R-:W2:Y:S01]  /*14ff0*/  LDL.LU R22, [R1+0xab0] ;  /* 0x000ab00001167983 */ /* 0x000ea20000300800 */
[----:B---3--:R-:W-:-:S15]  /*15000*/  HMMA.16816.F32 R16, R12, R20, R16 ;  /* 0x000000140c10723c */ /* 0x008fde0000001810 */
[----:B------:R-:W-:-:S04]  /*15010*/  NOP ;  /* 0x0000000000007918 */ /* 0x000fc80000000000 */
[----:B------:R-:W-:Y:S04]  /*15020*/  STL.64 [R1+0x100], R16 ;  /* 0x0001001001007387 */ /* 0x000fe80000100a00 */
[----:B------:R0:W-:Y:S04]  /*15030*/  STL.64 [R1+0x108], R18 ;  /* 0x0001081201007387 */ /* 0x0001e80000100a00 */
[----:B0-----:R-:W4:Y:S04]  /*15040*/  LDL.LU.64 R18, [R1+0xaa8] ;  /* 0x000aa80001127983 */ /* 0x001f280000300a00 */
[----:B------:R-:W3:Y:S04]  /*15050*/  LDL.LU.64 R16, [R1+0xaa0] ;  /* 0x000aa00001107983 */ /* 0x000ee80000300a00 */
[----:B--2---:R0:W-:Y:S04]  /*15060*/  STL.64 [R1+0xa88], R22 ;  /* 0x000a881601007387 */ /* 0x0041e80000100a00 */
[----:B------:R-:W3:Y:S04]  /*15070*/  LDL.LU R20, [R1+0xc0] ;  /* 0x0000c00001147983 */ /* 0x000ee80000300800 */
[----:B------:R-:W3:Y:S04]  /*15080*/  LDL.LU R21, [R1+0xc4] ;  /* 0x0000c40001157983 */ /* 0x000ee80000300800 */
[----:B0-----:R-:W3:Y:S04]  /*15090*/  LDL.LU R22, [R1+0xc8] ;  /* 0x0000c80001167983 */ /* 0x001ee80000300800 */
[----:B------:R-:W3:Y:S01]  /*150a0*/  LDL.LU R23, [R1+0xcc] ;  /* 0x0000cc0001177983 */ /* 0x000ee20000300800 */
[----:B----4-:R-:W-:-:S15]  /*150b0*/  HMMA.16816.F32 R24, R12, R18, R24 ;  /* 0x000000120c18723c */ /* 0x010fde0000001818 */
[----:B------:R-:W-:-:S04]  /*150c0*/  NOP ;  /* 0x0000000000007918 */ /* 0x000fc80000000000 */
[----:B------:R0:W-:Y:S04]  /*150d0*/  STL.64 [R1+0xe0], R24 ;  /* 0x0000e01801007387 */ /* 0x0001e80000100a00 */
[----:B------:R1:W-:Y:S04]  /*150e0*/  STL.64 [R1+0xe8], R26 ;  /* 0x0000e81a01007387 */ /* 0x0003e80000100a00 */
[----:B0-----:R-:W2:Y:S04]  /*150f0*/  LDL.LU R24, [R1+0x80] ;  /* 0x0000800001187983 */ /* 0x001ea80000300800 */
[----:B------:R-:W2:Y:S04]  /*15100*/  LDL.LU R25, [R1+0x84] ;  /* 0x0000840001197983 */ /* 0x000ea80000300800 */
[----:B-1----:R-:W2:Y:S04]  /*15110*/  LDL.LU R26, [R1+0x88] ;  /* 0x00008800011a7983 */ /* 0x002ea80000300800 */
[----:B------:R-:W2:Y:S01]  /*15120*/  LDL.LU R27, [R1+0x8c] ;  /* 0x00008c00011b7983 */ /* 0x000ea20000300800 */
[----:B---3--:R-:W-:Y:S03]  /*15130*/  HMMA.16816.F32 R20, R12, R16, R20 ;  /* 0x000000100c14723c */ /* 0x008fe60000001814 */
[----:B------:R-:W3:-:S15]  /*15140*/  LDL.LU R16, [R1+0xa0] ;  /* 0x0000a00001107983 */ /* 0x000ede0000300800 */
[----:B------:R-:W-:Y:S01]  /*15150*/  NOP ;  /* 0x0000000000007918 */ /* 0x000fe20000000000 */
[----:B------:R0:W-:Y:S04]  /*15160*/  STL.64 [R1+0xc0], R20 ;  /* 0x0000c01401007387 */ /* 0x0001e80000100a00 */
[----:B------:R1:W-:Y:S04]  /*15170*/  STL.64 [R1+0xc8], R22 ;  /* 0x0000c81601007387 */ /* 0x0003e80000100a00 */
[----:B------:R-:W3:Y:S04]  /*15180*/  LDL.LU R17, [R1+0xa4] ;  /* 0x0000a40001117983 */ /* 0x000ee80000300800 */
[----:B------:R-:W3:Y:S04]  /*15190*/  LDL.LU R18, [R1+0xa8] ;  /* 0x0000a80001127983 */ /* 0x000ee80000300800 */
[----:B------:R-:W3:Y:S04]  /*151a0*/  LDL.LU R19, [R1+0xac] ;  /* 0x0000ac0001137983 */ /* 0x000ee80000300800 */
[----:B0-----:R-:W4:Y:S04]  /*151b0*/  LDL.LU R20, [R1+0x60] ;  /* 0x0000600001147983 */ /* 0x001f280000300800 */
[----:B------:R-:W4:Y:S04]  /*151c0*/  LDL.LU R21, [R1+0x64] ;  /* 0x0000640001157983 */ /* 0x000f280000300800 */
[----:B-1----:R-:W4:Y:S04]  /*151d0*/  LDL.LU R22, [R1+0x68] ;  /* 0x0000680001167983 */ /* 0x002f280000300800 */
[----:B------:R-:W4:Y:S01]  /*151e0*/  LDL.LU R23, [R1+0x6c] ;  /* 0x00006c0001177983 */ /* 0x000f220000300800 */
[----:B--2---:R-:W-:Y:S01]  /*151f0*/  HMMA.16816.F32 R24, R12, R8, R24 ;  /* 0x000000080c18723c */ /* 0x004fe20000001818 */
[----:B------:R-:W-:-:S07]  /*15200*/  IMAD.MOV.U32 R9, RZ, RZ, R28 ;  /* 0x000000ffff097224 */ /* 0x000fce00078e001c */
[----:B---3--:R-:W-:-:S15]  /*15210*/  HMMA.16816.F32 R16, R12, R10, R16 ;  /* 0x0000000a0c10723c */ /* 0x008fde0000001810 */
[----:B------:R-:W-:-:S04]  /*15220*/  NOP ;  /* 0x0000000000007918 */ /* 0x000fc80000000000 */
[----:B------:R0:W-:Y:S04]  /*15230*/  STL.64 [R1+0xa0], R16 ;  /* 0x0000a01001007387 */ /* 0x0001e80000100a00 */
[----:B------:R1:W-:Y:S04]  /*15240*/  STL.64 [R1+0xa8], R18 ;  /* 0x0000a81201007387 */ /* 0x0003e80000100a00 */
[----:B0-----:R-:W2:Y:S04]  /*15250*/  LDL.LU R16, [R1+0x30] ;  /* 0x0000300001107983 */ /* 0x001ea80000300800 */
[----:B------:R-:W2:Y:S04]  /*15260*/  LDL.LU R17, [R1+0x34] ;  /* 0x0000340001117983 */ /* 0x000ea80000300800 */
[----:B-1----:R-:W2:Y:S04]  /*15270*/  LDL.LU R18, [R1+0x38] ;  /* 0x0000380001127983 */ /* 0x002ea80000300800 */
[----:B------:R-:W2:Y:S04]  /*15280*/  LDL.LU R19, [R1+0x3c] ;  /* 0x00003c0001137983 */ /* 0x000ea80000300800 */
[----:B------:R-:W3:Y:S01]  /*15290*/  LDL.LU R8, [R1+0x50] ;  /* 0x0000500001087983 */ /* 0x000ee20000300800 */
[----:B------:R-:W-:-:S03]  /*152a0*/  IMAD.MOV.U32 R10, RZ, RZ, R29 ;  /* 0x000000ffff0a7224 */ /* 0x000fc600078e001d */
[----:B------:R-:W-:Y:S01]  /*152b0*/  STL.64 [R1+0x80], R24 ;  /* 0x0000801801007387 */ /* 0x000fe20000100a00 */
[----:B------:R-:W-:-:S03]  /*152c0*/  IMAD.MOV.U32 R11, RZ, RZ, R0 ;  /* 0x000000ffff0b7224 */ /* 0x000fc600078e0000 */
[----:B------:R0:W-:Y:S04]  /*152d0*/  STL.64 [R1+0x88], R26 ;  /* 0x0000881a01007387 */ /* 0x0001e80000100a00 */
[----:B------:R1:W5:Y:S04]  /*152e0*/  LDL.LU R28, [R1+0xa98] ;  /* 0x000a9800011c7983 */ /* 0x0003680000300800 */
[----:B------:R1:W5:Y:S04]  /*152f0*/  LDL.LU R29, [R1+0xa94] ;  /* 0x000a9400011d7983 */ /* 0x0003680000300800 */
[----:B------:R-:W2:Y:S04]  /*15300*/  LDL.LU R0, [R1+0xa90] ;  /* 0x000a900001007983 */ /* 0x000ea80000300800 */
[----:B0-----:R-:W2:Y:S04]  /*15310*/  LDL.LU R27, [R1+0x644] ;  /* 0x00064400011b7983 */ /* 0x001ea80000300800 */
[----:B------:R-:W2:Y:S04]  /*15320*/  LDL.LU R26, [R1+0x64c] ;  /* 0x00064c00011a7983 */ /* 0x000ea80000300800 */
[----:B------:R-:W2:Y:S04]  /*15330*/  LDL.LU R25, [R1+0x63c] ;  /* 0x00063c0001197983 */ /* 0x000ea80000300800 */
[----:B------:R-:W2:Y:S01]  /*15340*/  LDL.LU R24, [R1+0x648] ;  /* 0x0006480001187983 */ /* 0x000ea20000300800 */
[----:B----4-:R-:W-:Y:S01]  /*15350*/  HMMA.16816.F32 R20, R12, R6, R20 ;  /* 0x000000060c14723c */ /* 0x010fe20000001814 */
[----:B------:R-:W-:-:S15]  /*15360*/  UIADD3 UR17, UP0, UPT, UR72, UR17, URZ ;  /* 0x0000001148117290 */ /* 0x000fde000ff1e0ff */
[----:B------:R-:W-:-:S03]  /*15370*/  NOP ;  /* 0x0000000000007918 */ /* 0x000fc60000000000 */
[----:B------:R-:W-:Y:S04]  /*15380*/  STL.64 [R1+0x60], R20 ;  /* 0x0000601401007387 */ /* 0x000fe80000100a00 */
[----:B------:R0:W-:Y:S04]  /*15390*/  STL.64 [R1+0x68], R22 ;  /* 0x0000681601007387 */ /* 0x0001e80000100a00 */
[----:B0-----:R1:W5:Y:S01]  /*153a0*/  LDL.LU.64 R22, [R1+0xa88] ;  /* 0x000a880001167983 */ /* 0x0013620000300a00 */
[----:B------:R-:W-:Y:S02]  /*153b0*/  UIADD3.X UR47, UPT, UPT, UR74, UR47, URZ, UP0, !UPT ;  /* 0x0000002f4a2f7290 */ /* 0x000fe400087fe4ff */
[----:B------:R-:W-:-:S02]  /*153c0*/  UIADD3 UR24, UP0, UPT, UR72, UR24, URZ ;  /* 0x0000001848187290 */ /* 0x000fc4000ff1e0ff */
[----:B------:R-:W-:Y:S02]  /*153d0*/  UIADD3 UR12, UP2, UPT, UR72, UR12, URZ ;  /* 0x0000000c480c7290 */ /* 0x000fe4000ff5e0ff */
[----:B------:R-:W-:Y:S02]  /*153e0*/  UIADD3.X UR54, UPT, UPT, UR74, UR54, URZ, UP0, !UPT ;  /* 0x000000364a367290 */ /* 0x000fe400087fe4ff */
[----:B------:R-:W-:Y:S02]  /*153f0*/  UIADD3 UR13, UP3, UPT, UR72, UR13, URZ ;  /* 0x0000000d480d7290 */ /* 0x000fe4000ff7e0ff */
[----:B------:R-:W-:Y:S02]  /*15400*/  UIADD3 UR14, UP4, UPT, UR72, UR14, URZ ;  /* 0x0000000e480e7290 */ /* 0x000fe4000ff9e0ff */
[----:B------:R-:W-:Y:S02]  /*15410*/  UIADD3 UR31, UP0, UPT, UR72, UR31, URZ ;  /* 0x0000001f481f7290 */ /* 0x000fe4000ff1e0ff */
[----:B------:R-:W-:-:S02]  /*15420*/  UIADD3.X UR42, UPT, UPT, UR74, UR42, URZ, UP2, !UPT ;  /* 0x0000002a4a2a7290 */ /* 0x000fc400097fe4ff */
[----:B------:R-:W-:Y:S02]  /*15430*/  UIADD3.X UR43, UPT, UPT, UR74, UR43, URZ, UP3, !UPT ;  /* 0x0000002b4a2b7290 */ /* 0x000fe40009ffe4ff */
[----:B------:R-:W-:Y:S02]  /*15440*/  UIADD3.X UR44, UPT, UPT, UR74, UR44, URZ, UP4, !UPT ;  /* 0x0000002c4a2c7290 */ /* 0x000fe4000a7fe4ff */
[----:B------:R-:W-:Y:S02]  /*15450*/  UIADD3.X UR61, UPT, UPT, UR74, UR61, URZ, UP0, !UPT ;  /* 0x0000003d4a3d7290 */ /* 0x000fe400087fe4ff */
[----:B------:R-:W-:Y:S02]  /*15460*/  UIADD3 UR15, UP5, UPT, UR72, UR15, URZ ;  /* 0x0000000f480f7290 */ /* 0x000fe4000ffbe0ff */
[----:B------:R-:W-:Y:S02]  /*15470*/  UIADD3 UR16, UP6, UPT, UR72, UR16, URZ ;  /* 0x0000001048107290 */ /* 0x000fe4000ffde0ff */
[----:B------:R-:W-:-:S02]  /*15480*/  UIADD3 UR18, UP1, UPT, UR72, UR18, URZ ;  /* 0x0000001248127290 */ /* 0x000fc4000ff3e0ff */
[----:B------:R-:W-:Y:S02]  /*15490*/  UIADD3 UR19, UP2, UPT, UR72, UR19, URZ ;  /* 0x0000001348137290 */ /* 0x000fe4000ff5e0ff */
[----:B------:R-:W-:Y:S02]  /*154a0*/  UIADD3 UR20, UP3, UPT, UR72, UR20, URZ ;  /* 0x0000001448147290 */ /* 0x000fe4000ff7e0ff */
[----:B------:R-:W-:Y:S02]  /*154b0*/  UIADD3 UR21, UP4, UPT, UR72, UR21, URZ ;  /* 0x0000001548157290 */ /* 0x000fe4000ff9e0ff */
[----:B------:R-:W-:Y:S02]  /*154c0*/  UIADD3 UR38, UP0, UPT, UR72, UR38, URZ ;  /* 0x0000002648267290 */ /* 0x000fe4000ff1e0ff */
[----:B------:R-:W-:Y:S02]  /*154d0*/  UIADD3 UR6, UPT, UPT, UR6, -0x1, URZ ;  /* 0xffffffff06067890 */ /* 0x000fe4000fffe0ff */
[----:B------:R-:W-:-:S02]  /*154e0*/  UIADD3.X UR45, UPT, UPT, UR74, UR45, URZ, UP5, !UPT ;  /* 0x0000002d4a2d7290 */ /* 0x000fc4000affe4ff */
[----:B------:R-:W-:Y:S02]  /*154f0*/  UIADD3.X UR46, UPT, UPT, UR74, UR46, URZ, UP6, !UPT ;  /* 0x0000002e4a2e7290 */ /* 0x000fe4000b7fe4ff */
[----:B------:R-:W-:Y:S02]  /*15500*/  UIADD3.X UR48, UPT, UPT, UR74, UR48, URZ, UP1, !UPT ;  /* 0x000000304a307290 */ /* 0x000fe40008ffe4ff */
[----:B------:R-:W-:Y:S02]  /*15510*/  UIADD3.X UR49, UPT, UPT, UR74, UR49, URZ, UP2, !UPT ;  /* 0x000000314a317290 */ /* 0x000fe400097fe4ff */
[----:B------:R-:W-:Y:S02]  /*15520*/  UIADD3.X UR50, UPT, UPT, UR74, UR50, URZ, UP3, !UPT ;  /* 0x000000324a327290 */ /* 0x000fe40009ffe4ff */
[----:B------:R-:W-:Y:S02]  /*15530*/  UIADD3.X UR51, UPT, UPT, UR74, UR51, URZ, UP4, !UPT ;  /* 0x000000334a337290 */ /* 0x000fe4000a7fe4ff */
[----:B------:R-:W-:-:S02]  /*15540*/  UIADD3.X UR68, UPT, UPT, UR74, UR68, URZ, UP0, !UPT ;  /* 0x000000444a447290 */ /* 0x000fc400087fe4ff */
[----:B------:R-:W-:Y:S02]  /*15550*/  UIADD3 UR22, UP5, UPT, UR72, UR22, URZ ;  /* 0x0000001648167290 */ /* 0x000fe4000ffbe0ff */
[----:B------:R-:W-:Y:S02]  /*15560*/  UIADD3 UR23, UP6, UPT, UR72, UR23, URZ ;  /* 0x0000001748177290 */ /* 0x000fe4000ffde0ff */
[----:B------:R-:W-:Y:S02]  /*15570*/  UIADD3 UR25, UP1, UPT, UR72, UR25, URZ ;  /* 0x0000001948197290 */ /* 0x000fe4000ff3e0ff */
[----:B------:R-:W-:Y:S02]  /*15580*/  UIADD3 UR26, UP2, UPT, UR72, UR26, URZ ;  /* 0x0000001a481a7290 */ /* 0x000fe4000ff5e0ff */
[----:B------:R-:W-:Y:S02]  /*15590*/  UIADD3 UR27, UP3, UPT, UR72, UR27, URZ ;  /* 0x0000001b481b7290 */ /* 0x000fe4000ff7e0ff */
[----:B------:R-:W-:-:S02]  /*155a0*/  UIADD3 UR28, UP4, UPT, UR72, UR28, URZ ;  /* 0x0000001c481c7290 */ /* 0x000fc4000ff9e0ff */
[----:B------:R-:W-:Y:S02]  /*155b0*/  UISETP.NE.U32.AND UP0, UPT, UR6, URZ, UPT ;  /* 0x000000ff0600728c */ /* 0x000fe4000bf05070 */
[----:B------:R-:W-:Y:S02]  /*155c0*/  UIADD3.X UR52, UPT, UPT, UR74, UR52, URZ, UP5, !UPT ;  /* 0x000000344a347290 */ /* 0x000fe4000affe4ff */
[----:B------:R-:W-:Y:S02]  /*155d0*/  UIADD3.X UR53, UPT, UPT, UR74, UR53, URZ, UP6, !UPT ;  /* 0x000000354a357290 */ /* 0x000fe4000b7fe4ff */
[----:B------:R-:W-:Y:S02]  /*155e0*/  UIADD3.X UR55, UPT, UPT, UR74, UR55, URZ, UP1, !UPT ;  /* 0x000000374a377290 */ /* 0x000fe40008ffe4ff */
[----:B------:R-:W-:Y:S02]  /*155f0*/  UIADD3.X UR56, UPT, UPT, UR74, UR56, URZ, UP2, !UPT ;  /* 0x000000384a387290 */ /* 0x000fe400097fe4ff */
[----:B------:R-:W-:-:S02]  /*15600*/  UIADD3.X UR57, UPT, UPT, UR74, UR57, URZ, UP3, !UPT ;  /* 0x000000394a397290 */ /* 0x000fc40009ffe4ff */
[----:B------:R-:W-:Y:S02]  /*15610*/  UIADD3.X UR58, UPT, UPT, UR74, UR58, URZ, UP4, !UPT ;  /* 0x0000003a4a3a7290 */ /* 0x000fe4000a7fe4ff */
[----:B------:R-:W-:Y:S02]  /*15620*/  UIADD3 UR29, UP5, UPT, UR72, UR29, URZ ;  /* 0x0000001d481d7290 */ /* 0x000fe4000ffbe0ff */
[----:B------:R-:W-:Y:S02]  /*15630*/  UIADD3 UR30, UP6, UPT, UR72, UR30, URZ ;  /* 0x0000001e481e7290 */ /* 0x000fe4000ffde0ff */
[----:B------:R-:W-:Y:S02]  /*15640*/  UIADD3 UR32, UP1, UPT, UR72, UR32, URZ ;  /* 0x0000002048207290 */ /* 0x000fe4000ff3e0ff */
[----:B------:R-:W-:Y:S02]  /*15650*/  UIADD3 UR33, UP2, UPT, UR72, UR33, URZ ;  /* 0x0000002148217290 */ /* 0x000fe4000ff5e0ff */
[----:B------:R-:W-:-:S02]  /*15660*/  UIADD3 UR34, UP3, UPT, UR72, UR34, URZ ;  /* 0x0000002248227290 */ /* 0x000fc4000ff7e0ff */
[----:B------:R-:W-:Y:S02]  /*15670*/  UIADD3 UR35, UP4, UPT, UR72, UR35, URZ ;  /* 0x0000002348237290 */ /* 0x000fe4000ff9e0ff */
        /* <DEDUP_REMOVED lines=17> */
[----:B------:R-:W-:Y:S01]  /*15790*/  ULEA.HI.X.SX32 UR11, UR71, UR11, 0x1, UP4 ;  /* 0x0000000b470b7291 */ /* 0x000fe2000a0f0eff */
[----:B---3--:R-:W-:-:S15]  /*157a0*/  HMMA.16816.F32 R4, R12, R4, R8 ;  /* 0x000000040c04723c */ /* 0x008fde0000001808 */
[----:B------:R-:W-:-:S04]  /*157b0*/  NOP ;  /* 0x0000000000007918 */ /* 0x000fc80000000000 */
[----:B------:R-:W-:Y:S04]  /*157c0*/  STL.64 [R1+0x50], R4 ;  /* 0x0000500401007387 */ /* 0x000fe80000100a00 */
[----:B------:R2:W-:Y:S02]  /*157d0*/  STL.64 [R1+0x58], R6 ;  /* 0x0000580601007387 */ /* 0x0005e40000100a00 */
[----:B--2---:R-:W-:Y:S01]  /*157e0*/  HMMA.16816.F32 R4, R12, R2, R16 ;  /* 0x000000020c04723c */ /* 0x004fe20000001810 */
[----:B------:R-:W-:Y:S02]  /*157f0*/  IADD3 R26, P1, PT, R26, UR72, RZ ;  /* 0x000000481a1a7c10 */ /* 0x000fe4000ff3e0ff */
[----:B------:R-:W-:Y:S02]  /*15800*/  IADD3 R27, P0, PT, R27, UR72, RZ ;  /* 0x000000481b1b7c10 */ /* 0x000fe4000ff1e0ff */
[----:B------:R-:W-:-:S02]  /*15810*/  IADD3.X R24, PT, PT, R24, UR74, RZ, P1, !PT ;  /* 0x0000004a18187c10 */ /* 0x000fc40008ffe4ff */
[----:B------:R-:W-:-:S12]  /*15820*/  IADD3.X R25, PT, PT, R25, UR74, RZ, P0, !PT ;  /* 0x0000004a19197c10 */ /* 0x000fd800087fe4ff */
[----:B------:R1:W-:Y:S04]  /*15830*/  STL.64 [R1+0x30], R4 ;  /* 0x0000300401007387 */ /* 0x0003e80000100a00 */
[----:B------:R1:W-:Y:S04]  /*15840*/  STL.64 [R1+0x38], R6 ;  /* 0x0000380601007387 */ /* 0x0003e80000100a00 */
[----:B------:R1:W-:Y:S04]  /*15850*/  STL [R1+0x644], R27 ;  /* 0x0006441b01007387 */ /* 0x0003e80000100800 */
[----:B------:R1:W-:Y:S04]  /*15860*/  STL [R1+0x64c], R26 ;  /* 0x00064c1a01007387 */ /* 0x0003e80000100800 */
[----:B------:R1:W-:Y:S04]  /*15870*/  STL [R1+0x648], R24 ;  /* 0x0006481801007387 */ /* 0x0003e80000100800 */
[----:B------:R1:W-:Y:S01]  /*15880*/  STL [R1+0x63c], R25 ;  /* 0x00063c1901007387 */ /* 0x0003e20000100800 */
[----:B------:R-:W-:Y:S01]  /*15890*/  VIADD R0, R0, 0xffffffe0 ;  /* 0xffffffe000007836 */ /* 0x000fe20000000000 */
[----:B------:R-:W-:Y:S06]  /*158a0*/  BRA.U UP0, `(.L_x_2) ;  /* 0xffffff2100ac7547 */ /* 0x000fec000b83ffff */
.L_x_1:
[----:B------:R-:W3:Y:S01]  /*158b0*/  LDL.LU R11, [R1+0x70] ;  /* 0x00007000010b7983 */ /* 0x000ee20000300800 */
[----:B------:R-:W4:Y:S03]  /*158c0*/  LDCU.64 UR26, c[0x0][0x398] ;  /* 0x00007300ff1a77ac */ /* 0x000f260008000a00 */
[----:B------:R-:W3:Y:S01]  /*158d0*/  LDL.LU R10, [R1+0x74] ;  /* 0x00007400010a7983 */ /* 0x000ee20000300800 */
[----:B------:R-:W0:Y:S03]  /*158e0*/  LDCU UR4, c[0x0][0x39c] ;  /* 0x00007380ff0477ac */ /* 0x000e260008000800 */
[----:B--2---:R-:W2:Y:S01]  /*158f0*/  LDL.LU R9, [R1+0x78] ;  /* 0x0000780001097983 */ /* 0x004ea20000300800 */
[----:B------:R-:W1:Y:S01]  /*15900*/  S2UR UR5, SR_CgaCtaId ;  /* 0x00000000000579c3 */ /* 0x000e620000008800 */
[----:B------:R-:W0:Y:S02]  /*15910*/  LDCU.64 UR16, c[0x0][0x398] ;  /* 0x00007300ff1077ac */ /* 0x000e240008000a00 */
[----:B------:R-:W2:Y:S01]  /*15920*/  LDL.LU R8, [R1+0x7c] ;  /* 0x00007c0001087983 */ /* 0x000ea20000300800 */
[----:B------:R-:W0:Y:S03]  /*15930*/  LDCU UR10, c[0x0][0x3b8] ;  /* 0x00007700ff0a77ac */ /* 0x000e260008000800 */
[----:B-1----:R-:W4:Y:S01]  /*15940*/  LDL.LU R7, [R1+0x90] ;  /* 0x0000900001077983 */ /* 0x002f220000300800 */
[----:B------:R-:W1:Y:S03]  /*15950*/  LDCU.64 UR6, c[0x0][0x390] ;  /* 0x00007200ff0677ac */ /* 0x000e660008000a00 */
[----:B------:R-:W4:Y:S01]  /*15960*/  LDL.LU R6, [R1+0x94] ;  /* 0x0000940001067983 */ /* 0x000f220000300800 */
[----:B------:R-:W0:Y:S03]  /*15970*/  LDCU.64 UR28, c[0x0][0x398] ;  /* 0x00007300ff1c77ac */ /* 0x000e260008000a00 */
[----:B------:R-:W4:Y:S01]  /*15980*/  LDL.LU R5, [R1+0x98] ;  /* 0x0000980001057983 */ /* 0x000f220000300800 */
[----:B------:R-:W0:Y:S03]  /*15990*/  LDCU.64 UR12, c[0x0][0x390] ;  /* 0x00007200ff0c77ac */ /* 0x000e260008000a00 */
[----:B------:R-:W4:Y:S01]  /*159a0*/  LDL.LU R4, [R1+0x9c] ;  /* 0x00009c0001047983 */ /* 0x000f220000300800 */
[----:B------:R-:W0:Y:S03]  /*159b0*/  LDCU.64 UR14, c[0x0][0x390] ;  /* 0x00007200ff0e77ac */ /* 0x000e260008000a00 */
[----:B------:R-:W4:Y:S01]  /*159c0*/  LDL.LU R3, [R1+0xb0] ;  /* 0x0000b00001037983 */ /* 0x000f220000300800 */
[----:B------:R-:W0:Y:S03]  /*159d0*/  LDCU UR18, c[0x0][0x3b8] ;  /* 0x00007700ff1277ac */ /* 0x000e260008000800 */
[----:B------:R-:W4:Y:S01]  /*159e0*/  LDL.LU R2, [R1+0xb4] ;  /* 0x0000b40001027983 */ /* 0x000f220000300800 */
[----:B------:R-:W0:Y:S01]  /*159f0*/  LDCU UR19, c[0x0][0x39c] ;  /* 0x00007380ff1377ac */ /* 0x000e220008000800 */
[----:B------:R-:W0:Y:S01]  /*15a00*/  LDCU.64 UR24, c[0x0][0x398] ;  /* 0x00007300ff1877ac */ /* 0x000e220008000a00 */
[----:B------:R-:W0:Y:S01]  /*15a10*/  LDCU.64 UR22, c[0x0][0x398] ;  /* 0x00007300ff1677ac */ /* 0x000e220008000a00 */
[----:B------:R-:W0:Y:S01]  /*15a20*/  LDCU.64 UR20, c[0x0][0x398] ;  /* 0x00007300ff1477ac */ /* 0x000e220008000a00 */
[----:B------:R-:W-:Y:S01]  /*15a30*/  BAR.SYNC.DEFER_BLOCKING 0x0 ;  /* 0x0000000000007b1d */ /* 0x000fe20000010000 */
[----:B---3--:R-:W-:-:S05]  /*15a40*/  F2FP.SATFINITE.E4M3.F32.PACK_AB_MERGE_C R10, R10, R11, RZ ;  /* 0x0000000b0a0a723e */ /* 0x008fca00048070ff */
[----:B------:R-:W-:Y:S01]  /*15a50*/  STL [R1+0x20], R10 ;  /* 0x0000200a01007387 */ /* 0x000fe20000100800 */
[----:B--2---:R-:W-:-:S05]  /*15a60*/  F2FP.SATFINITE.E4M3.F32.PACK_AB_MERGE_C R0, R8, R9, RZ ;  /* 0x000000090800723e */ /* 0x004fca00048070ff */
[----:B------:R2:W-:Y:S01]  /*15a70*/  STL [R1+0x4], R0 ;  /* 0x0000040001007387 */ /* 0x0005e20000100800 */
[----:B----4-:R-:W-:-:S05]  /*15a80*/  F2FP.SATFINITE.E4M3.F32.PACK_AB_MERGE_C R6, R6, R7, RZ ;  /* 0x000000070606723e */ /* 0x010fca00048070ff */
[----:B------:R-:W-:Y:S01]  /*15a90*/  STL [R1+0x444], R6 ;  /* 0x0004440601007387 */ /* 0x000fe20000100800 */
[----:B------:R-:W-:-:S03]  /*15aa0*/  F2FP.SATFINITE.E4M3.F32.PACK_AB_MERGE_C R4, R4, R5, RZ ;  /* 0x000000050404723e */ /* 0x000fc600048070ff */
[----:B0-----:R-:W3:Y:S04]  /*15ab0*/  LDL.LU R21, [R1+0x424] ;  /* 0x0004240001157983 */ /* 0x001ee80000300800 */
[----:B------:R-:W-:Y:S01]  /*15ac0*/  STL [R1+0x440], R4 ;  /* 0x0004400401007387 */ /* 0x000fe20000100800 */
[----:B--2---:R-:W-:-:S03]  /*15ad0*/  F2FP.SATFINITE.E4M3.F32.PACK_AB_MERGE_C R0, R2, R3, RZ ;  /* 0x000000030200723e */ /* 0x004fc600048070ff */
[----:B---3--:R0:W-:Y:S04]  /*15ae0*/  STL [R1+0xcd8], R21 ;  /* 0x000cd81501007387 */ /* 0x0081e80000100800 */
[----:B------:R-:W-:Y:S04]  /*15af0*/  STL [R1+0x44c], R0 ;  /* 0x00044c0001007387 */ /* 0x000fe80000100800 */
[----:B0-----:R-:W2:Y:S04]  /*15b00*/  LDL.LU R21, [R1+0x17c] ;  /* 0x00017c0001157983 */ /* 0x001ea80000300800 */
[----:B--2---:R0:W-:Y:S04]  /*15b10*/  STL [R1+0xce0], R21 ;  /* 0x000ce01501007387 */ /* 0x0041e80000100800 */
        /* <DEDUP_REMOVED lines=19> */
[----:B------:R-:W3:Y:S04]  /*15c50*/  LDL.LU R0, [R1+0x400] ;  /* 0x0004000001007983 */ /* 0x000ee80000300800 */
[----:B---3--:R0:W-:Y:S04]  /*15c60*/  STL [R1+0xcc0], R0 ;  /* 0x000cc00001007387 */ /* 0x0081e80000100800 */
[----:B0-----:R-:W3:Y:S04]  /*15c70*/  LDL.LU R0, [R1+0x418] ;  /* 0x0004180001007983 */ /* 0x001ee80000300800 */
        /* <DEDUP_REMOVED lines=27> */
[----:B0-----:R-:W2:Y:S04]  /*15e30*/  LDL.LU R0, [R1+0xb8] ;  /* 0x0000b80001007983 */ /* 0x001ea80000300800 */
[----:B-----5:R-:W3:Y:S04]  /*15e40*/  LDL.LU R22, [R1+0x404] ;  /* 0x0004040001167983 */ /* 0x020ee80000300800 */
[----:B---3--:R0:W-:Y:S04]  /*15e50*/  STL [R1+0xcc8], R22 ;  /* 0x000cc81601007387 */ /* 0x0081e80000100800 */
[----:B0-----:R-:W3:Y:S01]  /*15e60*/  LDL.LU R22, [R1+0x410] ;  /* 0x0004100001167983 */ /* 0x001ee20000300800 */
[----:B--2---:R-:W-:-:S03]  /*15e70*/  F2FP.SATFINITE.E4M3.F32.PACK_AB_MERGE_C R21, R21, R0, RZ ;  /* 0x000000001515723e */ /* 0x004fc600048070ff */
[----:B---3--:R0:W-:Y:S04]  /*15e80*/  STL [R1+0xcd0], R22 ;  /* 0x000cd01601007387 */ /* 0x0081e80000100800 */
[----:B0-----:R-:W2:Y:S04]  /*15e90*/  LDL.LU R22, [R1+0x428] ;  /* 0x0004280001167983 */ /* 0x001ea80000300800 */
[----:B------:R-:W3:Y:S04]  /*15ea0*/  LDL.LU R29, [R1+0x408] ;  /* 0x00040800011d7983 */ /* 0x000ee80000300800 */
[----:B------:R-:W3:Y:S04]  /*15eb0*/  LDL.LU R28, [R1+0x40c] ;  /* 0x00040c00011c7983 */ /* 0x000ee80000300800 */
[----:B------:R-:W4:Y:S04]  /*15ec0*/  LDL.LU R23, [R1+0x3f0] ;  /* 0x0003f00001177983 */ /* 0x000f280000300800 */
[----:B------:R-:W4:Y:S04]  /*15ed0*/  LDL.LU R27, [R1+0x3f4] ;  /* 0x0003f400011b7983 */ /* 0x000f280000300800 */
[----:B------:R-:W2:Y:S04]  /*15ee0*/  LDL.LU R26, [R1+0x3f8] ;  /* 0x0003f800011a7983 */ /* 0x000ea80000300800 */
        /* <DEDUP_REMOVED lines=22> */
[----:B------:R0:W-:Y:S04]  /*16050*/  STL [R1+0x448], R21 ;  /* 0x0004481501007387 */ /* 0x0001e80000100800 */
[----:B0-----:R-:W2:Y:S02]  /*16060*/  LDL.LU R21, [R1+0xd28] ;  /* 0x000d280001157983 */ /* 0x001ea40000300800 */
[----:B--2---:R-:W-:-:S02]  /*16070*/  F2FP.SATFINITE.E4M3.F32.PACK_AB_MERGE_C R21, R21, R0, RZ ;  /* 0x000000001515723e */ /* 0x004fc400048070ff */
        /* <DEDUP_REMOVED lines=42> */
[----:B0-----:R-:W3:Y:S01]  /*16320*/  LDL.LU R21, [R1+0x41c] ;  /* 0x00041c0001157983 */ /* 0x001ee20000300800 */
[----:B--2---:R-:W-:-:S03]  /*16330*/  F2FP.SATFINITE.E4M3.F32.PACK_AB_MERGE_C R0, R0, R22, RZ ;  /* 0x000000160000723e */ /* 0x004fc600048070ff */
[----:B------:R-:W2:Y:S04]  /*16340*/  LDL.LU R22, [R1+0xcd0] ;  /* 0x000cd00001167983 */ /* 0x000ea80000300800 */
[----:B------:R0:W-:Y:S04]  /*16350*/  STL [R1+0x10], R0 ;  /* 0x0000100001007387 */ /* 0x0001e80000100800 */
[----:B0-----:R-:W2:Y:S02]  /*16360*/  LDL.LU R0, [R1+0xccc] ;  /* 0x000ccc0001007983 */ /* 0x001ea40000300800 */
[----:B--2---:R-:W-:-:S02]  /*16370*/  F2FP.SATFINITE.E4M3.F32.PACK_AB_MERGE_C R0, R0, R22, RZ ;  /* 0x000000160000723e */ /* 0x004fc400048070ff */
[----:B------:R-:W2:Y:S04]  /*16380*/  LDL.LU R22, [R1+0xcc8] ;  /* 0x000cc80001167983 */ /* 0x000ea80000300800 */
[----:B------:R0:W-:Y:S04]  /*16390*/  STL [R1+0x174], R0 ;  /* 0x0001740001007387 */ /* 0x0001e80000100800 */
[----:B0-----:R-:W3:Y:S02]  /*163a0*/  LDL.LU R0, [R1+0xcc4] ;  /* 0x000cc40001007983 */ /* 0x001ee40000300800 */
[----:B---3--:R-:W-:-:S02]  /*163b0*/  F2FP.SATFINITE.E4M3.F32.PACK_AB_MERGE_C R21, R21, R0, RZ ;  /* 0x000000001515723e */ /* 0x008fc400048070ff */
[----:B------:R-:W2:Y:S04]  /*163c0*/  LDL.LU R0, [R1+0xcc0] ;  /* 0x000cc00001007983 */ /* 0x000ea80000300800 */
[----:B------:R2:W-:Y:S01]  /*163d0*/  STL [R1+0x170], R21 ;  /* 0x0001701501007387 */ /* 0x0005e20000100800 */
[----:B------:R-:W-:Y:S02]  /*163e0*/  F2FP.SATFINITE.E4M3.F32.PACK_AB_MERGE_C R20, R20, R24, RZ ;  /* 0x000000181414723e */ /* 0x000fe400048070ff */
[----:B------:R-:W-:Y:S02]  /*163f0*/  F2FP.SATFINITE.E4M3.F32.PACK_AB_MERGE_C R16, R16, R17, RZ ;  /* 0x000000111010723e */ /* 0x000fe400048070ff */
[----:B------:R-:W-:Y:S02]  /*16400*/  F2FP.SATFINITE.E4M3.F32.PACK_AB_MERGE_C R14, R14, R15, RZ ;  /* 0x0000000f0e0e723e */ /* 0x000fe400048070ff */
[----:B------:R-:W-:-:S02]  /*16410*/  F2FP.SATFINITE.E4M3.F32.PACK_AB_MERGE_C R10, R10, R11, RZ ;  /* 0x0000000b0a0a723e */ /* 0x000fc400048070ff */
[----:B------:R-:W-:Y:S02]  /*16420*/  F2FP.SATFINITE.E4M3.F32.PACK_AB_MERGE_C R8, R8, R9, RZ ;  /* 0x000000090808723e */ /* 0x000fe400048070ff */
[----:B--2---:R-:W-:Y:S02]  /*16430*/  F2FP.SATFINITE.E4M3.F32.PACK_AB_MERGE_C R21, R22, R0, RZ ;  /* 0x000000001615723e */ /* 0x004fe400048070ff */
[----:B------:R-:W-:Y:S02]  /*16440*/  F2FP.SATFINITE.E4M3.F32.PACK_AB_MERGE_C R22, R28, R29, RZ ;  /* 0x0000001d1c16723e */ /* 0x000fe400048070ff */
[----:B----4-:R-:W-:Y:S01]  /*16450*/  F2FP.SATFINITE.E4M3.F32.PACK_AB_MERGE_C R0, R27, R23, RZ ;  /* 0x000000171b00723e */ /* 0x010fe200048070ff */
[----:B------:R0:W-:Y:S04]  /*16460*/  STL [R1+0x17c], R21 ;  /* 0x00017c1501007387 */ /* 0x0001e80000100800 */
[----:B------:R-:W-:Y:S04]  /*16470*/  STL [R1+0x178], R22 ;  /* 0x0001781601007387 */ /* 0x000fe80000100800 */
[----:B------:R2:W-:Y:S01]  /*16480*/  STL [R1+0x184], R0 ;  /* 0x0001840001007387 */ /* 0x0005e20000100800 */
[----:B0-----:R-:W-:-:S05]  /*16490*/  F2FP.SATFINITE.E4M3.F32.PACK_AB_MERGE_C R21, R25, R26, RZ ;  /* 0x0000001a1915723e */ /* 0x001fca00048070ff */
[----:B------:R-:W-:Y:S01]  /*164a0*/  STL [R1+0x180], R21 ;  /* 0x0001801501007387 */ /* 0x000fe20000100800 */
[----:B--2---:R-:W-:-:S03]  /*164b0*/  F2FP.SATFINITE.E4M3.F32.PACK_AB_MERGE_C R0, R18, R19, RZ ;  /* 0x000000131200723e */ /* 0x004fc600048070ff */
[----:B------:R-:W-:Y:S04]  /*164c0*/  STL [R1+0x18c], R20 ;  /* 0x00018c1401007387 */ /* 0x000fe80000100800 */
[----:B------:R0:W-:Y:S04]  /*164d0*/  STL [R1+0x188], R0 ;  /* 0x0001880001007387 */ /* 0x0001e80000100800 */
[----:B------:R-:W-:Y:S01]  /*164e0*/  STL [R1+0x3d4], R16 ;  /* 0x0003d41001007387 */ /* 0x000fe20000100800 */
[----:B0-----:R-:W-:-:S03]  /*164f0*/  F2FP.SATFINITE.E4M3.F32.PACK_AB_MERGE_C R0, R12, R13, RZ ;  /* 0x0000000d0c00723e */ /* 0x001fc600048070ff */
[----:B------:R-:W-:Y:S04]  /*16500*/  STL [R1+0x3d0], R14 ;  /* 0x0003d00e01007387 */ /* 0x000fe80000100800 */
[----:B------:R0:W-:Y:S04]  /*16510*/  STL [R1+0x3c4], R0 ;  /* 0x0003c40001007387 */ /* 0x0001e80000100800 */
[----:B------:R-:W-:Y:S01]  /*16520*/  STL [R1+0x3c0], R10 ;  /* 0x0003c00a01007387 */ /* 0x000fe20000100800 */
[----:B0-----:R-:W-:Y:S02]  /*16530*/  F2FP.SATFINITE.E4M3.F32.PACK_AB_MERGE_C R0, R6, R7, RZ ;  /* 0x000000070600723e */ /* 0x001fe400048070ff */
[----:B------:R-:W-:Y:S01]  /*16540*/  F2FP.SATFINITE.E4M3.F32.PACK_AB_MERGE_C R7, R4, R5, RZ ;  /* 0x000000050407723e */ /* 0x000fe200048070ff */
[----:B------:R-:W-:Y:S04]  /*16550*/  STL [R1+0x3c8], R8 ;  /* 0x0003c80801007387 */ /* 0x000fe80000100800 */
[----:B------:R-:W-:Y:S04]  /*16560*/  STL [R1+0xb94], R7 ;  /* 0x000b940701007387 */ /* 0x000fe80000100800 */
[----:B------:R-:W-:Y:S04]  /*16570*/  STL [R1+0x168], R0 ;  /* 0x0001680001007387 */ /* 0x000fe80000100800 */
[----:B------:R-:W2:Y:S04]  /*16580*/  LDL.LU R20, [R1+0x3a4] ;  /* 0x0003a40001147983 */ /* 0x000ea80000300800 */
[----:B------:R-:W3:Y:S04]  /*16590*/  LDL.LU R13, [R1+0x3ac] ;  /* 0x0003ac00010d7983 */ /* 0x000ee80000300800 */
[----:B---3--:R0:W-:Y:S04]  /*165a0*/  STL [R1+0xcbc], R13 ;  /* 0x000cbc0d01007387 */ /* 0x0081e80000100800 */
[----:B0-----:R-:W2:Y:S04]  /*165b0*/  LDL.LU R13, [R1+0x3a0] ;  /* 0x0003a000010d7983 */ /* 0x001ea80000300800 */
[----:B------:R-:W3:Y:S04]  /*165c0*/  LDL.LU R17, [R1+0x394] ;  /* 0x0003940001117983 */ /* 0x000ee80000300800 */
[----:B---3--:R0:W-:Y:S04]  /*165d0*/  STL [R1+0xcb8], R17 ;  /* 0x000cb81101007387 */ /* 0x0081e80000100800 */
[----:B0-----:R-:W3:Y:S04]  /*165e0*/  LDL.LU R17, [R1+0x3a8] ;  /* 0x0003a80001117983 */ /* 0x001ee80000300800 */
[----:B------:R-:W4:Y:S04]  /*165f0*/  LDL.LU R7, [R1+0x354] ;  /* 0x0003540001077983 */ /* 0x000f280000300800 */
[----:B----4-:R0:W-:Y:S04]  /*16600*/  STL [R1+0xc88], R7 ;  /* 0x000c880701007387 */ /* 0x0101e80000100800 */
[----:B0-----:R-:W4:Y:S04]  /*16610*/  LDL.LU R7, [R1+0x360] ;  /* 0x0003600001077983 */ /* 0x001f280000300800 */
        /* <DEDUP_REMOVED lines=12> */
[----:B------:R-:W2:Y:S04]  /*166e0*/  LDL.LU R21, [R1+0x358] ;  /* 0x0003580001157983 */ /* 0x000ea80000300800 */
[----:B--2---:R0:W-:Y:S04]  /*166f0*/  STL [R1+0xc90], R21 ;  /* 0x000c901501007387 */ /* 0x0041e80000100800 */
[----:B0-----:R-:W2:Y:S04]  /*16700*/  LDL.LU R21, [R1+0x378] ;  /* 0x0003780001157983 */ /* 0x001ea80000300800 */
[----:B--2---:R0:W-:Y:S04]  /*16710*/  STL [R1+0xc98], R21 ;  /* 0x000c981501007387 */ /* 0x0041e80000100800 */
[----:B0-----:R-:W2:Y:S04]  /*16720*/  LDL.LU R21, [R1+0x370] ;  /* 0x0003700001157983 */ /* 0x001ea80000300800 */
[----:B--2---:R0:W-:Y:S04]  /*16730*/  STL [R1+0xca0], R21 ;  /* 0x000ca01501007387 */ /* 0x0041e80000100800 */
[----:B0-----:R-:W2:Y:S04]  /*16740*/  LDL.LU R21, [R1+0x388] ;  /* 0x0003880001157983 */ /* 0x001ea80000300800 */
[----:B--2---:R0:W-:Y:S04]  /*16750*/  STL [R1+0xca8], R21 ;  /* 0x000ca81501007387 */ /* 0x0041e80000100800 */
[----:B0-----:R-:W2:Y:S01]  /*16760*/  LDL.LU R21, [R1+0x380] ;  /* 0x0003800001157983 */ /* 0x001ea20000300800 */
[----:B------:R-:W-:-:S02]  /*16770*/  F2FP.SATFINITE.E4M3.F32.PACK_AB_MERGE_C R6, R2, R3, RZ ;  /* 0x000000030206723e */ /* 0x000fc400048070ff */
[----:B------:R-:W-:Y:S01]  /*16780*/  F2FP.SATFINITE.E4M3.F32.PACK_AB_MERGE_C R20, R20, R13, RZ ;  /* 0x0000000d1414723e */ /* 0x000fe200048070ff */
[----:B--2---:R0:W-:Y:S04]  /*16790*/  STL [R1+0xcb0], R21 ;  /* 0x000cb01501007387 */ /* 0x0041e80000100800 */
[----:B0-----:R-:W2:Y:S04]  /*167a0*/  LDL.LU R21, [R1+0x398] ;  /* 0x0003980001157983 */ /* 0x001ea80000300800 */
        /* <DEDUP_REMOVED lines=24> */
[----:B0-----:R-:W2:Y:S04]  /*16930*/  LDL.LU R6, [R1+0x350] ;  /* 0x0003500001067983 */ /* 0x001ea80000300800 */
[----:B------:R-:W3:Y:S04]  /*16940*/  LDL.LU R13, [R1+0xcbc] ;  /* 0x000cbc00010d7983 */ /* 0x000ee80000300800 */
[----:B------:R0:W-:Y:S04]  /*16950*/  STL [R1+0xb84], R20 ;  /* 0x000b841401007387 */ /* 0x0001e80000100800 */
[----:B0-----:R-:W2:Y:S01]  /*16960*/  LDL.LU R20, [R1+0x36c] ;  /* 0x00036c0001147983 */ /* 0x001ea20000300800 */
[----:B---3--:R-:W-:-:S03]  /*16970*/  F2FP.SATFINITE.E4M3.F32.PACK_AB_MERGE_C R13, R13, R17, RZ ;  /* 0x000000110d0d723e */ /* 0x008fc600048070ff */
[----:B------:R-:W4:Y:S04]  /*16980*/  LDL.LU R17, [R1+0xcb8] ;  /* 0x000cb80001117983 */ /* 0x000f280000300800 */
[----:B------:R0:W-:Y:S04]  /*16990*/  STL [R1+0xb88], R13 ;  /* 0x000b880d01007387 */ /* 0x0001e80000100800 */
[----:B0-----:R-:W3:Y:S01]  /*169a0*/  LDL.LU R13, [R1+0x368] ;  /* 0x00036800010d7983 */ /* 0x001ee20000300800 */
[----:B----4-:R-:W-:-:S03]  /*169b0*/  F2FP.SATFINITE.E4M3.F32.PACK_AB_MERGE_C R17, R17, R7, RZ ;  /* 0x000000071111723e */ /* 0x010fc600048070ff */
[----:B------:R-:W2:Y:S04]  /*169c0*/  LDL.LU R7, [R1+0xcb4] ;  /* 0x000cb40001077983 */ /* 0x000ea80000300800 */
[----:B------:R0:W-:Y:S04]  /*169d0*/  STL [R1+0xb8c], R17 ;  /* 0x000b8c1101007387 */ /* 0x0001e80000100800 */
[----:B0-----:R-:W4:Y:S01]  /*169e0*/  LDL.LU R17, [R1+0x364] ;  /* 0x0003640001117983 */ /* 0x001f220000300800 */
[----:B--2---:R-:W-:-:S03]  /*169f0*/  F2FP.SATFINITE.E4M3.F32.PACK_AB_MERGE_C R7, R7, R21, RZ ;  /* 0x000000150707723e */ /* 0x004fc600048070ff */
        /* <DEDUP_REMOVED lines=18> */
[----:B0-----:R-:W4:Y:S02]  /*16b20*/  LDL.LU R7, [R1+0xc8c] ;  /* 0x000c8c0001077983 */ /* 0x001f240000300800 */
[----:B----4-:R-:W-:-:S02]  /*16b30*/  F2FP.SATFINITE.E4M3.F32.PACK_AB_MERGE_C R17, R17, R7, RZ ;  /* 0x000000071111723e */ /* 0x010fc400048070ff */
[----:B------:R-:W4:Y:S04]  /*16b40*/  LDL.LU R7, [R1+0xc88] ;  /* 0x000c880001077983 */ /* 0x000f280000300800 */
[----:B------:R3:W-:Y:S01]  /*16b50*/  STL [R1+0xfc], R17 ;  /* 0x0000fc1101007387 */ /* 0x0007e20000100800 */
[----:B------:R-:W-:Y:S02]  /*16b60*/  F2FP.SATFINITE.E4M3.F32.PACK_AB_MERGE_C R5, R5, R27, RZ ;  /* 0x0000001b0505723e */ /* 0x000fe400048070ff */
[----:B------:R-:W-:Y:S02]  /*16b70*/  F2FP.SATFINITE.E4M3.F32.PACK_AB_MERGE_C R19, R19, R26, RZ ;  /* 0x0000001a1313723e */ /* 0x000fe400048070ff */
[----:B---3--:R-:W-:Y:S02]  /*16b80*/  F2FP.SATFINITE.E4M3.F32.PACK_AB_MERGE_C R17, R20, R13, RZ ;  /* 0x0000000d1411723e */ /* 0x008fe400048070ff */
[----:B------:R-:W-:-:S03]  /*16b90*/  F2FP.SATFINITE.E4M3.F32.PACK_AB_MERGE_C R12, R12, R25, RZ ;  /* 0x000000190c0c723e */ /* 0x000fc600048070ff */
[----:B------:R-:W-:Y:S01]  /*16ba0*/  STL [R1+0xf8], R17 ;  /* 0x0000f81101007387 */ /* 0x000fe20000100800 */
[----:B------:R-:W-:Y:S02]  /*16bb0*/  F2FP.SATFINITE.E4M3.F32.PACK_AB_MERGE_C R16, R16, R24, RZ ;  /* 0x000000181010723e */ /* 0x000fe400048070ff */
[----:B----4-:R-:W-:Y:S02]  /*16bc0*/  F2FP.SATFINITE.E4M3.F32.PACK_AB_MERGE_C R13, R7, R6, RZ ;  /* 0x00000006070d723e */ /* 0x010fe400048070ff */
[----:B--2---:R-:W-:Y:S02]  /*16bd0*/  F2FP.SATFINITE.E4M3.F32.PACK_AB_MERGE_C R7, R0, R21, RZ ;  /* 0x000000150007723e */ /* 0x004fe400048070ff */
[----:B------:R-:W-:Y:S01]  /*16be0*/  F2FP.SATFINITE.E4M3.F32.PACK_AB_MERGE_C R6, R29, R22, RZ ;  /* 0x000000161d06723e */ /* 0x000fe200048070ff */
[----:B------:R-:W-:Y:S01]  /*16bf0*/  STL [R1+0x164], R13 ;  /* 0x0001640d01007387 */ /* 0x000fe20000100800 */
[----:B------:R-:W-:-:S03]  /*16c00*/  F2FP.SATFINITE.E4M3.F32.PACK_AB_MERGE_C R0, R23, R28, RZ ;  /* 0x0000001c1700723e */ /* 0x000fc600048070ff */
[----:B------:R-:W-:Y:S04]  /*16c10*/  STL [R1+0x160], R7 ;  /* 0x0001600701007387 */ /* 0x000fe80000100800 */
[----:B------:R0:W-:Y:S04]  /*16c20*/  STL [R1+0x154], R6 ;  /* 0x0001540601007387 */ /* 0x0001e80000100800 */
[----:B------:R2:W-:Y:S04]  /*16c30*/  STL [R1+0xb9c], R5 ;  /* 0x000b9c0501007387 */ /* 0x0005e80000100800 */
[----:B------:R3:W-:Y:S01]  /*16c40*/  STL [R1+0x150], R0 ;  /* 0x0001500001007387 */ /* 0x0007e20000100800 */
[----:B0-----:R-:W-:-:S03]  /*16c50*/  F2FP.SATFINITE.E4M3.F32.PACK_AB_MERGE_C R6, R9, R10, RZ ;  /* 0x0000000a0906723e */ /* 0x001fc600048070ff */
[----:B------:R-:W-:Y:S01]  /*16c60*/  STL [R1+0xba0], R19 ;  /* 0x000ba01301007387 */ /* 0x000fe20000100800 */
[----:B--2---:R-:W-:-:S03]  /*16c70*/  F2FP.SATFINITE.E4M3.F32.PACK_AB_MERGE_C R5, R15, R18, RZ ;  /* 0x000000120f05723e */ /* 0x004fc600048070ff */
[----:B------:R-:W-:Y:S01]  /*16c80*/  STL [R1+0xba4], R12 ;  /* 0x000ba40c01007387 */ /* 0x000fe20000100800 */
[----:B---3--:R-:W-:-:S03]  /*16c90*/  F2FP.SATFINITE.E4M3.F32.PACK_AB_MERGE_C R0, R11, R14, RZ ;  /* 0x0000000e0b00723e */ /* 0x008fc600048070ff */
[----:B------:R-:W-:Y:S04]  /*16ca0*/  STL [R1+0xba8], R16 ;  /* 0x000ba81001007387 */ /* 0x000fe80000100800 */
[----:B------:R0:W-:Y:S04]  /*16cb0*/  STL [R1+0x78], R5 ;  /* 0x0000780501007387 */ /* 0x0001e80000100800 */
[----:B------:R2:W-:Y:S04]  /*16cc0*/  STL [R1+0x74], R0 ;  /* 0x0000740001007387 */ /* 0x0005e80000100800 */
[----:B------:R-:W-:Y:S01]  /*16cd0*/  STL [R1+0x90], R6 ;  /* 0x0000900601007387 */ /* 0x000fe20000100800 */
[----:B0-----:R-:W-:-:S03]  /*16ce0*/  F2FP.SATFINITE.E4M3.F32.PACK_AB_MERGE_C R5, R4, R8, RZ ;  /* 0x000000080405723e */ /* 0x001fc600048070ff */
[----:B------:R-:W3:Y:S01]  /*16cf0*/  LDL.LU R4, [R1+0x2d4] ;  /* 0x0002d40001047983 */ /* 0x000ee20000300800 */
[----:B--2---:R-:W-:-:S03]  /*16d00*/  F2FP.SATFINITE.E4M3.F32.PACK_AB_MERGE_C R0, R2, R3, RZ ;  /* 0x000000030200723e */ /* 0x004fc600048070ff */
[----:B------:R-:W-:Y:S04]  /*16d10*/  STL [R1+0x7c], R5 ;  /* 0x00007c0501007387 */ /* 0x000fe80000100800 */
        /* <DEDUP_REMOVED lines=38> */
[----:B------:R-:W3:Y:S01]  /*16f80*/  LDL.LU R9, [R1+0x2bc] ;  /* 0x0002bc0001097983 */ /* 0x000ee20000300800 */
[----:B--2---:R-:W-:-:S03]  /*16f90*/  F2FP.SATFINITE.E4M3.F32.PACK_AB_MERGE_C R4, R4, R3, RZ ;  /* 0x000000030404723e */ /* 0x004fc600048070ff */
[----:B---3--:R0:W-:Y:S04]  /*16fa0*/  STL [R1+0xc40], R9 ;  /* 0x000c400901007387 */ /* 0x0081e80000100800 */
[----:B0-----:R-:W2:Y:S04]  /*16fb0*/  LDL.LU R9, [R1+0x2c8] ;  /* 0x0002c80001097983 */ /* 0x001ea80000300800 */
[----:B------:R-:W3:Y:S04]  /*16fc0*/  LDL.LU R16, [R1+0x2a0] ;  /* 0x0002a00001107983 */ /* 0x000ee80000300800 */
[----:B------:R-:W3:Y:S04]  /*16fd0*/  LDL.LU R12, [R1+0x2a4] ;  /* 0x0002a400010c7983 */ /* 0x000ee80000300800 */
        /* <DEDUP_REMOVED lines=54> */
[----:B------:R-:W4:Y:S04]  /*17340*/  LDL.LU R8, [R1+0xc48] ;  /* 0x000c480001087983 */ /* 0x000f280000300800 */
[----:B------:R0:W-:Y:S04]  /*17350*/  STL [R1+0xbb0], R3 ;  /* 0x000bb00301007387 */ /* 0x0001e80000100800 */
[----:B0-----:R-:W2:Y:S01]  /*17360*/  LDL.LU R3, [R1+0x2b4] ;  /* 0x0002b40001037983 */ /* 0x001ea20000300800 */
[----:B----4-:R-:W-:-:S03]  /*17370*/  F2FP.SATFINITE.E4M3.F32.PACK_AB_MERGE_C R8, R8, R22, RZ ;  /* 0x000000160808723e */ /* 0x010fc600048070ff */
[----:B------:R-:W4:Y:S04]  /*17380*/  LDL.LU R22, [R1+0xc44] ;  /* 0x000c440001167983 */ /* 0x000f280000300800 */
[----:B------:R0:W-:Y:S04]  /*17390*/  STL [R1+0xbb4], R8 ;  /* 0x000bb40801007387 */ /* 0x0001e80000100800 */
[----:B0-----:R-:W2:Y:S01]  /*173a0*/  LDL.LU R8, [R1+0x2b0] ;  /* 0x0002b00001087983 */ /* 0x001ea20000300800 */
[----:B----4-:R-:W-:-:S03]  /*173b0*/  F2FP.SATFINITE.E4M3.F32.PACK_AB_MERGE_C R22, R22, R9, RZ ;  /* 0x000000091616723e */ /* 0x010fc600048070ff */
[----:B------:R-:W4:Y:S04]  /*173c0*/  LDL.LU R9, [R1+0xc40] ;  /* 0x000c400001097983 */ /* 0x000f280000300800 */
[----:B------:R-:W-:Y:S01]  /*173d0*/  STL [R1+0xbb8], R22 ;  /* 0x000bb81601007387 */ /* 0x000fe20000100800 */
[----:B--2---:R-:W-:Y:S02]  /*173e0*/  F2FP.SATFINITE.E4M3.F32.PACK_AB_MERGE_C R3, R3, R8, RZ ;  /* 0x000000080303723e */ /* 0x004fe400048070ff */
[----:B---3--:R-:W-:Y:S02]  /*173f0*/  F2FP.SATFINITE.E4M3.F32.PACK_AB_MERGE_C R8, R12, R16, RZ ;  /* 0x000000100c08723e */ /* 0x008fe400048070ff */
[----:B------:R-:W-:Y:S02]  /*17400*/  F2FP.SATFINITE.E4M3.F32.PACK_AB_MERGE_C R2, R2, R14, RZ ;  /* 0x0000000e0202723e */ /* 0x000fe400048070ff */
[----:B----4-:R-:W-:-:S02]  /*17410*/  F2FP.SATFINITE.E4M3.F32.PACK_AB_MERGE_C R9, R9, R4, RZ ;  /* 0x000000040909723e */ /* 0x010fc400048070ff */
[----:B------:R-:W-:-:S03]  /*17420*/  F2FP.SATFINITE.E4M3.F32.PACK_AB_MERGE_C R4, R5, R19, RZ ;  /* 0x000000130504723e */ /* 0x000fc600048070ff */
[----:B------:R-:W-:Y:S04]  /*17430*/  STL [R1+0xbbc], R9 ;  /* 0x000bbc0901007387 */ /* 0x000fe80000100800 */
[----:B------:R0:W-:Y:S01]  /*17440*/  STL [R1+0x14], R3 ;  /* 0x0000140301007387 */ /* 0x0001e20000100800 */
[----:B------:R-:W-:-:S03]  /*17450*/  F2FP.SATFINITE.E4M3.F32.PACK_AB_MERGE_C R5, R6, R20, RZ ;  /* 0x000000140605723e */ /* 0x000fc600048070ff */
[----:B------:R-:W-:Y:S01]  /*17460*/  STL [R1+0x1c], R8 ;  /* 0x00001c0801007387 */ /* 0x000fe20000100800 */
[----:B0-----:R-:W-:-:S03]  /*17470*/  F2FP.SATFINITE.E4M3.F32.PACK_AB_MERGE_C R3, R13, R17, RZ ;  /* 0x000000110d03723e */ /* 0x001fc600048070ff */
[----:B------:R0:W-:Y:S04]  /*17480*/  STL [R1+0x18], R4 ;  /* 0x0000180401007387 */ /* 0x0001e80000100800 */
[----:B------:R2:W-:Y:S01]  /*17490*/  STL [R1+0x28], R3 ;  /* 0x0000280301007387 */ /* 0x0005e20000100800 */
[----:B0-----:R-:W-:-:S03]  /*174a0*/  F2FP.SATFINITE.E4M3.F32.PACK_AB_MERGE_C R4, R21, R7, RZ ;  /* 0x000000071504723e */ /* 0x001fc600048070ff */
[----:B------:R-:W-:Y:S01]  /*174b0*/  STL [R1+0x24], R5 ;  /* 0x0000240501007387 */ /* 0x000fe20000100800 */
[----:B--2---:R-:W-:Y:S02]  /*174c0*/  F2FP.SATFINITE.E4M3.F32.PACK_AB_MERGE_C R3, R29, R0, RZ ;  /* 0x000000001d03723e */ /* 0x004fe400048070ff */
[----:B------:R-:W-:Y:S01]  /*174d0*/  F2FP.SATFINITE.E4M3.F32.PACK_AB_MERGE_C R0, R23, R28, RZ ;  /* 0x0000001c1700723e */ /* 0x000fe200048070ff */
[----:B------:R0:W-:Y:S04]  /*174e0*/  STL [R1+0x40], R4 ;  /* 0x0000400401007387 */ /* 0x0001e80000100800 */
[----:B------:R2:W-:Y:S04]  /*174f0*/  STL [R1+0x2c], R3 ;  /* 0x00002c0301007387 */ /* 0x0005e80000100800 */
[----:B------:R3:W-:Y:S01]  /*17500*/  STL [R1+0x48], R0 ;  /* 0x0000480001007387 */ /* 0x0007e20000100800 */
[----:B0-----:R-:W-:-:S02]  /*17510*/  F2FP.SATFINITE.E4M3.F32.PACK_AB_MERGE_C R4, R26, R27, RZ ;  /* 0x0000001b1a04723e */ /* 0x001fc400048070ff */
[----:B--2---:R-:W-:-:S03]  /*17520*/  F2FP.SATFINITE.E4M3.F32.PACK_AB_MERGE_C R3, R24, R25, RZ ;  /* 0x000000191803723e */ /* 0x004fc600048070ff */
[----:B------:R-:W-:Y:S01]  /*17530*/  STL [R1+0x44], R4 ;  /* 0x0000440401007387 */ /* 0x000fe20000100800 */
[----:B---3--:R-:W-:-:S03]  /*17540*/  F2FP.SATFINITE.E4M3.F32.PACK_AB_MERGE_C R0, R15, R18, RZ ;  /* 0x000000120f00723e */ /* 0x008fc600048070ff */
[----:B------:R-:W-:Y:S04]  /*17550*/  STL [R1+0x70], R3 ;  /* 0x0000700301007387 */ /* 0x000fe80000100800 */
[----:B------:R-:W-:Y:S04]  /*17560*/  STL [R1+0xbc0], R2 ;  /* 0x000bc00201007387 */ /* 0x000fe80000100800 */
[----:B------:R-:W-:Y:S04]  /*17570*/  STL [R1+0x4c], R0 ;  /* 0x00004c0001007387 */ /* 0x000fe80000100800 */
[----:B------:R-:W2:Y:S04]  /*17580*/  LDL.LU R15, [R1+0x254] ;  /* 0x00025400010f7983 */ /* 0x000ea80000300800 */
[----:B------:R-:W3:Y:S01]  /*17590*/  LDL.LU R14, [R1+0x25c] ;  /* 0x00025c00010e7983 */ /* 0x000ee20000300800 */
[----:B------:R-:W-:-:S03]  /*175a0*/  F2FP.SATFINITE.E4M3.F32.PACK_AB_MERGE_C R18, R10, R11, RZ ;  /* 0x0000000b0a12723e */ /* 0x000fc600048070ff */
        /* <DEDUP_REMOVED lines=8> */
[----:B------:R-:W2:Y:S04]  /*17630*/  LDL.LU R24, [R1+0x234] ;  /* 0x0002340001187983 */ /* 0x000ea80000300800 */
[----:B--2---:R0:W-:Y:S04]  /*17640*/  STL [R1+0xc30], R24 ;  /* 0x000c301801007387 */ /* 0x0041e80000100800 */
[----:B0-----:R-:W2:Y:S04]  /*17650*/  LDL.LU R24, [R1+0x248] ;  /* 0x0002480001187983 */ /* 0x001ea80000300800 */
        /* <DEDUP_REMOVED lines=9> */
[----:B------:R-:W2:Y:S01]  /*176f0*/  LDL.LU R28, [R1+0x214] ;  /* 0x00021400011c7983 */ /* 0x000ea20000300800 */
[----:B------:R-:W-:-:S03]  /*17700*/  F2FP.SATFINITE.E4M3.F32.PACK_AB_MERGE_C R15, R15, R14, RZ ;  /* 0x0000000e0f0f723e */ /* 0x000fc600048070ff */
        /* <DEDUP_REMOVED lines=47> */
[----:B------:R-:W2:Y:S04]  /*17a00*/  LDL.LU R25, [R1+0xc24] ;  /* 0x000c240001197983 */ /* 0x000ea80000300800 */
[----:B------:R0:W-:Y:S04]  /*17a10*/  STL [R1+0xb74], R26 ;  /* 0x000b741a01007387 */ /* 0x0001e80000100800 */
[----:B0-----:R-:W4:Y:S01]  /*17a20*/  LDL.LU R26, [R1+0x210] ;  /* 0x00021000011a7983 */ /* 0x001f220000300800 */
[----:B--2---:R-:W-:-:S03]  /*17a30*/  F2FP.SATFINITE.E4M3.F32.PACK_AB_MERGE_C R25, R25, R28, RZ ;  /* 0x0000001c1919723e */ /* 0x004fc600048070ff */
[----:B------:R-:W4:Y:S01]  /*17a40*/  LDL.LU R28, [R1+0xc20] ;  /* 0x000c2000011c7983 */ /* 0x000f220000300800 */
[----:B------:R-:W-:Y:S02]  /*17a50*/  F2FP.SATFINITE.E4M3.F32.PACK_AB_MERGE_C R27, R27, R23, RZ ;  /* 0x000000171b1b723e */ /* 0x000fe400048070ff */
[----:B------:R-:W-:Y:S01]  /*17a60*/  F2FP.SATFINITE.E4M3.F32.PACK_AB_MERGE_C R29, R29, R11, RZ ;  /* 0x0000000b1d1d723e */ /* 0x000fe200048070ff */
[----:B------:R-:W-:Y:S01]  /*17a70*/  STL [R1+0xb78], R25 ;  /* 0x000b781901007387 */ /* 0x000fe20000100800 */
[----:B------:R-:W-:Y:S02]  /*17a80*/  F2FP.SATFINITE.E4M3.F32.PACK_AB_MERGE_C R10, R10, R24, RZ ;  /* 0x000000180a0a723e */ /* 0x000fe400048070ff */
[----:B---3--:R-:W-:Y:S02]  /*17a90*/  F2FP.SATFINITE.E4M3.F32.PACK_AB_MERGE_C R11, R15, R14, RZ ;  /* 0x0000000e0f0b723e */ /* 0x008fe400048070ff */
[----:B------:R-:W-:Y:S02]  /*17aa0*/  F2FP.SATFINITE.E4M3.F32.PACK_AB_MERGE_C R8, R3, R8, RZ ;  /* 0x000000080308723e */ /* 0x000fe400048070ff */
[----:B------:R-:W-:-:S02]  /*17ab0*/  F2FP.SATFINITE.E4M3.F32.PACK_AB_MERGE_C R3, R16, R4, RZ ;  /* 0x000000041003723e */ /* 0x000fc400048070ff */
[----:B------:R-:W-:Y:S02]  /*17ac0*/  F2FP.SATFINITE.E4M3.F32.PACK_AB_MERGE_C R4, R17, R5, RZ ;  /* 0x000000051104723e */ /* 0x000fe400048070ff */
[----:B------:R-:W-:Y:S02]  /*17ad0*/  F2FP.SATFINITE.E4M3.F32.PACK_AB_MERGE_C R0, R0, R21, RZ ;  /* 0x000000150000723e */ /* 0x000fe400048070ff */
[----:B----4-:R-:W-:-:S05]  /*17ae0*/  F2FP.SATFINITE.E4M3.F32.PACK_AB_MERGE_C R28, R28, R26, RZ ;  /* 0x0000001a1c1c723e */ /* 0x010fca00048070ff */
[----:B------:R-:W-:Y:S04]  /*17af0*/  STL [R1+0xb64], R28 ;  /* 0x000b641c01007387 */ /* 0x000fe80000100800 */
[----:B------:R-:W-:Y:S04]  /*17b00*/  STL [R1+0xb68], R27 ;  /* 0x000b681b01007387 */ /* 0x000fe80000100800 */
[----:B------:R-:W-:Y:S04]  /*17b10*/  STL [R1+0xb58], R29 ;  /* 0x000b581d01007387 */ /* 0x000fe80000100800 */
[----:B------:R0:W-:Y:S04]  /*17b20*/  STL [R1], R10 ;  /* 0x0000000a01007387 */ /* 0x0001e80000100800 */
[----:B------:R-:W-:Y:S01]  /*17b30*/  STL [R1+0xc], R11 ;  /* 0x00000c0b01007387 */ /* 0x000fe20000100800 */
[----:B0-----:R-:W-:-:S02]  /*17b40*/  F2FP.SATFINITE.E4M3.F32.PACK_AB_MERGE_C R10, R2, R18, RZ ;  /* 0x00000012020a723e */ /* 0x001fc400048070ff */
[----:B------:R-:W-:-:S03]  /*17b50*/  F2FP.SATFINITE.E4M3.F32.PACK_AB_MERGE_C R2, R22, R9, RZ ;  /* 0x000000091602723e */ /* 0x000fc600048070ff */
[----:B------:R-:W-:Y:S04]  /*17b60*/  STL [R1+0x8], R10 ;  /* 0x0000080a01007387 */ /* 0x000fe80000100800 */
[----:B------:R0:W-:Y:S04]  /*17b70*/  STL [R1+0x1f4], R2 ;  /* 0x0001f40201007387 */ /* 0x0001e80000100800 */
[----:B------:R-:W-:Y:S01]  /*17b80*/  STL [R1+0x1f0], R8 ;  /* 0x0001f00801007387 */ /* 0x000fe20000100800 */
[----:B0-----:R-:W-:-:S03]  /*17b90*/  F2FP.SATFINITE.E4M3.F32.PACK_AB_MERGE_C R2, R19, R12, RZ ;  /* 0x0000000c1302723e */ /* 0x001fc600048070ff */
[----:B------:R0:W-:Y:S04]  /*17ba0*/  STL [R1+0x1e4], R3 ;  /* 0x0001e40301007387 */ /* 0x0001e80000100800 */
[----:B------:R2:W-:Y:S01]  /*17bb0*/  STL [R1+0x1e0], R2 ;  /* 0x0001e00201007387 */ /* 0x0005e20000100800 */
[----:B0-----:R-:W-:-:S03]  /*17bc0*/  F2FP.SATFINITE.E4M3.F32.PACK_AB_MERGE_C R3, R20, R13, RZ ;  /* 0x0000000d1403723e */ /* 0x001fc600048070ff */
[----:B------:R-:W-:Y:S01]  /*17bd0*/  STL [R1+0x1d4], R4 ;  /* 0x0001d40401007387 */ /* 0x000fe20000100800 */
[----:B--2---:R-:W-:-:S03]  /*17be0*/  F2FP.SATFINITE.E4M3.F32.PACK_AB_MERGE_C R2, R7, R6, RZ ;  /* 0x000000060702723e */ /* 0x004fc600048070ff */
[----:B------:R-:W-:Y:S04]  /*17bf0*/  STL [R1+0x1d0], R3 ;  /* 0x0001d00301007387 */ /* 0x000fe80000100800 */
[----:B------:R-:W2:Y:S04]  /*17c00*/  LDL.LU R24, [R1+0x1b0] ;  /* 0x0001b00001187983 */ /* 0x000ea80000300800 */
[----:B------:R-:W-:Y:S04]  /*17c10*/  STL [R1+0x204], R2 ;  /* 0x0002040201007387 */ /* 0x000fe80000100800 */
[----:B------:R-:W2:Y:S04]  /*17c20*/  LDL.LU R21, [R1+0x1b4] ;  /* 0x0001b40001157983 */ /* 0x000ea80000300800 */
[----:B------:R-:W-:Y:S04]  /*17c30*/  STL [R1+0x1fc], R0 ;  /* 0x0001fc0001007387 */ /* 0x000fe80000100800 */
[----:B------:R-:W3:Y:S04]  /*17c40*/  LDL.LU R13, [R1+0x190] ;  /* 0x00019000010d7983 */ /* 0x000ee80000300800 */
[----:B---3--:R0:W-:Y:S04]  /*17c50*/  STL [R1+0xc08], R13 ;  /* 0x000c080d01007387 */ /* 0x0081e80000100800 */
[----:B0-----:R-:W3:Y:S04]  /*17c60*/  LDL.LU R13, [R1+0x1ac] ;  /* 0x0001ac00010d7983 */ /* 0x001ee80000300800 */
[----:B---3--:R0:W-:Y:S04]  /*17c70*/  STL [R1+0xc10], R13 ;  /* 0x000c100d01007387 */ /* 0x0081e80000100800 */
[----:B0-----:R-:W3:Y:S04]  /*17c80*/  LDL.LU R13, [R1+0x1a4] ;  /* 0x0001a400010d7983 */ /* 0x001ee80000300800 */
        /* <DEDUP_REMOVED lines=8> */
[----:B0-----:R-:W3:Y:S04]  /*17d10*/  LDL.LU R20, [R1+0x1b8] ;  /* 0x0001b80001147983 */ /* 0x001ee80000300800 */
[----:B------:R-:W4:Y:S04]  /*17d20*/  LDL.LU R17, [R1+0x114] ;  /* 0x0001140001117983 */ /* 0x000f280000300800 */
        /* <DEDUP_REMOVED lines=14> */
[----:B0-----:R-:W4:Y:S04]  /*17e10*/  LDL.LU R23, [R1+0x198] ;  /* 0x0001980001177983 */ /* 0x001f280000300800 */
[----:B------:R-:W2:Y:S04]  /*17e20*/  LDL.LU R10, [R1+0xec] ;  /* 0x0000ec00010a7983 */ /* 0x000ea80000300800 */
[----:B--2---:R0:W-:Y:S04]  /*17e30*/  STL [R1+0xbe0], R10 ;  /* 0x000be00a01007387 */ /* 0x0041e80000100800 */
[----:B0-----:R-:W2:Y:S04]  /*17e40*/  LDL.LU R10, [R1+0xe0] ;  /* 0x0000e000010a7983 */ /* 0x001ea80000300800 */
[----:B--2---:R0:W-:Y:S04]  /*17e50*/  STL [R1+0xbe8], R10 ;  /* 0x000be80a01007387 */ /* 0x0041e80000100800 */
[----:B0-----:R-:W2:Y:S04]  /*17e60*/  LDL.LU R10, [R1+0x108] ;  /* 0x00010800010a7983 */ /* 0x001ea80000300800 */
[----:B--2---:R0:W-:Y:S04]  /*17e70*/  STL [R1+0xbf0], R10 ;  /* 0x000bf00a01007387 */ /* 0x0041e80000100800 */
[----:B0-----:R-:W2:Y:S01]  /*17e80*/  LDL.LU R10, [R1+0x100] ;  /* 0x00010000010a7983 */ /* 0x001ea20000300800 */
[----:B------:R-:W-:-:S02]  /*17e90*/  F2FP.SATFINITE.E4M3.F32.PACK_AB_MERGE_C R24, R21, R24, RZ ;  /* 0x000000181518723e */ /* 0x000fc400048070ff */
[----:B---3--:R-:W-:Y:S01]  /*17ea0*/  F2FP.SATFINITE.E4M3.F32.PACK_AB_MERGE_C R13, R13, R20, RZ ;  /* 0x000000140d0d723e */ /* 0x008fe200048070ff */
[----:B--2---:R0:W-:Y:S04]  /*17eb0*/  STL [R1+0xbf8], R10 ;  /* 0x000bf80a01007387 */ /* 0x0041e80000100800 */
        /* <DEDUP_REMOVED lines=24> */
[----:B------:R-:W2:Y:S04]  /*18040*/  LDL.LU R27, [R1+0x38] ;  /* 0x00003800011b7983 */ /* 0x000ea80000300800 */
[----:B0-----:R-:W2:Y:S04]  /*18050*/  LDL.LU R24, [R1+0x3c] ;  /* 0x00003c0001187983 */ /* 0x001ea80000300800 */
        /* <DEDUP_REMOVED lines=10> */
[----:B0-----:R-:W2:Y:S01]  /*18100*/  LDL.LU R13, [R1+0xc08] ;  /* 0x000c0800010d7983 */ /* 0x001ea20000300800 */
[----:B----4-:R-:W-:Y:S02]  /*18110*/  F2FP.SATFINITE.E4M3.F32.PACK_AB_MERGE_C R17, R17, R23, RZ ;  /* 0x000000171111723e */ /* 0x010fe400048070ff */
[----:B--2---:R-:W-:-:S02]  /*18120*/  F2FP.SATFINITE.E4M3.F32.PACK_AB_MERGE_C R20, R20, R13, RZ ;  /* 0x0000000d1414723e */ /* 0x004fc400048070ff */
[----:B------:R-:W2:Y:S04]  /*18130*/  LDL.LU R13, [R1+0x20] ;  /* 0x00002000010d7983 */ /* 0x000ea80000300800 */
[----:B------:R0:W-:Y:S04]  /*18140*/  STL [R1+0x278], R20 ;  /* 0x0002781401007387 */ /* 0x0001e80000100800 */
[----:B0-----:R-:W4:Y:S04]  /*18150*/  LDL.LU R20, [R1+0x4] ;  /* 0x0000040001147983 */ /* 0x001f280000300800 */
[----:B------:R-:W2:Y:S04]  /*18160*/  LDL.LU R23, [R1+0xc04] ;  /* 0x000c040001177983 */ /* 0x000ea80000300800 */
[----:B------:R0:W-:Y:S04]  /*18170*/  STL [R1+0x274], R17 ;  /* 0x0002741101007387 */ /* 0x0001e80000100800 */
[----:B0-----:R-:W2:Y:S02]  /*18180*/  LDL.LU R17, [R1+0xc00] ;  /* 0x000c000001117983 */ /* 0x001ea40000300800 */
[----:B--2---:R-:W-:-:S02]  /*18190*/  F2FP.SATFINITE.E4M3.F32.PACK_AB_MERGE_C R17, R17, R23, RZ ;  /* 0x000000171111723e */ /* 0x004fc400048070ff */
[----:B------:R-:W2:Y:S04]  /*181a0*/  LDL.LU R23, [R1+0xbfc] ;  /* 0x000bfc0001177983 */ /* 0x000ea80000300800 */
[----:B------:R0:W-:Y:S04]  /*181b0*/  STL [R1+0x280], R17 ;  /* 0x0002801101007387 */ /* 0x0001e80000100800 */
[----:B0-----:R-:W3:Y:S01]  /*181c0*/  LDL R17, [R1+0x5d8] ;  /* 0x0005d80001117983 */ /* 0x001ee20000100800 */
        /* <DEDUP_REMOVED lines=16> */
[----:B---3--:R-:W-:Y:S02]  /*182d0*/  F2FP.SATFINITE.E4M3.F32.PACK_AB_MERGE_C R14, R14, R11, RZ ;  /* 0x0000000b0e0e723e */ /* 0x008fe400048070ff */
[----:B------:R-:W-:-:S02]  /*182e0*/  F2FP.SATFINITE.E4M3.F32.PACK_AB_MERGE_C R18, R18, R15, RZ ;  /* 0x0000000f1212723e */ /* 0x000fc400048070ff */
[----:B------:R-:W-:Y:S02]  /*182f0*/  F2FP.SATFINITE.E4M3.F32.PACK_AB_MERGE_C R9, R9, R2, RZ ;  /* 0x000000020909723e */ /* 0x000fe400048070ff */
[----:B------:R-:W-:Y:S02]  /*18300*/  F2FP.SATFINITE.E4M3.F32.PACK_AB_MERGE_C R8, R8, R22, RZ ;  /* 0x000000160808723e */ /* 0x000fe400048070ff */
[----:B------:R-:W-:Y:S02]  /*18310*/  F2FP.SATFINITE.E4M3.F32.PACK_AB_MERGE_C R4, R4, R3, RZ ;  /* 0x000000030404723e */ /* 0x000fe400048070ff */
[----:B------:R-:W-:Y:S02]  /*18320*/  F2FP.SATFINITE.E4M3.F32.PACK_AB_MERGE_C R12, R12, R16, RZ ;  /* 0x000000100c0c723e */ /* 0x000fe400048070ff */
[----:B------:R-:W-:Y:S02]  /*18330*/  F2FP.SATFINITE.E4M3.F32.PACK_AB_MERGE_C R5, R5, R19, RZ ;  /* 0x000000130505723e */ /* 0x000fe400048070ff */
[----:B------:R-:W-:-:S02]  /*18340*/  F2FP.SATFINITE.E4M3.F32.PACK_AB_MERGE_C R7, R7, R6, RZ ;  /* 0x000000060707723e */ /* 0x000fc400048070ff */
[----:B------:R-:W-:Y:S02]  /*18350*/  F2FP.SATFINITE.E4M3.F32.PACK_AB_MERGE_C R28, R0, R28, RZ ;  /* 0x0000001c001c723e */ /* 0x000fe400048070ff */
[----:B------:R-:W-:Y:S02]  /*18360*/  F2FP.SATFINITE.E4M3.F32.PACK_AB_MERGE_C R26, R26, R25, RZ ;  /* 0x000000191a1a723e */ /* 0x000fe400048070ff */
[----:B------:R-:W-:Y:S02]  /*18370*/  F2FP.SATFINITE.E4M3.F32.PACK_AB_MERGE_C R29, R29, R21, RZ ;  /* 0x000000151d1d723e */ /* 0x000fe400048070ff */
[----:B--2---:R-:W-:Y:S02]  /*18380*/  F2FP.SATFINITE.E4M3.F32.PACK_AB_MERGE_C R10, R10, R23, RZ ;  /* 0x000000170a0a723e */ /* 0x004fe400048070ff */
[----:B------:R-:W2:Y:S04]  /*18390*/  LDL.LU R23, [R1+0xbd8] ;  /* 0x000bd80001177983 */ /* 0x000ea80000300800 */
[----:B------:R0:W-:Y:S04]  /*183a0*/  STL [R1+0x198], R10 ;  /* 0x0001980a01007387 */ /* 0x0001e80000100800 */
[----:B0-----:R-:W3:Y:S04]  /*183b0*/  LDL.LU R10, [R1+0xbd4] ;  /* 0x000bd400010a7983 */ /* 0x001ee80000300800 */
[----:B------:R-:W2:Y:S04]  /*183c0*/  LDL.LU R11, [R1+0xbd0] ;  /* 0x000bd000010b7983 */ /* 0x000ea80000300800 */
[----:B------:R0:W-:Y:S04]  /*183d0*/  STL [R1+0x1a4], R14 ;  /* 0x0001a40e01007387 */ /* 0x0001e80000100800 */
[----:B0-----:R-:W2:Y:S04]  /*183e0*/  LDL.LU R14, [R1+0xbcc] ;  /* 0x000bcc00010e7983 */ /* 0x001ea80000300800 */
        /* <DEDUP_REMOVED lines=11> */
[----:B0-----:R-:W3:Y:S04]  /*184a0*/  LDL.LU R4, [R1+0xbac] ;  /* 0x000bac0001047983 */ /* 0x001ee80000300800 */
[----:B------:R-:W3:Y:S04]  /*184b0*/  LDL.LU R16, [R1+0xba8] ;  /* 0x000ba80001107983 */ /* 0x000ee80000300800 */
        /* <DEDUP_REMOVED lines=8> */
[----:B------:R0:W-:Y:S04]  /*18540*/  STL [R1+0x24c], R28 ;  /* 0x00024c1c01007387 */ /* 0x0001e80000100800 */
[----:B0-----:R-:W3:Y:S04]  /*18550*/  LDL.LU R28, [R1+0x444] ;  /* 0x00044400011c7983 */ /* 0x001ee80000300800 */
[----:B------:R-:W3:Y:S04]  /*18560*/  LDL.LU R25, [R1+0x440] ;  /* 0x0004400001197983 */ /* 0x000ee80000300800 */
[----:B------:R0:W-:Y:S04]  /*18570*/  STL [R1+0x244], R26 ;  /* 0x0002441a01007387 */ /* 0x0001e80000100800 */
[----:B0-----:R-:W3:Y:S04]  /*18580*/  LDL.LU R26, [R1+0x10] ;  /* 0x00001000011a7983 */ /* 0x001ee80000300800 */
[----:B------:R-:W3:Y:S01]  /*18590*/  LDL.LU R21, [R1+0xb90] ;  /* 0x000b900001157983 */ /* 0x000ee20000300800 */
[----:B------:R-:W-:Y:S01]  /*185a0*/  VIADD R0, R17, 0x3f ;  /* 0x0000003f11007836 */ /* 0x000fe20000000000 */
[----:B------:R-:W-:-:S02]  /*185b0*/  F2FP.SATFINITE.E4M3.F32.PACK_AB_MERGE_C R24, R24, R27, RZ ;  /* 0x0000001b1818723e */ /* 0x000fc400048070ff */
[----:B------:R-:W-:Y:S01]  /*185c0*/  LOP3.LUT R13, R13, 0xffff, RZ, 0xc0, !PT ;  /* 0x0000ffff0d0d7812 */ /* 0x000fe200078ec0ff */
[----:B------:R0:W-:Y:S01]  /*185d0*/  STL [R1+0x270], R29 ;  /* 0x0002701d01007387 */ /* 0x0001e20000100800 */
[----:B----4-:R-:W-:Y:S02]  /*185e0*/  LOP3.LUT R20, R20, 0xffff, RZ, 0xc0, !PT ;  /* 0x0000ffff14147812 */ /* 0x010fe400078ec0ff */
[----:B------:R-:W-:Y:S01]  /*185f0*/  ISETP.GE.AND P0, PT, R0, UR27, PT ;  /* 0x0000001b00007c0c */ /* 0x000fe2000bf06270 */
[----:B------:R-:W-:Y:S01]  /*18600*/  STL [R1+0x26c], R24 ;  /* 0x00026c1801007387 */ /* 0x000fe20000100800 */
[----:B------:R-:W-:-:S03]  /*18610*/  VIADD R0, R17, 0x1 ;  /* 0x0000000111007836 */ /* 0x000fc60000000000 */
[----:B------:R-:W4:Y:S04]  /*18620*/  LDL.LU R27, [R1+0xa84] ;  /* 0x000a8400011b7983 */ /* 0x000f280000300800 */
[----:B------:R-:W-:Y:S04]  /*18630*/  STL [R1+0x34], R13 ;  /* 0x0000340d01007387 */ /* 0x000fe80000100800 */
[----:B------:R-:W-:Y:S01]  /*18640*/  STL [R1+0x58], R20 ;  /* 0x0000581401007387 */ /* 0x000fe20000100800 */
[----:B--2---:R-:W-:Y:S02]  /*18650*/  LOP3.LUT R3, R3, 0xffff, RZ, 0xc0, !PT ;  /* 0x0000ffff03037812 */ /* 0x004fe400078ec0ff */
[----:B---3--:R-:W-:-:S02]  /*18660*/  LOP3.LUT R17, R4, 0xffff, RZ, 0xc0, !PT ;  /* 0x0000ffff04117812 */ /* 0x008fc400078ec0ff */
[----:B------:R-:W-:Y:S02]  /*18670*/  LOP3.LUT R4, R2, 0xffff, RZ, 0xc0, !PT ;  /* 0x0000ffff02047812 */ /* 0x000fe400078ec0ff */
[----:B------:R-:W-:Y:S02]  /*18680*/  PRMT R2, R17, 0x3340, R1 ;  /* 0x0000334011027816 */ /* 0x000fe40000000001 */
[----:B0-----:R-:W-:Y:S02]  /*18690*/  LOP3.LUT R29, R5, 0xffff, RZ, 0xc0, !PT ;  /* 0x0000ffff051d7812 */ /* 0x001fe400078ec0ff */
[----:B------:R-:W-:Y:S02]  /*186a0*/  LOP3.LUT R6, R6, 0xffff, RZ, 0xc0, !PT ;  /* 0x0000ffff06067812 */ /* 0x000fe400078ec0ff */
[----:B------:R-:W-:-:S05]  /*186b0*/  LOP3.LUT R7, R7, 0xffff, RZ, 0xc0, !PT ;  /* 0x0000ffff07077812 */ /* 0x000fca00078ec0ff */
[----:B------:R-:W-:Y:S01]  /*186c0*/  STL [R1+0x30], R7 ;  /* 0x0000300701007387 */ /* 0x000fe20000100800 */
[----:B------:R-:W-:Y:S02]  /*186d0*/  PRMT R5, R13, 0x3340, R7 ;  /* 0x000033400d057816 */ /* 0x000fe40000000007 */
[----:B------:R-:W-:-:S05]  /*186e0*/  LOP3.LUT R21, R21, 0xffff, RZ, 0xc0, !PT ;  /* 0x0000ffff15157812 */ /* 0x000fca00078ec0ff */
[----:B------:R-:W-:Y:S04]  /*186f0*/  STL [R1+0x54], R21 ;  /* 0x0000541501007387 */ /* 0x000fe80000100800 */
[----:B------:R0:W-:Y:S04]  /*18700*/  STL [R1+0x3c], R17 ;  /* 0x00003c1101007387 */ /* 0x0001e80000100800 */
[----:B------:R-:W-:Y:S04]  /*18710*/  STL [R1+0x50], R6 ;  /* 0x0000500601007387 */ /* 0x000fe80000100800 */
[----:B------:R2:W-:Y:S04]  /*18720*/  STL [R1+0x38], R3 ;  /* 0x0000380301007387 */ /* 0x0005e80000100800 */
[----:B0-----:R-:W3:Y:S04]  /*18730*/  LDL.LU R17, [R1+0xb8c] ;  /* 0x000b8c0001117983 */ /* 0x001ee80000300800 */
[----:B------:R0:W-:Y:S04]  /*18740*/  STL [R1+0x5c], R4 ;  /* 0x00005c0401007387 */ /* 0x0001e80000100800 */
[----:B------:R-:W-:Y:S04]  /*18750*/  STL [R1+0x20], R29 ;  /* 0x0000201d01007387 */ /* 0x000fe80000100800 */
[----:B------:R-:W3:Y:S01]  /*18760*/  LDL.LU R13, [R1+0xb88] ;  /* 0x000b8800010d7983 */ /* 0x000ee20000300800 */
[----:B------:R-:W1:Y:S01]  /*18770*/  S2R R24, SR_TID.X ;  /* 0x0000000000187919 */ /* 0x000e620000002100 */
[----:B--2---:R-:W-:-:S02]  /*18780*/  PRMT R3, R3, 0x3340, R1 ;  /* 0x0000334003037816 */ /* 0x004fc40000000001 */
[----:B------:R-:W-:Y:S02]  /*18790*/  PRMT R6, R20, 0x3340, R6 ;  /* 0x0000334014067816 */ /* 0x000fe40000000006 */
[----:B0-----:R-:W-:Y:S01]  /*187a0*/  PRMT R4, R4, 0x3340, R1 ;  /* 0x0000334004047816 */ /* 0x001fe20000000001 */
[----:B------:R-:W2:Y:S01]  /*187b0*/  LDL.LU R20, [R1+0xb84] ;  /* 0x000b840001147983 */ /* 0x000ea20000300800 */
[----:B------:R-:W-:Y:S02]  /*187c0*/  PRMT R7, R21, 0x3340, R29 ;  /* 0x0000334015077816 */ /* 0x000fe4000000001d */
[----:B------:R-:W-:Y:S02]  /*187d0*/  ISETP.GE.AND P2, PT, R0, UR4, PT ;  /* 0x0000000400007c0c */ /* 0x000fe4000bf46270 */
[----:B------:R-:W-:Y:S02]  /*187e0*/  PRMT R0, R5, 0x5410, R2 ;  /* 0x0000541005007816 */ /* 0x000fe40000000002 */
[----:B------:R-:W-:-:S02]  /*187f0*/  PRMT R3, R6, 0x5410, R3 ;  /* 0x0000541006037816 */ /* 0x000fc40000000003 */
[----:B------:R-:W-:Y:S01]  /*18800*/  PRMT R2, R7, 0x5410, R4 ;  /* 0x0000541007027816 */ /* 0x000fe20000000004 */
[----:B------:R4:W-:Y:S01]  /*18810*/  STL [R1+0x1ec], R0 ;  /* 0x0001ec0001007387 */ /* 0x0009e20000100800 */
[----:B------:R-:W-:Y:S02]  /*18820*/  LOP3.LUT R4, R28, 0xffff, RZ, 0xc0, !PT ;  /* 0x0000ffff1c047812 */ /* 0x000fe400078ec0ff */
[----:B------:R-:W-:Y:S01]  /*18830*/  LOP3.LUT R5, R25, 0xffff, RZ, 0xc0, !PT ;  /* 0x0000ffff19057812 */ /* 0x000fe200078ec0ff */
[----:B------:R-:W-:Y:S04]  /*18840*/  STL [R1+0x1dc], R3 ;  /* 0x0001dc0301007387 */ /* 0x000fe80000100800 */
[----:B------:R0:W-:Y:S01]  /*18850*/  STL [R1+0x1d8], R2 ;  /* 0x0001d80201007387 */ /* 0x0001e20000100800 */
[----:B----4-:R-:W-:-:S03]  /*18860*/  LOP3.LUT R0, R27, 0xf0, RZ, 0xc0, !PT ;  /* 0x000000f01b007812 */ /* 0x010fc600078ec0ff */
[----:B------:R-:W4:Y:S01]  /*18870*/  LDL.LU R27, [R1+0x44c] ;  /* 0x00044c00011b7983 */ /* 0x000f220000300800 */
[----:B------:R-:W-:-:S03]  /*18880*/  LOP3.LUT R21, R26, 0xffff, RZ, 0xc0, !PT ;  /* 0x0000ffff1a157812 */ /* 0x000fc600078ec0ff */
[----:B------:R-:W-:Y:S04]  /*18890*/  STL [R1+0x4], R4 ;  /* 0x0000040401007387 */ /* 0x000fe80000100800 */
[----:B------:R-:W2:Y:S01]  /*188a0*/  LDL.LU R28, [R1+0x448] ;  /* 0x00044800011c7983 */ /* 0x000ea20000300800 */
[----:B0-----:R-:W-:-:S03]  /*188b0*/  LOP3.LUT R2, R8, 0xffff, RZ, 0xc0, !PT ;  /* 0x0000ffff08027812 */ /* 0x001fc600078ec0ff */
[----:B------:R-:W-:Y:S04]  /*188c0*/  STL [R1+0x6c], R5 ;  /* 0x00006c0501007387 */ /* 0x000fe80000100800 */
[----:B------:R-:W4:Y:S04]  /*188d0*/  LDL.LU R25, [R1+0x174] ;  /* 0x0001740001197983 */ /* 0x000f280000300800 */
[----:B------:R-:W4:Y:S01]  /*188e0*/  LDL.LU R26, [R1+0x170] ;  /* 0x00017000011a7983 */ /* 0x000f220000300800 */
[----:B-1----:R-:W-:Y:S01]  /*188f0*/  IMAD.SHL.U32 R8, R24, 0x20, RZ ;  /* 0x0000002018087824 */ /* 0x002fe200078e00ff */
[----:B------:R-:W-:-:S02]  /*18900*/  LOP3.LUT R18, R18, 0xffff, RZ, 0xc0, !PT ;  /* 0x0000ffff12127812 */ /* 0x000fc400078ec0ff */
[----:B------:R-:W-:Y:S02]  /*18910*/  LOP3.LUT R19, R19, 0xffff, RZ, 0xc0, !PT ;  /* 0x0000ffff13137812 */ /* 0x000fe400078ec0ff */
[----:B------:R-:W-:-:S04]  /*18920*/  LOP3.LUT R22, R22, 0xffff, RZ, 0xc0, !PT ;  /* 0x0000ffff16167812 */ /* 0x000fc800078ec0ff */
[----:B------:R-:W-:Y:S02]  /*18930*/  PRMT R3, R22, 0x3340, R1 ;  /* 0x0000334016037816 */ /* 0x000fe40000000001 */
[----:B---3--:R-:W-:-:S05]  /*18940*/  LOP3.LUT R13, R13, 0xffff, RZ, 0xc0, !PT ;  /* 0x0000ffff0d0d7812 */ /* 0x008fca00078ec0ff */
[----:B------:R-:W-:Y:S04]  /*18950*/  STL [R1+0x60], R13 ;  /* 0x0000600d01007387 */ /* 0x000fe80000100800 */
[----:B------:R-:W-:Y:S04]  /*18960*/  STL [R1+0x10], R2 ;  /* 0x0000100201007387 */ /* 0x000fe80000100800 */
[----:B------:R-:W3:Y:S04]  /*18970*/  LDL.LU R24, [R1+0xbc] ;  /* 0x0000bc0001187983 */ /* 0x000ee80000300800 */
[----:B------:R-:W-:Y:S04]  /*18980*/  STL [R1+0xb50], R18 ;  /* 0x000b501201007387 */ /* 0x000fe80000100800 */
[----:B------:R-:W-:Y:S04]  /*18990*/  STL [R1+0xb5c], R21 ;  /* 0x000b5c1501007387 */ /* 0x000fe80000100800 */
[----:B------:R-:W-:Y:S04]  /*189a0*/  STL [R1+0xb54], R19 ;  /* 0x000b541301007387 */ /* 0x000fe80000100800 */
[----:B------:R0:W-:Y:S04]  /*189b0*/  STL [R1+0xb60], R22 ;  /* 0x000b601601007387 */ /* 0x0001e80000100800 */
[----:B0-----:R-:W3:Y:S01]  /*189c0*/  LDL.LU R22, [R1+0x14] ;  /* 0x0000140001167983 */ /* 0x001ee20000300800 */
[----:B------:R-:W-:-:S02]  /*189d0*/  UMOV UR4, 0x400 ;  /* 0x0000040000047882 */ /* 0x000fc40000000000 */
[----:B------:R-:W-:Y:S01]  /*189e0*/  ULEA UR4, UR5, UR4, 0x18 ;  /* 0x0000000405047291 */ /* 0x000fe2000f8ec0ff */
[----:B------:R-:W-:Y:S02]  /*189f0*/  LOP3.LUT R8, R8, 0x200, RZ, 0xc0, !PT ;  /* 0x0000020008087812 */ /* 0x000fe400078ec0ff */
[----:B--2---:R-:W-:Y:S02]  /*18a00*/  LOP3.LUT R20, R20, 0xffff, RZ, 0xc0, !PT ;  /* 0x0000ffff14147812 */ /* 0x004fe400078ec0ff */
[----:B------:R-:W-:Y:S02]  /*18a10*/  PRMT R6, R18, 0x3340, R1 ;  /* 0x0000334012067816 */ /* 0x000fe40000000001 */
[----:B------:R-:W-:Y:S02]  /*18a20*/  IADD3 R0, PT, PT, R8, UR4, R0 ;  /* 0x0000000408007c10 */ /* 0x000fe4000fffe000 */
[----:B------:R-:W-:Y:S02]  /*18a30*/  PRMT R7, R21, 0x3340, R19 ;  /* 0x0000334015077816 */ /* 0x000fe40000000013 */
[----:B------:R-:W-:-:S02]  /*18a40*/  PRMT R2, R2, 0x3340, R1 ;  /* 0x0000334002027816 */ /* 0x000fc40000000001 */
[----:B------:R-:W-:Y:S01]  /*18a50*/  PRMT R4, R4, 0x3340, R20 ;  /* 0x0000334004047816 */ /* 0x000fe20000000014 */
[----:B------:R-:W-:Y:S01]  /*18a60*/  STL [R1+0xb6c], R20 ;  /* 0x000b6c1401007387 */ /* 0x000fe20000100800 */
[----:B------:R-:W-:Y:S02]  /*18a70*/  PRMT R5, R5, 0x3340, R13 ;  /* 0x0000334005057816 */ /* 0x000fe4000000000d */
[----:B------:R-:W-:Y:S01]  /*18a80*/  PRMT R6, R7, 0x5410, R6 ;  /* 0x0000541007067816 */ /* 0x000fe20000000006 */
[----:B------:R0:W-:Y:S01]  /*18a90*/  STL [R1+0xb70], R0 ;  /* 0x000b700001007387 */ /* 0x0001e20000100800 */
[----:B----4-:R-:W-:-:S03]  /*18aa0*/  LOP3.LUT R8, R27, 0xffff, RZ, 0xc0, !PT ;  /* 0x0000ffff1b087812 */ /* 0x010fc600078ec0ff */
[----:B------:R-:W-:Y:S01]  /*18ab0*/  STL [R1+0x1b0], R6 ;  /* 0x0001b00601007387 */ /* 0x000fe20000100800 */
[----:B0-----:R-:W-:Y:S02]  /*18ac0*/  PRMT R0, R4, 0x5410, R2 ;  /* 0x0000541004007816 */ /* 0x001fe40000000002 */
[----:B------:R-:W-:-:S03]  /*18ad0*/  PRMT R2, R5, 0x5410, R3 ;  /* 0x0000541005027816 */ /* 0x000fc60000000003 */
[----:B------:R0:W-:Y:S01]  /*18ae0*/  STL [R1+0x268], R0 ;  /* 0x0002680001007387 */ /* 0x0001e20000100800 */
[----:B------:R-:W-:-:S03]  /*18af0*/  LOP3.LUT R7, R26, 0xffff, RZ, 0xc0, !PT ;  /* 0x0000ffff1a077812 */ /* 0x000fc600078ec0ff */
[----:B------:R1:W-:Y:S01]  /*18b00*/  STL [R1+0x264], R2 ;  /* 0x0002640201007387 */ /* 0x0003e20000100800 */
[----:B0-----:R-:W-:-:S03]  /*18b10*/  LOP3.LUT R0, R28, 0xffff, RZ, 0xc0, !PT ;  /* 0x0000ffff1c007812 */ /* 0x001fc600078ec0ff */
[----:B------:R-:W-:Y:S04]  /*18b20*/  STL [R1+0x68], R8 ;  /* 0x0000680801007387 */ /* 0x000fe80000100800 */
[----:B------:R-:W2:Y:S04]  /*18b30*/  LDL.LU R21, [R1+0x454] ;  /* 0x0004540001157983 */ /* 0x000ea80000300800 */
[----:B------:R-:W-:Y:S04]  /*18b40*/  STL [R1+0xe0], R0 ;  /* 0x0000e00001007387 */ /* 0x000fe80000100800 */
[----:B------:R0:W-:Y:S01]  /*18b50*/  STL [R1+0x64], R7 ;  /* 0x0000640701007387 */ /* 0x0001e20000100800 */
[----:B------:R-:W-:-:S03]  /*18b60*/  LOP3.LUT R13, R25, 0xffff, RZ, 0xc0, !PT ;  /* 0x0000ffff190d7812 */ /* 0x000fc600078ec0ff */
[----:B------:R-:W4:Y:S04]  /*18b70*/  LDL.LU R18, [R1+0x450] ;  /* 0x0004500001127983 */ /* 0x000f280000300800 */
[----:B------:R-:W4:Y:S01]  /*18b80*/  LDL.LU R29, [R1+0x17c] ;  /* 0x00017c00011d7983 */ /* 0x000f220000300800 */
[----:B------:R-:W-:-:S03]  /*18b90*/  LOP3.LUT R12, R12, 0xffff, RZ, 0xc0, !PT ;  /* 0x0000ffff0c0c7812 */ /* 0x000fc600078ec0ff */
[----:B------:R-:W4:Y:S01]  /*18ba0*/  LDL.LU R27, [R1+0x178] ;  /* 0x00017800011b7983 */ /* 0x000f220000300800 */
[----:B------:R-:W-:-:S03]  /*18bb0*/  LOP3.LUT R15, R15, 0xffff, RZ, 0xc0, !PT ;  /* 0x0000ffff0f0f7812 */ /* 0x000fc600078ec0ff */
[----:B------:R-:W4:Y:S04]  /*18bc0*/  LDL.LU R28, [R1+0xdc] ;  /* 0x0000dc00011c7983 */ /* 0x000f280000300800 */
[----:B------:R-:W4:Y:S01]  /*18bd0*/  LDL.LU R25, [R1+0xd8] ;  /* 0x0000d80001197983 */ /* 0x000f220000300800 */
[----:B------:R-:W-:Y:S02]  /*18be0*/  LOP3.LUT R16, R16, 0xffff, RZ, 0xc0, !PT ;  /* 0x0000ffff10107812 */ /* 0x000fe400078ec0ff */
[----:B-1----:R-:W-:Y:S02]  /*18bf0*/  PRMT R2, R15, 0x3340, R1 ;  /* 0x000033400f027816 */ /* 0x002fe40000000001 */
[----:B------:R-:W-:Y:S02]  /*18c00*/  PRMT R6, R13, 0x3340, R12 ;  /* 0x000033400d067816 */ /* 0x000fe4000000000c */
[----:B------:R-:W-:-:S02]  /*18c10*/  LOP3.LUT R14, R14, 0xffff, RZ, 0xc0, !PT ;  /* 0x0000ffff0e0e7812 */ /* 0x000fc400078ec0ff */
[----:B------:R-:W-:Y:S02]  /*18c20*/  LOP3.LUT R5, R9, 0xffff, RZ, 0xc0, !PT ;  /* 0x0000ffff09057812 */ /* 0x000fe400078ec0ff */
[----:B0-----:R-:W-:Y:S02]  /*18c30*/  PRMT R7, R7, 0x3340, R16 ;  /* 0x0000334007077816 */ /* 0x001fe40000000010 */
[----:B------:R-:W-:Y:S02]  /*18c40*/  PRMT R3, R14, 0x3340, R1 ;  /* 0x000033400e037816 */ /* 0x000fe40000000001 */
[----:B---3--:R-:W-:-:S05]  /*18c50*/  LOP3.LUT R19, R24, 0xffff, RZ, 0xc0, !PT ;  /* 0x0000ffff18137812 */ /* 0x008fca00078ec0ff */
[----:B------:R-:W-:Y:S04]  /*18c60*/  STL [R1+0xc0], R19 ;  /* 0x0000c01301007387 */ /* 0x000fe80000100800 */
[----:B------:R-:W3:Y:S04]  /*18c70*/  LDL.LU R26, [R1+0x78] ;  /* 0x00007800011a7983 */ /* 0x000ee80000300800 */
[----:B------:R-:W3:Y:S01]  /*18c80*/  LDL.LU R24, [R1+0x74] ;  /* 0x0000740001187983 */ /* 0x000ee20000300800 */
[----:B------:R-:W-:Y:S02]  /*18c90*/  PRMT R9, R0, 0x3340, R19 ;  /* 0x0000334000097816 */ /* 0x000fe40000000013 */
[----:B------:R-:W-:Y:S01]  /*18ca0*/  PRMT R0, R6, 0x5410, R2 ;  /* 0x0000541006007816 */ /* 0x000fe20000000002 */
[----:B------:R-:W-:Y:S01]  /*18cb0*/  STL [R1+0xb7c], R15 ;  /* 0x000b7c0f01007387 */ /* 0x000fe20000100800 */
[----:B------:R-:W-:-:S02]  /*18cc0*/  PRMT R2, R7, 0x5410, R3 ;  /* 0x0000541007027816 */ /* 0x000fc40000000003 */
[----:B------:R-:W-:-:S05]  /*18cd0*/  LOP3.LUT R4, R22, 0xffff, RZ, 0xc0, !PT ;  /* 0x0000ffff16047812 */ /* 0x000fca00078ec0ff */
[----:B------:R0:W-:Y:S04]  /*18ce0*/  STL [R1+0x80], R4 ;  /* 0x0000800401007387 */ /* 0x0001e80000100800 */
[----:B------:R1:W-:Y:S04]  /*18cf0*/  STL [R1+0x88], R5 ;  /* 0x0000880501007387 */ /* 0x0003e80000100800 */
[----:B------:R-:W3:Y:S04]  /*18d00*/  LDL.LU R6, [R1+0x1c] ;  /* 0x00001c0001067983 */ /* 0x000ee80000300800 */
[----:B------:R1:W-:Y:S04]  /*18d10*/  STL [R1+0x220], R0 ;  /* 0x0002200001007387 */ /* 0x0003e80000100800 */
[----:B------:R-:W3:Y:S01]  /*18d20*/  LDL.LU R7, [R1+0x18] ;  /* 0x0000180001077983 */ /* 0x000ee20000300800 */
[----:B------:R-:W-:-:S02]  /*18d30*/  LOP3.LUT R17, R17, 0xffff, RZ, 0xc0, !PT ;  /* 0x0000ffff11117812 */ /* 0x000fc400078ec0ff */
[----:B0-----:R-:W-:Y:S02]  /*18d40*/  PRMT R4, R4, 0x3340, R1 ;  /* 0x0000334004047816 */ /* 0x001fe40000000001 */
[----:B------:R-:W-:Y:S02]  /*18d50*/  PRMT R8, R8, 0x3340, R17 ;  /* 0x0000334008087816 */ /* 0x000fe40000000011 */
[----:B-1----:R-:W-:Y:S01]  /*18d60*/  PRMT R5, R5, 0x3340, R1 ;  /* 0x0000334005057816 */ /* 0x002fe20000000001 */
[----:B------:R0:W-:Y:S01]  /*18d70*/  STL [R1+0x21c], R2 ;  /* 0x00021c0201007387 */ /* 0x0001e20000100800 */
[----:B------:R-:W-:-:S05]  /*18d80*/  PRMT R0, R8, 0x5410, R4 ;  /* 0x0000541008007816 */ /* 0x000fca0000000004 */
[----:B------:R4:W-:Y:S01]  /*18d90*/  STL [R1+0x258], R0 ;  /* 0x0002580001007387 */ /* 0x0009e20000100800 */
[----:B0-----:R-:W-:-:S05]  /*18da0*/  PRMT R2, R9, 0x5410, R5 ;  /* 0x0000541009027816 */ /* 0x001fca0000000005 */
[----:B------:R0:W-:Y:S04]  /*18db0*/  STL [R1+0x254], R2 ;  /* 0x0002540201007387 */ /* 0x0001e80000100800 */
[----:B------:R-:W3:Y:S01]  /*18dc0*/  LDL.LU R19, [R1+0x45c] ;  /* 0x00045c0001137983 */ /* 0x000ee20000300800 */
[----:B--2---:R-:W-:-:S05]  /*18dd0*/  LOP3.LUT R20, R21, 0xffff, RZ, 0xc0, !PT ;  /* 0x0000ffff15147812 */ /* 0x004fca00078ec0ff */
[----:B------:R-:W-:Y:S04]  /*18de0*/  STL [R1+0xc4], R20 ;  /* 0x0000c41401007387 */ /* 0x000fe80000100800 */
[----:B------:R-:W2:Y:S01]  /*18df0*/  LDL.LU R21, [R1+0x458] ;  /* 0x0004580001157983 */ /* 0x000ea20000300800 */
[----:B----4-:R-:W-:-:S05]  /*18e00*/  LOP3.LUT R0, R18, 0xffff, RZ, 0xc0, !PT ;  /* 0x0000ffff12007812 */ /* 0x010fca00078ec0ff */
[----:B------:R-:W-:Y:S01]  /*18e10*/  STL [R1+0x110], R0 ;  /* 0x0001100001007387 */ /* 0x000fe20000100800 */
[----:B------:R-:W-:-:S03]  /*18e20*/  LOP3.LUT R9, R27, 0xffff, RZ, 0xc0, !PT ;  /* 0x0000ffff1b097812 */ /* 0x000fc600078ec0ff */
[----:B------:R-:W4:Y:S01]  /*18e30*/  LDL.LU R18, [R1+0x184] ;  /* 0x0001840001127983 */ /* 0x000f220000300800 */
[----:B------:R-:W-:-:S03]  /*18e40*/  LOP3.LUT R22, R28, 0xffff, RZ, 0xc0, !PT ;  /* 0x0000ffff1c167812 */ /* 0x000fc600078ec0ff */
[----:B------:R-:W-:Y:S01]  /*18e50*/  STL [R1+0x8c], R9 ;  /* 0x00008c0901007387 */ /* 0x000fe20000100800 */
[----:B------:R-:W-:-:S03]  /*18e60*/  LOP3.LUT R15, R25, 0xffff, RZ, 0xc0, !PT ;  /* 0x0000ffff190f7812 */ /* 0x000fc600078ec0ff */
[----:B------:R-:W-:Y:S01]  /*18e70*/  STL [R1+0xbc], R22 ;  /* 0x0000bc1601007387 */ /* 0x000fe20000100800 */
[----:B0-----:R-:W-:-:S03]  /*18e80*/  LOP3.LUT R2, R29, 0xffff, RZ, 0xc0, !PT ;  /* 0x0000ffff1d027812 */ /* 0x001fc600078ec0ff */
[----:B------:R-:W2:Y:S01]  /*18e90*/  LDL.LU R29, [R1+0x180] ;  /* 0x00018000011d7983 */ /* 0x000ea20000300800 */
[----:B------:R-:W-:-:S03]  /*18ea0*/  LOP3.LUT R4, R11, 0xffff, RZ, 0xc0, !PT ;  /* 0x0000ffff0b047812 */ /* 0x000fc600078ec0ff */
[----:B------:R-:W-:Y:S01]  /*18eb0*/  STL [R1+0x104], R15 ;  /* 0x0001040f01007387 */ /* 0x000fe20000100800 */
[----:B------:R-:W-:Y:S02]  /*18ec0*/  LOP3.LUT R5, R10, 0xffff, RZ, 0xc0, !PT ;  /* 0x0000ffff0a057812 */ /* 0x000fe400078ec0ff */
[----:B------:R-:W-:Y:S02]  /*18ed0*/  PRMT R11, R0, 0x3340, R15 ;  /* 0x00003340000b7816 */ /* 0x000fe4000000000f */
[----:B------:R-:W-:Y:S02]  /*18ee0*/  PRMT R10, R20, 0x3340, R22 ;  /* 0x00003340140a7816 */ /* 0x000fe40000000016 */
[----:B---3--:R-:W-:Y:S02]  /*18ef0*/  LOP3.LUT R24, R24, 0xffff, RZ, 0xc0, !PT ;  /* 0x0000ffff18187812 */ /* 0x008fe400078ec0ff */
[----:B------:R-:W-:-:S03]  /*18f00*/  LOP3.LUT R3, R26, 0xffff, RZ, 0xc0, !PT ;  /* 0x0000ffff1a037812 */ /* 0x000fc600078ec0ff */
[----:B------:R-:W-:Y:S04]  /*18f10*/  STL [R1+0x78], R24 ;  /* 0x0000781801007387 */ /* 0x000fe80000100800 */
[----:B------:R-:W3:Y:S04]  /*18f20*/  LDL.LU R26, [R1+0xf4] ;  /* 0x0000f400011a7983 */ /* 0x000ee80000300800 */
[----:B------:R-:W3:Y:S01]  /*18f30*/  LDL.LU R27, [R1+0xf0] ;  /* 0x0000f000011b7983 */ /* 0x000ee20000300800 */
[----:B------:R-:W-:-:S03]  /*18f40*/  PRMT R8, R2, 0x3340, R3 ;  /* 0x0000334002087816 */ /* 0x000fc60000000003 */
[----:B------:R-:W3:Y:S04]  /*18f50*/  LDL.LU R28, [R1+0x90] ;  /* 0x00009000011c7983 */ /* 0x000ee80000300800 */
[----:B------:R-:W3:Y:S04]  /*18f60*/  LDL.LU R25, [R1+0x7c] ;  /* 0x00007c0001197983 */ /* 0x000ee80000300800 */
[----:B------:R0:W-:Y:S01]  /*18f70*/  STL [R1+0x14], R4 ;  /* 0x0000140401007387 */ /* 0x0001e20000100800 */
[----:B------:R-:W-:-:S03]  /*18f80*/  LOP3.LUT R6, R6, 0xffff, RZ, 0xc0, !PT ;  /* 0x0000ffff06067812 */ /* 0x000fc600078ec0ff */
[----:B------:R-:W-:Y:S01]  /*18f90*/  STL [R1+0x74], R5 ;  /* 0x0000740501007387 */ /* 0x000fe20000100800 */
[----:B------:R-:W-:Y:S02]  /*18fa0*/  LOP3.LUT R7, R7, 0xffff, RZ, 0xc0, !PT ;  /* 0x0000ffff07077812 */ /* 0x000fe400078ec0ff */
[--C-:B0-----:R-:W-:Y:S01]  /*18fb0*/  PRMT R4, R4, 0x3340, R1.reuse ;  /* 0x0000334004047816 */ /* 0x101fe20000000001 */
[----:B------:R0:W-:Y:S01]  /*18fc0*/  STL [R1+0xcc], R6 ;  /* 0x0000cc0601007387 */ /* 0x0001e20000100800 */
[----:B------:R-:W-:Y:S02]  /*18fd0*/  PRMT R9, R9, 0x3340, R24 ;  /* 0x0000334009097816 */ /* 0x000fe40000000018 */
[----:B------:R-:W-:Y:S01]  /*18fe0*/  PRMT R0, R8, 0x5410, R4 ;  /* 0x0000541008007816 */ /* 0x000fe20000000004 */
[----:B------:R-:W-:Y:S04]  /*18ff0*/  STL [R1+0xd8], R7 ;  /* 0x0000d80701007387 */ /* 0x000fe80000100800 */
[----:B------:R-:W3:Y:S01]  /*19000*/  LDL.LU R24, [R1+0xb80] ;  /* 0x000b800001187983 */ /* 0x000ee20000300800 */
[----:B0-----:R-:W-:-:S03]  /*19010*/  PRMT R6, R6, 0x3340, R1 ;  /* 0x0000334006067816 */ /* 0x001fc60000000001 */
[----:B------:R-:W3:Y:S04]  /*19020*/  LDL.LU R4, [R1+0x24] ;  /* 0x0000240001047983 */ /* 0x000ee80000300800 */
[----:B------:R0:W-:Y:S02]  /*19030*/  STL [R1+0x210], R0 ;  /* 0x0002100001007387 */ /* 0x0001e40000100800 */
[----:B0-----:R-:W-:Y:S02]  /*19040*/  PRMT R0, R10, 0x5410, R6 ;  /* 0x000054100a007816 */ /* 0x001fe40000000006 */
[----:B------:R-:W3:Y:S01]  /*19050*/  LDL.LU R6, [R1+0x28] ;  /* 0x0000280001067983 */ /* 0x000ee20000300800 */
[--C-:B------:R-:W-:Y:S02]  /*19060*/  PRMT R5, R5, 0x3340, R1.reuse ;  /* 0x0000334005057816 */ /* 0x100fe40000000001 */
[----:B------:R-:W-:-:S02]  /*19070*/  PRMT R7, R7, 0x3340, R1 ;  /* 0x0000334007077816 */ /* 0x000fc40000000001 */
[----:B------:R-:W-:Y:S02]  /*19080*/  PRMT R5, R9, 0x5410, R5 ;  /* 0x0000541009057816 */ /* 0x000fe40000000005 */
[----:B------:R-:W-:-:S03]  /*19090*/  LOP3.LUT R10, R19, 0xffff, RZ, 0xc0, !PT ;  /* 0x0000ffff130a7812 */ /* 0x000fc600078ec0ff */
[----:B------:R0:W-:Y:S04]  /*190a0*/  STL [R1+0x200], R5 ;  /* 0x0002000501007387 */ /* 0x0001e80000100800 */
[----:B------:R2:W-:Y:S01]  /*190b0*/  STL [R1+0x250], R0 ;  /* 0x0002500001007387 */ /* 0x0005e20000100800 */
[----:B0-----:R-:W-:Y:S02]  /*190c0*/  PRMT R5, R11, 0x5410, R7 ;  /* 0x000054100b057816 */ /* 0x001fe40000000007 */
[----:B----4-:R-:W-:Y:S02]  /*190d0*/  LOP3.LUT R8, R18, 0xffff, RZ, 0xc0, !PT ;  /* 0x0000ffff12087812 */ /* 0x010fe400078ec0ff */
[----:B--2---:R-:W-:Y:S01]  /*190e0*/  LOP3.LUT R0, R21, 0xffff, RZ, 0xc0, !PT ;  /* 0x0000ffff15007812 */ /* 0x004fe200078ec0ff */
[----:B------:R0:W-:Y:S04]  /*190f0*/  STL [R1+0x248], R5 ;  /* 0x0002480501007387 */ /* 0x0001e80000100800 */
[----:B------:R-:W2:Y:S01]  /*19100*/  LDL.LU R20, [R1+0x464] ;  /* 0x0004640001147983 */ /* 0x000ea20000300800 */
[----:B------:R-:W-:-:S03]  /*19110*/  LOP3.LUT R9, R29, 0xffff, RZ, 0xc0, !PT ;  /* 0x0000ffff1d097812 */ /* 0x000fc600078ec0ff */
[----:B------:R-:W-:Y:S04]  /*19120*/  STL [R1+0x100], R10 ;  /* 0x0001000a01007387 */ /* 0x000fe80000100800 */
[----:B------:R-:W4:Y:S04]  /*19130*/  LDL.LU R22, [R1+0x460] ;  /* 0x0004600001167983 */ /* 0x000f280000300800 */
[----:B------:R1:W-:Y:S04]  /*19140*/  STL [R1+0x1c], R8 ;  /* 0x00001c0801007387 */ /* 0x0003e80000100800 */
[----:B------:R-:W-:Y:S04]  /*19150*/  STL [R1+0x134], R0 ;  /* 0x0001340001007387 */ /* 0x000fe80000100800 */
[----:B------:R-:W4:Y:S04]  /*19160*/  LDL.LU R19, [R1+0x18c] ;  /* 0x00018c0001137983 */ /* 0x000f280000300800 */
[----:B------:R1:W-:Y:S01]  /*19170*/  STL [R1+0xdc], R9 ;  /* 0x0000dc0901007387 */ /* 0x0003e20000100800 */
[----:B0-----:R-:W-:-:S02]  /*19180*/  LOP3.LUT R5, R23, 0xffff, RZ, 0xc0, !PT ;  /* 0x0000ffff17057812 */ /* 0x001fc400078ec0ff */
[----:B---3--:R-:W-:Y:S02]  /*19190*/  LOP3.LUT R26, R26, 0xffff, RZ, 0xc0, !PT ;  /* 0x0000ffff1a1a7812 */ /* 0x008fe400078ec0ff */
[----:B------:R-:W-:Y:S02]  /*191a0*/  LOP3.LUT R11, R27, 0xffff, RZ, 0xc0, !PT ;  /* 0x0000ffff1b0b7812 */ /* 0x000fe400078ec0ff */
[----:B------:R-:W-:Y:S01]  /*191b0*/  LOP3.LUT R15, R28, 0xffff, RZ, 0xc0, !PT ;  /* 0x0000ffff1c0f7812 */ /* 0x000fe200078ec0ff */
[----:B------:R-:W-:Y:S01]  /*191c0*/  STL [R1+0xe4], R26 ;  /* 0x0000e41a01007387 */ /* 0x000fe20000100800 */
[----:B------:R-:W-:-:S03]  /*191d0*/  LOP3.LUT R25, R25, 0xffff, RZ, 0xc0, !PT ;  /* 0x0000ffff19197812 */ /* 0x000fc600078ec0ff */
[----:B------:R-:W-:Y:S04]  /*191e0*/  STL [R1+0x18], R15 ;  /* 0x0000180f01007387 */ /* 0x000fe80000100800 */
[----:B------:R-:W3:Y:S04]  /*191f0*/  LDL.LU R21, [R1+0x188] ;  /* 0x0001880001157983 */ /* 0x000ee80000300800 */
[----:B------:R-:W-:Y:S04]  /*19200*/  STL [R1+0x124], R11 ;  /* 0x0001240b01007387 */ /* 0x000fe80000100800 */
[----:B------:R-:W-:Y:S04]  /*19210*/  STL [R1+0xc8], R25 ;  /* 0x0000c81901007387 */ /* 0x000fe80000100800 */
[----:B------:R-:W3:Y:S01]  /*19220*/  LDL.LU R27, [R1+0xfc] ;  /* 0x0000fc00011b7983 */ /* 0x000ee20000300800 */
[----:B-1----:R-:W-:-:S03]  /*19230*/  PRMT R8, R8, 0x3340, R15 ;  /* 0x0000334008087816 */ /* 0x002fc6000000000f */
[----:B------:R-:W3:Y:S01]  /*19240*/  LDL.LU R28, [R1+0xf8] ;  /* 0x0000f800011c7983 */ /* 0x000ee20000300800 */
[----:B------:R-:W-:-:S03]  /*19250*/  LOP3.LUT R24, R24, 0xffff, RZ, 0xc0, !PT ;  /* 0x0000ffff18187812 */ /* 0x000fc600078ec0ff */
[----:B------:R-:W3:Y:S01]  /*19260*/  LDL.LU R18, [R1+0x98] ;  /* 0x0000980001127983 */ /* 0x000ee20000300800 */
[----:B------:R-:W-:-:S03]  /*19270*/  LOP3.LUT R7, R4, 0xffff, RZ, 0xc0, !PT ;  /* 0x0000ffff04077812 */ /* 0x000fc600078ec0ff */
[----:B------:R-:W3:Y:S01]  /*19280*/  LDL.LU R29, [R1+0x94] ;  /* 0x00009400011d7983 */ /* 0x000ee20000300800 */
[----:B------:R-:W-:Y:S02]  /*19290*/  PRMT R4, R24, 0x3340, R1 ;  /* 0x0000334018047816 */ /* 0x000fe40000000001 */
[----:B------:R-:W-:Y:S01]  /*192a0*/  PRMT R9, R9, 0x3340, R25 ;  /* 0x0000334009097816 */ /* 0x000fe20000000019 */
[----:B------:R0:W-:Y:S01]  /*192b0*/  STL [R1+0x7c], R5 ;  /* 0x00007c0501007387 */ /* 0x0001e20000100800 */
[----:B------:R-:W-:Y:S02]  /*192c0*/  PRMT R10, R10, 0x3340, R26 ;  /* 0x000033400a0a7816 */ /* 0x000fe4000000001a */
[----:B------:R-:W-:Y:S02]  /*192d0*/  PRMT R8, R8, 0x5410, R4 ;  /* 0x0000541008087816 */ /* 0x000fe40000000004 */
[----:B------:R-:W-:Y:S02]  /*192e0*/  LOP3.LUT R6, R6, 0xffff, RZ, 0xc0, !PT ;  /* 0x0000ffff06067812 */ /* 0x000fe400078ec0ff */
[----:B0-----:R-:W-:-:S03]  /*192f0*/  PRMT R5, R5, 0x3340, R1 ;  /* 0x0000334005057816 */ /* 0x001fc60000000001 */
[----:B------:R0:W-:Y:S01]  /*19300*/  STL [R1+0xf4], R6 ;  /* 0x0000f40601007387 */ /* 0x0001e20000100800 */
[----:B------:R-:W-:-:S03]  /*19310*/  PRMT R11, R0, 0x3340, R11 ;  /* 0x00003340000b7816 */ /* 0x000fc6000000000b */
[----:B------:R1:W-:Y:S01]  /*19320*/  STL [R1+0x10c], R7 ;  /* 0x00010c0701007387 */ /* 0x0003e20000100800 */
[----:B------:R-:W-:-:S03]  /*19330*/  PRMT R0, R9, 0x5410, R5 ;  /* 0x0000541009007816 */ /* 0x000fc60000000005 */
[----:B------:R-:W3:Y:S01]  /*19340*/  LDL.LU R15, [R1+0xb7c] ;  /* 0x000b7c00010f7983 */ /* 0x000ee20000300800 */
[----:B0-----:R-:W-:-:S03]  /*19350*/  PRMT R6, R6, 0x3340, R1 ;  /* 0x0000334006067816 */ /* 0x001fc60000000001 */
[----:B------:R-:W3:Y:S01]  /*19360*/  LDL.LU R25, [R1+0xb78] ;  /* 0x000b780001197983 */ /* 0x000ee20000300800 */
[----:B-1----:R-:W-:-:S03]  /*19370*/  PRMT R7, R7, 0x3340, R1 ;  /* 0x0000334007077816 */ /* 0x002fc60000000001 */
[----:B------:R-:W3:Y:S01]  /*19380*/  LDL.LU R26, [R1+0xb74] ;  /* 0x000b7400011a7983 */ /* 0x000ee20000300800 */
[----:B------:R-:W-:-:S03]  /*19390*/  PRMT R4, R10, 0x5410, R6 ;  /* 0x000054100a047816 */ /* 0x000fc60000000006 */
[----:B------:R-:W-:Y:S04]  /*193a0*/  STL [R1+0x1f8], R8 ;  /* 0x0001f80801007387 */ /* 0x000fe80000100800 */
[----:B------:R-:W3:Y:S04]  /*193b0*/  LDL.LU R6, [R1+0x40] ;  /* 0x0000400001067983 */ /* 0x000ee80000300800 */
[----:B------:R0:W-:Y:S04]  /*193c0*/  STL [R1+0x1e8], R0 ;  /* 0x0001e80001007387 */ /* 0x0001e80000100800 */
[----:B------:R-:W-:Y:S01]  /*193d0*/  STL [R1+0x240], R4 ;  /* 0x0002400401007387 */ /* 0x000fe20000100800 */
[----:B0-----:R-:W-:-:S03]  /*193e0*/  PRMT R0, R11, 0x5410, R7 ;  /* 0x000054100b007816 */ /* 0x001fc60000000007 */
[----:B------:R-:W3:Y:S01]  /*193f0*/  LDL.LU R7, [R1+0x2c] ;  /* 0x00002c0001077983 */ /* 0x000ee20000300800 */
[----:B--2---:R-:W-:Y:S02]  /*19400*/  LOP3.LUT R10, R20, 0xffff, RZ, 0xc0, !PT ;  /* 0x0000ffff140a7812 */ /* 0x004fe400078ec0ff */
[----:B----4-:R-:W-:Y:S01]  /*19410*/  LOP3.LUT R11, R22, 0xffff, RZ, 0xc0, !PT ;  /* 0x0000ffff160b7812 */ /* 0x010fe200078ec0ff */
[----:B------:R0:W-:Y:S01]  /*19420*/  STL [R1+0x238], R0 ;  /* 0x0002380001007387 */ /* 0x0001e20000100800 */
[----:B------:R-:W-:-:S03]  /*19430*/  LOP3.LUT R8, R19, 0xffff, RZ, 0xc0, !PT ;  /* 0x0000ffff13087812 */ /* 0x000fc600078ec0ff */
[----:B------:R-:W2:Y:S04]  /*19440*/  LDL.LU R23, [R1+0x3d4] ;  /* 0x0003d40001177983 */ /* 0x000ea80000300800 */
[----:B------:R-:W-:Y:S04]  /*19450*/  STL [R1+0x120], R10 ;  /* 0x0001200a01007387 */ /* 0x000fe80000100800 */
[----:B------:R-:W4:Y:S04]  /*19460*/  LDL.LU R22, [R1+0x3d0] ;  /* 0x0003d00001167983 */ /* 0x000f280000300800 */
[----:B------:R1:W-:Y:S04]  /*19470*/  STL [R1+0x28], R8 ;  /* 0x0000280801007387 */ /* 0x0003e80000100800 */
[----:B------:R-:W-:Y:S01]  /*19480*/  STL [R1+0x16c], R11 ;  /* 0x00016c0b01007387 */ /* 0x000fe20000100800 */
[----:B---3--:R-:W-:-:S03]  /*19490*/  LOP3.LUT R9, R21, 0xffff, RZ, 0xc0, !PT ;  /* 0x0000ffff15097812 */ /* 0x008fc600078ec0ff */
[----:B------:R-:W3:Y:S04]  /*194a0*/  LDL.LU R21, [R1+0x164] ;  /* 0x0001640001157983 */ /* 0x000ee80000300800 */
[----:B------:R0:W-:Y:S01]  /*194b0*/  STL [R1+0x108], R9 ;  /* 0x0001080901007387 */ /* 0x0001e20000100800 */
[----:B------:R-:W-:Y:S02]  /*194c0*/  LOP3.LUT R27, R27, 0xffff, RZ, 0xc0, !PT ;  /* 0x0000ffff1b1b7812 */ /* 0x000fe400078ec0ff */
[----:B------:R-:W-:-:S03]  /*194d0*/  LOP3.LUT R28, R28, 0xffff, RZ, 0xc0, !PT ;  /* 0x0000ffff1c1c7812 */ /* 0x000fc600078ec0ff */
[----:B------:R-:W-:Y:S01]  /*194e0*/  STL [R1+0xfc], R27 ;  /* 0x0000fc1b01007387 */ /* 0x000fe20000100800 */
[----:B0-----:R-:W-:Y:S02]  /*194f0*/  LOP3.LUT R0, R18, 0xffff, RZ, 0xc0, !PT ;  /* 0x0000ffff12007812 */ /* 0x001fe400078ec0ff */
[----:B------:R-:W-:Y:S02]  /*19500*/  LOP3.LUT R20, R29, 0xffff, RZ, 0xc0, !PT ;  /* 0x0000ffff1d147812 */ /* 0x000fe400078ec0ff */
[----:B------:R-:W3:Y:S04]  /*19510*/  LDL.LU R29, [R1+0x160] ;  /* 0x00016000011d7983 */ /* 0x000ee80000300800 */
[----:B------:R-:W-:Y:S04]  /*19520*/  STL [R1+0x24], R0 ;  /* 0x0000240001007387 */ /* 0x000fe80000100800 */
[----:B------:R-:W-:Y:S04]  /*19530*/  STL [R1+0x148], R28 ;  /* 0x0001481c01007387 */ /* 0x000fe80000100800 */
[----:B------:R-:W-:Y:S04]  /*19540*/  STL [R1+0xf0], R20 ;  /* 0x0000f01401007387 */ /* 0x000fe80000100800 */
[----:B------:R-:W3:Y:S04]  /*19550*/  LDL.LU R19, [R1+0xb0] ;  /* 0x0000b00001137983 */ /* 0x000ee80000300800 */
[----:B------:R-:W3:Y:S01]  /*19560*/  LDL.LU R18, [R1+0x9c] ;  /* 0x00009c0001127983 */ /* 0x000ee20000300800 */
[----:B-1----:R-:W-:-:S02]  /*19570*/  PRMT R8, R8, 0x3340, R0 ;  /* 0x0000334008087816 */ /* 0x002fc40000000000 */
[----:B------:R-:W-:Y:S02]  /*19580*/  LOP3.LUT R5, R25, 0xffff, RZ, 0xc0, !PT ;  /* 0x0000ffff19057812 */ /* 0x000fe400078ec0ff */
[----:B------:R-:W-:Y:S02]  /*19590*/  LOP3.LUT R4, R26, 0xffff, RZ, 0xc0, !PT ;  /* 0x0000ffff1a047812 */ /* 0x000fe400078ec0ff */
[----:B------:R-:W3:Y:S04]  /*195a0*/  LDL.LU R26, [R1+0x430] ;  /* 0x00043000011a7983 */ /* 0x000ee80000300800 */
[----:B------:R-:W3:Y:S01]  /*195b0*/  LDL.LU R25, [R1+0x434] ;  /* 0x0004340001197983 */ /* 0x000ee20000300800 */
[----:B------:R-:W-:-:S03]  /*195c0*/  LOP3.LUT R6, R6, 0xffff, RZ, 0xc0, !PT ;  /* 0x0000ffff06067812 */ /* 0x000fc600078ec0ff */
[----:B------:R0:W-:Y:S01]  /*195d0*/  STL [R1+0xe8], R4 ;  /* 0x0000e80401007387 */ /* 0x0001e20000100800 */
[----:B------:R-:W-:-:S03]  /*195e0*/  PRMT R9, R9, 0x3340, R20 ;  /* 0x0000334009097816 */ /* 0x000fc60000000014 */
[----:B------:R1:W-:Y:S01]  /*195f0*/  STL [R1+0xec], R5 ;  /* 0x0000ec0501007387 */ /* 0x0003e20000100800 */
[----:B------:R-:W-:-:S03]  /*19600*/  PRMT R10, R10, 0x3340, R27 ;  /* 0x000033400a0a7816 */ /* 0x000fc6000000001b */
[----:B------:R1:W-:Y:S01]  /*19610*/  STL [R1+0x128], R6 ;  /* 0x0001280601007387 */ /* 0x0003e20000100800 */
[--C-:B0-----:R-:W-:Y:S02]  /*19620*/  PRMT R4, R4, 0x3340, R1.reuse ;  /* 0x0000334004047816 */ /* 0x101fe40000000001 */
[----:B------:R-:W-:Y:S02]  /*19630*/  LOP3.LUT R7, R7, 0xffff, RZ, 0xc0, !PT ;  /* 0x0000ffff07077812 */ /* 0x000fe400078ec0ff */
[--C-:B-1----:R-:W-:Y:S02]  /*19640*/  PRMT R5, R5, 0x3340, R1.reuse ;  /* 0x0000334005057816 */ /* 0x102fe40000000001 */
[----:B------:R-:W-:Y:S01]  /*19650*/  PRMT R6, R6, 0x3340, R1 ;  /* 0x0000334006067816 */ /* 0x000fe20000000001 */
[----:B------:R0:W-:Y:S01]  /*19660*/  STL [R1+0x130], R7 ;  /* 0x0001300701007387 */ /* 0x0001e20000100800 */
[----:B------:R-:W-:Y:S02]  /*19670*/  PRMT R8, R8, 0x5410, R4 ;  /* 0x0000541008087816 */ /* 0x000fe40000000004 */
[----:B------:R-:W-:Y:S01]  /*19680*/  PRMT R4, R9, 0x5410, R5 ;  /* 0x0000541009047816 */ /* 0x000fe20000000005 */
[----:B------:R-:W3:Y:S01]  /*19690*/  LDL.LU R0, [R1+0xb70] ;  /* 0x000b700001007983 */ /* 0x000ee20000300800 */
[----:B------:R-:W-:-:S02]  /*196a0*/  PRMT R11, R11, 0x3340, R28 ;  /* 0x000033400b0b7816 */ /* 0x000fc4000000001c */
[----:B------:R-:W-:Y:S01]  /*196b0*/  PRMT R5, R10, 0x5410, R6 ;  /* 0x000054100a057816 */ /* 0x000fe20000000006 */
[----:B------:R-:W3:Y:S01]  /*196c0*/  LDL.LU R20, [R1+0xb6c] ;  /* 0x000b6c0001147983 */ /* 0x000ee20000300800 */
[----:B0-----:R-:W-:-:S03]  /*196d0*/  PRMT R7, R7, 0x3340, R1 ;  /* 0x0000334007077816 */ /* 0x001fc60000000001 */
[----:B------:R-:W3:Y:S04]  /*196e0*/  LDL.LU R27, [R1+0xb68] ;  /* 0x000b6800011b7983 */ /* 0x000ee80000300800 */
[----:B------:R-:W3:Y:S04]  /*196f0*/  LDL.LU R28, [R1+0xb64] ;  /* 0x000b6400011c7983 */ /* 0x000ee80000300800 */
        /* <DEDUP_REMOVED lines=9> */
[----:B---3--:R-:W-:Y:S02]  /*19790*/  LOP3.LUT R21, R21, 0xffff, RZ, 0xc0, !PT ;  /* 0x0000ffff15157812 */ /* 0x008fe400078ec0ff */
[----:B------:R-:W-:Y:S02]  /*197a0*/  LOP3.LUT R29, R29, 0xffff, RZ, 0xc0, !PT ;  /* 0x0000ffff1d1d7812 */ /* 0x000fe400078ec0ff */
[----:B------:R-:W-:Y:S02]  /*197b0*/  LOP3.LUT R22, R18, 0xffff, RZ, 0xc0, !PT ;  /* 0x0000ffff12167812 */ /* 0x000fe400078ec0ff */
[----:B------:R-:W-:-:S02]  /*197c0*/  LOP3.LUT R11, R26, 0xffff, RZ, 0xc0, !PT ;  /* 0x0000ffff1a0b7812 */ /* 0x000fc400078ec0ff */
[----:B------:R-:W-:-:S05]  /*197d0*/  LOP3.LUT R10, R25, 0xffff, RZ, 0xc0, !PT ;  /* 0x0000ffff190a7812 */ /* 0x000fca00078ec0ff */
[----:B------:R-:W-:Y:S04]  /*197e0*/  STL [R1+0x144], R10 ;  /* 0x0001440a01007387 */ /* 0x000fe80000100800 */
[----:B------:R1:W-:Y:S01]  /*197f0*/  STL [R1+0x2c], R8 ;  /* 0x00002c0801007387 */ /* 0x0003e20000100800 */
[----:B------:R-:W-:-:S03]  /*19800*/  LOP3.LUT R25, R19, 0xffff, RZ, 0xc0, !PT ;  /* 0x0000ffff13197812 */ /* 0x000fc600078ec0ff */
[----:B------:R-:W-:Y:S04]  /*19810*/  STL [R1+0x174], R11 ;  /* 0x0001740b01007387 */ /* 0x000fe80000100800 */
[----:B------:R2:W-:Y:S04]  /*19820*/  STL [R1+0x12c], R9 ;  /* 0x00012c0901007387 */ /* 0x0005e80000100800 */
[----:B------:R-:W3:Y:S04]  /*19830*/  LDL.LU R23, [R1+0x154] ;  /* 0x0001540001177983 */ /* 0x000ee80000300800 */
[----:B------:R-:W-:Y:S04]  /*19840*/  STL [R1+0x138], R21 ;  /* 0x0001381501007387 */ /* 0x000fe80000100800 */
[----:B------:R-:W4:Y:S04]  /*19850*/  LDL.LU R19, [R1+0xb8] ;  /* 0x0000b80001137983 */ /* 0x000f280000300800 */
[----:B------:R-:W-:Y:S04]  /*19860*/  STL [R1+0x164], R29 ;  /* 0x0001641d01007387 */ /* 0x000fe80000100800 */
[----:B------:R-:W3:Y:S01]  /*19870*/  LDL.LU R18, [R1+0xb4] ;  /* 0x0000b40001127983 */ /* 0x000ee20000300800 */
[----:B0-----:R-:W-:-:S03]  /*19880*/  LOP3.LUT R4, R28, 0xffff, RZ, 0xc0, !PT ;  /* 0x0000ffff1c047812 */ /* 0x001fc600078ec0ff */
[----:B------:R-:W-:Y:S01]  /*19890*/  STL [R1+0x11c], R22 ;  /* 0x00011c1601007387 */ /* 0x000fe20000100800 */
[----:B------:R-:W-:-:S03]  /*198a0*/  LOP3.LUT R5, R27, 0xffff, RZ, 0xc0, !PT ;  /* 0x0000ffff1b057812 */ /* 0x000fc600078ec0ff */
[----:B------:R-:W3:Y:S01]  /*198b0*/  LDL.LU R26, [R1] ;  /* 0x00000000011a7983 */ /* 0x000ee20000300800 */
[----:B------:R-:W-:-:S03]  /*198c0*/  LOP3.LUT R6, R6, 0xffff, RZ, 0xc0, !PT ;  /* 0x0000ffff06067812 */ /* 0x000fc600078ec0ff */
[----:B------:R-:W3:Y:S01]  /*198d0*/  LDL.LU R28, [R1+0x3c0] ;  /* 0x0003c000011c7983 */ /* 0x000ee20000300800 */
[----:B-1----:R-:W-:-:S03]  /*198e0*/  PRMT R8, R8, 0x3340, R25 ;  /* 0x0000334008087816 */ /* 0x002fc60000000019 */
[----:B------:R-:W3:Y:S04]  /*198f0*/  LDL.LU R27, [R1+0x150] ;  /* 0x00015000011b7983 */ /* 0x000ee80000300800 */
[----:B------:R0:W-:Y:S01]  /*19900*/  STL [R1+0xf8], R4 ;  /* 0x0000f80401007387 */ /* 0x0001e20000100800 */
[----:B--2---:R-:W-:Y:S02]  /*19910*/  PRMT R9, R9, 0x3340, R22 ;  /* 0x0000334009097816 */ /* 0x004fe40000000016 */
[----:B------:R-:W-:Y:S01]  /*19920*/  LOP3.LUT R7, R7, 0xffff, RZ, 0xc0, !PT ;  /* 0x0000ffff07077812 */ /* 0x000fe200078ec0ff */
[----:B------:R1:W-:Y:S01]  /*19930*/  STL [R1+0x114], R5 ;  /* 0x0001140501007387 */ /* 0x0003e20000100800 */
[----:B0-----:R-:W-:-:S03]  /*19940*/  PRMT R4, R4, 0x3340, R1 ;  /* 0x0000334004047816 */ /* 0x001fc60000000001 */
[----:B------:R0:W-:Y:S01]  /*19950*/  STL [R1+0x14c], R6 ;  /* 0x00014c0601007387 */ /* 0x0001e20000100800 */
[----:B------:R-:W-:Y:S02]  /*19960*/  PRMT R10, R10, 0x3340, R21 ;  /* 0x000033400a0a7816 */ /* 0x000fe40000000015 */
[----:B------:R-:W-:Y:S01]  /*19970*/  PRMT R4, R8, 0x5410, R4 ;  /* 0x0000541008047816 */ /* 0x000fe20000000004 */
[----:B------:R-:W-:Y:S01]  /*19980*/  STL [R1+0x15c], R7 ;  /* 0x00015c0701007387 */ /* 0x000fe20000100800 */
[----:B------:R-:W-:Y:S02]  /*19990*/  PRMT R11, R11, 0x3340, R29 ;  /* 0x000033400b0b7816 */ /* 0x000fe4000000001d */
[----:B-1----:R-:W-:Y:S01]  /*199a0*/  PRMT R5, R5, 0x3340, R1 ;  /* 0x0000334005057816 */ /* 0x002fe20000000001 */
[----:B------:R-:W2:Y:S04]  /*199b0*/  LDL.LU R22, [R1+0xb60] ;  /* 0x000b600001167983 */ /* 0x000ea80000300800 */
[----:B------:R-:W2:Y:S01]  /*199c0*/  LDL.LU R21, [R1+0xb5c] ;  /* 0x000b5c0001157983 */ /* 0x000ea20000300800 */
[----:B------:R-:W-:-:S03]  /*199d0*/  PRMT R9, R9, 0x5410, R5 ;  /* 0x0000541009097816 */ /* 0x000fc60000000005 */
[----:B------:R-:W2:Y:S04]  /*199e0*/  LDL.LU R29, [R1+0xb58] ;  /* 0x000b5800011d7983 */ /* 0x000ea80000300800 */
[----:B------:R-:W2:Y:S04]  /*199f0*/  LDL.LU R8, [R1+0x438] ;  /* 0x0004380001087983 */ /* 0x000ea80000300800 */
[----:B------:R1:W-:Y:S01]  /*19a00*/  STL [R1+0x1b8], R4 ;  /* 0x0001b80401007387 */ /* 0x0003e20000100800 */
[----:B0-----:R-:W-:-:S03]  /*19a10*/  PRMT R6, R6, 0x3340, R1 ;  /* 0x0000334006067816 */ /* 0x001fc60000000001 */
[----:B-1----:R-:W2:Y:S04]  /*19a20*/  LDL.LU R4, [R1+0x3c4] ;  /* 0x0003c40001047983 */ /* 0x002ea80000300800 */
[----:B------:R-:W2:Y:S01]  /*19a30*/  LDL.LU R5, [R1+0x43c] ;  /* 0x00043c0001057983 */ /* 0x000ea20000300800 */
[----:B------:R-:W-:Y:S02]  /*19a40*/  PRMT R7, R7, 0x3340, R1 ;  /* 0x0000334007077816 */ /* 0x000fe40000000001 */
[----:B------:R-:W-:Y:S01]  /*19a50*/  PRMT R10, R10, 0x5410, R6 ;  /* 0x000054100a0a7816 */ /* 0x000fe20000000006 */
[----:B------:R0:W-:Y:S04]  /*19a60*/  STL [R1+0x188], R9 ;  /* 0x0001880901007387 */ /* 0x0001e80000100800 */
[----:B------:R-:W2:Y:S04]  /*19a70*/  LDL.LU R6, [R1+0x70] ;  /* 0x0000700001067983 */ /* 0x000ea80000300800 */
[----:B------:R-:W-:Y:S01]  /*19a80*/  STL [R1+0x22c], R10 ;  /* 0x00022c0a01007387 */ /* 0x000fe20000100800 */
[----:B0-----:R-:W-:-:S03]  /*19a90*/  PRMT R9, R11, 0x5410, R7 ;  /* 0x000054100b097816 */ /* 0x001fc60000000007 */
[----:B------:R-:W2:Y:S04]  /*19aa0*/  LDL.LU R7, [R1+0x4c] ;  /* 0x00004c0001077983 */ /* 0x000ea80000300800 */
[----:B------:R0:W-:Y:S01]  /*19ab0*/  STL [R1+0x224], R9 ;  /* 0x0002240901007387 */ /* 0x0001e20000100800 */
[----:B----4-:R-:W-:Y:S02]  /*19ac0*/  LOP3.LUT R19, R19, 0xffff, RZ, 0xc0, !PT ;  /* 0x0000ffff13137812 */ /* 0x010fe400078ec0ff */
[----:B---3--:R-:W-:Y:S02]  /*19ad0*/  LOP3.LUT R18, R18, 0xffff, RZ, 0xc0, !PT ;  /* 0x0000ffff12127812 */ /* 0x008fe400078ec0ff */
[----:B0-----:R-:W-:Y:S02]  /*19ae0*/  LOP3.LUT R9, R28, 0xffff, RZ, 0xc0, !PT ;  /* 0x0000ffff1c097812 */ /* 0x001fe400078ec0ff */
[----:B------:R-:W-:-:S02]  /*19af0*/  LOP3.LUT R28, R23, 0xffff, RZ, 0xc0, !PT ;  /* 0x0000ffff171c7812 */ /* 0x000fc400078ec0ff */
[----:B------:R-:W-:Y:S02]  /*19b00*/  LOP3.LUT R27, R27, 0xffff, RZ, 0xc0, !PT ;  /* 0x0000ffff1b1b7812 */ /* 0x000fe400078ec0ff */
[----:B--2---:R-:W-:Y:S02]  /*19b10*/  LOP3.LUT R11, R8, 0xffff, RZ, 0xc0, !PT ;  /* 0x0000ffff080b7812 */ /* 0x004fe400078ec0ff */
[----:B------:R-:W-:Y:S02]  /*19b20*/  LOP3.LUT R8, R4, 0xffff, RZ, 0xc0, !PT ;  /* 0x0000ffff04087812 */ /* 0x000fe400078ec0ff */
[----:B------:R-:W-:-:S05]  /*19b30*/  LOP3.LUT R10, R5, 0xffff, RZ, 0xc0, !PT ;  /* 0x0000ffff050a7812 */ /* 0x000fca00078ec0ff */
[----:B------:R-:W-:Y:S01]  /*19b40*/  STL [R1+0x160], R10 ;  /* 0x0001600a01007387 */ /* 0x000fe20000100800 */
[----:B------:R-:W-:-:S03]  /*19b50*/  LOP3.LUT R4, R26, 0xffff, RZ, 0xc0, !PT ;  /* 0x0000ffff1a047812 */ /* 0x000fc600078ec0ff */
[----:B------:R0:W-:Y:S04]  /*19b60*/  STL [R1+0x118], R8 ;  /* 0x0001180801007387 */ /* 0x0001e80000100800 */
[----:B------:R1:W-:Y:S04]  /*19b70*/  STL [R1+0x180], R11 ;  /* 0x0001800b01007387 */ /* 0x0003e80000100800 */
[----:B------:R2:W-:Y:S01]  /*19b80*/  STL [R1+0x158], R9 ;  /* 0x0001580901007387 */ /* 0x0005e20000100800 */
[----:B------:R-:W-:-:S03]  /*19b90*/  LOP3.LUT R5, R29, 0xffff, RZ, 0xc0, !PT ;  /* 0x0000ffff1d057812 */ /* 0x000fc600078ec0ff */
[----:B------:R-:W3:Y:S01]  /*19ba0*/  LDL.LU R23, [R1+0xd0] ;  /* 0x0000d00001177983 */ /* 0x000ee20000300800 */
[----:B------:R-:W-:-:S03]  /*19bb0*/  LOP3.LUT R6, R6, 0xffff, RZ, 0xc0, !PT ;  /* 0x0000ffff06067812 */ /* 0x000fc600078ec0ff */
[----:B------:R-:W-:Y:S01]  /*19bc0*/  STL [R1+0x154], R28 ;  /* 0x0001541c01007387 */ /* 0x000fe20000100800 */
[----:B------:R-:W-:-:S03]  /*19bd0*/  LOP3.LUT R7, R7, 0xffff, RZ, 0xc0, !PT ;  /* 0x0000ffff07077812 */ /* 0x000fc600078ec0ff */
[----:B------:R-:W-:Y:S01]  /*19be0*/  STL [R1+0x178], R27 ;  /* 0x0001781b01007387 */ /* 0x000fe20000100800 */
[----:B0-----:R-:W-:-:S03]  /*19bf0*/  PRMT R8, R8, 0x3340, R19 ;  /* 0x0000334008087816 */ /* 0x001fc60000000013 */
[----:B------:R-:W-:Y:S04]  /*19c00*/  STL [R1+0x48], R19 ;  /* 0x0000481301007387 */ /* 0x000fe80000100800 */
[----:B------:R-:W4:Y:S04]  /*19c10*/  LDL.LU R26, [R1+0x30] ;  /* 0x00003000011a7983 */ /* 0x000f280000300800 */
[----:B------:R0:W-:Y:S01]  /*19c20*/  STL [R1], R4 ;  /* 0x0000000401007387 */ /* 0x0001e20000100800 */
[----:B-1----:R-:W-:-:S03]  /*19c30*/  PRMT R11, R11, 0x3340, R27 ;  /* 0x000033400b0b7816 */ /* 0x002fc6000000001b */
[----:B------:R-:W-:Y:S01]  /*19c40*/  STL [R1+0x13c], R18 ;  /* 0x00013c1201007387 */ /* 0x000fe20000100800 */
[----:B--2---:R-:W-:-:S03]  /*19c50*/  PRMT R9, R9, 0x3340, R18 ;  /* 0x0000334009097816 */ /* 0x004fc60000000012 */
[----:B------:R1:W-:Y:S01]  /*19c60*/  STL [R1+0xb4], R5 ;  /* 0x0000b40501007387 */ /* 0x0003e20000100800 */
[----:B0-----:R-:W-:-:S03]  /*19c70*/  PRMT R4, R4, 0x3340, R1 ;  /* 0x0000334004047816 */ /* 0x001fc60000000001 */
[----:B------:R0:W-:Y:S01]  /*19c80*/  STL [R1+0x150], R6 ;  /* 0x0001500601007387 */ /* 0x0001e20000100800 */
[----:B------:R-:W-:-:S03]  /*19c90*/  PRMT R27, R8, 0x5410, R4 ;  /* 0x00005410081b7816 */ /* 0x000fc60000000004 */
[----:B------:R-:W-:Y:S01]  /*19ca0*/  STL [R1+0x170], R7 ;  /* 0x0001700701007387 */ /* 0x000fe20000100800 */
[----:B-1----:R-:W-:-:S03]  /*19cb0*/  PRMT R5, R5, 0x3340, R1 ;  /* 0x0000334005057816 */ /* 0x002fc60000000001 */
[----:B------:R-:W2:Y:S01]  /*19cc0*/  LDL.LU R19, [R1+0xb54] ;  /* 0x000b540001137983 */ /* 0x000ea20000300800 */
[----:B------:R-:W-:-:S03]  /*19cd0*/  PRMT R10, R10, 0x3340, R28 ;  /* 0x000033400a0a7816 */ /* 0x000fc6000000001c */
[----:B------:R-:W2:Y:S01]  /*19ce0*/  LDL.LU R18, [R1+0xb50] ;  /* 0x000b500001127983 */ /* 0x000ea20000300800 */
[----:B0-----:R-:W-:-:S03]  /*19cf0*/  PRMT R6, R6, 0x3340, R1 ;  /* 0x0000334006067816 */ /* 0x001fc60000000001 */
[----:B------:R-:W2:Y:S01]  /*19d00*/  LDL.LU R8, [R1+0x168] ;  /* 0x0001680001087983 */ /* 0x000ea20000300800 */
[----:B------:R-:W-:-:S03]  /*19d10*/  PRMT R5, R9, 0x5410, R5 ;  /* 0x0000541009057816 */ /* 0x000fc60000000005 */
[----:B------:R-:W4:Y:S01]  /*19d20*/  LDL.LU R4, [R1+0x34] ;  /* 0x0000340001047983 */ /* 0x000f220000300800 */
[----:B------:R-:W-:-:S03]  /*19d30*/  PRMT R6, R10, 0x5410, R6 ;  /* 0x000054100a067816 */ /* 0x000fc60000000006 */
[----:B------:R0:W-:Y:S04]  /*19d40*/  STL [R1+0x1b4], R27 ;  /* 0x0001b41b01007387 */ /* 0x0001e80000100800 */
[----:B------:R-:W4:Y:S04]  /*19d50*/  LDL.LU R29, [R1+0x38] ;  /* 0x00003800011d7983 */ /* 0x000f280000300800 */
[----:B0-----:R-:W4:Y:S04]  /*19d60*/  LDL.LU R27, [R1+0x54] ;  /* 0x00005400011b7983 */ /* 0x001f280000300800 */
[----:B------:R-:W4:Y:S04]  /*19d70*/  LDL.LU R28, [R1+0x20] ;  /* 0x00002000011c7983 */ /* 0x000f280000300800 */
[----:B------:R-:W4:Y:S04]  /*19d80*/  LDL.LU R9, [R1+0x3c8] ;  /* 0x0003c80001097983 */ /* 0x000f280000300800 */
[----:B------:R0:W-:Y:S04]  /*19d90*/  STL [R1+0x184], R5 ;  /* 0x0001840501007387 */ /* 0x0001e80000100800 */
[----:B0-----:R-:W4:Y:S04]  /*19da0*/  LDL.LU R5, [R1+0x8] ;  /* 0x0000080001057983 */ /* 0x001f280000300800 */
[----:B------:R-:W4:Y:S04]  /*19db0*/  LDL.LU R10, [R1+0xd4] ;  /* 0x0000d400010a7983 */ /* 0x000f280000300800 */
[----:B------:R0:W-:Y:S04]  /*19dc0*/  STL [R1+0x218], R6 ;  /* 0x0002180601007387 */ /* 0x0001e80000100800 */
[----:B0-----:R-:W4:Y:S01]  /*19dd0*/  LDL.LU R6, [R1+0xc] ;  /* 0x00000c0001067983 */ /* 0x001f220000300800 */
[----:B------:R-:W-:-:S04]  /*19de0*/  PRMT R7, R7, 0x3340, R1 ;  /* 0x0000334007077816 */ /* 0x000fc80000000001 */
[----:B------:R-:W-:Y:S02]  /*19df0*/  PRMT R7, R11, 0x5410, R7 ;  /* 0x000054100b077816 */ /* 0x000fe40000000007 */
[----:B------:R-:W4:Y:S04]  /*19e00*/  LDL.LU R11, [R1+0x50] ;  /* 0x00005000010b7983 */ /* 0x000f280000300800 */
[----:B------:R0:W-:Y:S01]  /*19e10*/  STL [R1+0x214], R7 ;  /* 0x0002140701007387 */ /* 0x0001e20000100800 */
[----:B---3--:R-:W-:Y:S02]  /*19e20*/  LOP3.LUT R23, R23, 0xffff, RZ, 0xc0, !PT ;  /* 0x0000ffff17177812 */ /* 0x008fe400078ec0ff */
[----:B--2---:R-:W-:Y:S02]  /*19e30*/  LOP3.LUT R8, R8, 0xffff, RZ, 0xc0, !PT ;  /* 0x0000ffff08087812 */ /* 0x004fe400078ec0ff */
[----:B----4-:R-:W-:-:S05]  /*19e40*/  LOP3.LUT R9, R9, 0xffff, RZ, 0xc0, !PT ;  /* 0x0000ffff09097812 */ /* 0x010fca00078ec0ff */
[----:B------:R1:W-:Y:S01]  /*19e50*/  STL [R1+0x140], R9 ;  /* 0x0001400901007387 */ /* 0x0003e20000100800 */
[----:B------:R-:W-:Y:S02]  /*19e60*/  LOP3.LUT R10, R10, 0xffff, RZ, 0xc0, !PT ;  /* 0x0000ffff0a0a7812 */ /* 0x000fe400078ec0ff */
[----:B0-----:R-:W-:-:S03]  /*19e70*/  LOP3.LUT R7, R5, 0xffff, RZ, 0xc0, !PT ;  /* 0x0000ffff05077812 */ /* 0x001fc600078ec0ff */
[----:B------:R-:W-:Y:S01]  /*19e80*/  STL [R1+0xb8], R10 ;  /* 0x0000b80a01007387 */ /* 0x000fe20000100800 */
[----:B-1----:R-:W-:-:S03]  /*19e90*/  PRMT R9, R9, 0x3340, R10 ;  /* 0x0000334009097816 */ /* 0x002fc6000000000a */
[----:B------:R-:W-:Y:S01]  /*19ea0*/  STL [R1+0x17c], R8 ;  /* 0x00017c0801007387 */ /* 0x000fe20000100800 */
[----:B------:R-:W-:-:S05]  /*19eb0*/  LOP3.LUT R6, R6, 0xffff, RZ, 0xc0, !PT ;  /* 0x0000ffff06067812 */ /* 0x000fca00078ec0ff */
[----:B------:R0:W-:Y:S01]  /*19ec0*/  STL [R1+0xd0], R6 ;  /* 0x0000d00601007387 */ /* 0x0001e20000100800 */
[----:B------:R-:W-:-:S03]  /*19ed0*/  SHF.R.U32.HI R5, RZ, 0x8, R26 ;  /* 0x00000008ff057819 */ /* 0x000fc6000001161a */
[----:B------:R1:W-:Y:S01]  /*19ee0*/  STL [R1+0x168], R23 ;  /* 0x0001681701007387 */ /* 0x0003e20000100800 */
[----:B0-----:R-:W-:-:S03]  /*19ef0*/  PRMT R6, R6, 0x3340, R1 ;  /* 0x0000334006067816 */ /* 0x001fc60000000001 */
[----:B------:R-:W-:Y:S01]  /*19f00*/  STL [R1+0xd4], R7 ;  /* 0x0000d40701007387 */ /* 0x000fe20000100800 */
[----:B------:R-:W-:Y:S02]  /*19f10*/  PRMT R8, R8, 0x3340, R23 ;  /* 0x0000334008087816 */ /* 0x000fe40000000017 */
[----:B------:R-:W-:Y:S01]  /*19f20*/  PRMT R6, R9, 0x5410, R6 ;  /* 0x0000541009067816 */ /* 0x000fe20000000006 */
[----:B------:R-:W2:Y:S04]  /*19f30*/  LDL.LU R26, [R1+0x5c] ;  /* 0x00005c00011a7983 */ /* 0x000ea80000300800 */
[----:B-1----:R-:W3:Y:S04]  /*19f40*/  LDL.LU R23, [R1+0x4] ;  /* 0x0000040001177983 */ /* 0x002ee80000300800 */
[----:B------:R-:W4:Y:S04]  /*19f50*/  LDL.LU R9, [R1+0x3c] ;  /* 0x00003c0001097983 */ /* 0x000f280000300800 */
[----:B------:R0:W-:Y:S04]  /*19f60*/  STL [R1+0x1bc], R6 ;  /* 0x0001bc0601007387 */ /* 0x0001e80000100800 */
[----:B0-----:R-:W2:Y:S01]  /*19f70*/  LDL.LU R6, [R1+0x58] ;  /* 0x0000580001067983 */ /* 0x001ea20000300800 */
[----:B------:R-:W0:Y:S01]  /*19f80*/  S2R R10, SR_TID.X ;  /* 0x00000000000a7919 */ /* 0x000e220000002100 */
[----:B------:R-:W-:-:S02]  /*19f90*/  SHF.R.U32.HI R4, RZ, 0x8, R4 ;  /* 0x00000008ff047819 */ /* 0x000fc40000011604 */
[----:B------:R-:W-:Y:S02]  /*19fa0*/  LOP3.LUT R5, R5, 0xffff, RZ, 0xc0, !PT ;  /* 0x0000ffff05057812 */ /* 0x000fe400078ec0ff */
[----:B------:R-:W-:Y:S02]  /*19fb0*/  LOP3.LUT R4, R4, 0xffff, RZ, 0xc0, !PT ;  /* 0x0000ffff04047812 */ /* 0x000fe400078ec0ff */
[----:B------:R-:W-:-:S04]  /*19fc0*/  PRMT R7, R7, 0x3340, R1 ;  /* 0x0000334007077816 */ /* 0x000fc80000000001 */
[----:B------:R-:W-:Y:S02]  /*19fd0*/  PRMT R7, R8, 0x5410, R7 ;  /* 0x0000541008077816 */ /* 0x000fe40000000007 */
[----:B0-----:R-:W-:-:S05]  /*19fe0*/  LOP3.LUT R10, R10, 0x20, RZ, 0xc0, !PT ;  /* 0x000000200a0a7812 */ /* 0x001fca00078ec0ff */
[----:B------:R-:W-:-:S05]  /*19ff0*/  IMAD R0, R10, 0x8, R0 ;  /* 0x000000080a007824 */ /* 0x000fca00078e0200 */
[----:B------:R0:W-:Y:S02]  /*1a000*/  STL [R1+0xb4c], R0 ;  /* 0x000b4c0001007387 */ /* 0x0001e40000100800 */
[----:B0-----:R-:W-:Y:S02]  /*1a010*/  PRMT R0, R4, 0x3340, R5 ;  /* 0x0000334004007816 */ /* 0x001fe40000000005 */
[----:B------:R-:W-:Y:S04]  /*1a020*/  STL [R1+0x18c], R7 ;  /* 0x00018c0701007387 */ /* 0x000fe80000100800 */
[----:B------:R0:W-:Y:S04]  /*1a030*/  STL [R1+0xb0], R0 ;  /* 0x0000b00001007387 */ /* 0x0001e80000100800 */
[----:B------:R-:W3:Y:S01]  /*1a040*/  LDL.LU R10, [R1+0x6c] ;  /* 0x00006c00010a7983 */ /* 0x000ee20000300800 */
[----:B--2---:R-:W-:-:S02]  /*1a050*/  SHF.R.U32.HI R5, RZ, 0x8, R6 ;  /* 0x00000008ff057819 */ /* 0x004fc40000011606 */
[----:B------:R-:W-:Y:S02]  /*1a060*/  SHF.R.U32.HI R6, RZ, 0x8, R11 ;  /* 0x00000008ff067819 */ /* 0x000fe4000001160b */
[----:B------:R-:W-:Y:S01]  /*1a070*/  LOP3.LUT R5, R5, 0xffff, RZ, 0xc0, !PT ;  /* 0x0000ffff05057812 */ /* 0x000fe200078ec0ff */
[----:B------:R-:W2:Y:S01]  /*1a080*/  LDL.LU R11, [R1+0x60] ;  /* 0x00006000010b7983 */ /* 0x000ea20000300800 */
[----:B------:R-:W-:-:S04]  /*1a090*/  LOP3.LUT R6, R6, 0xffff, RZ, 0xc0, !PT ;  /* 0x0000ffff06067812 */ /* 0x000fc800078ec0ff */
[----:B0-----:R-:W-:Y:S02]  /*1a0a0*/  PRMT R0, R5, 0x3340, R6 ;  /* 0x0000334005007816 */ /* 0x001fe40000000006 */
[----:B------:R-:W2:Y:S01]  /*1a0b0*/  LDL.LU R6, [R1+0x10] ;  /* 0x0000100001067983 */ /* 0x000ea20000300800 */
[----:B----4-:R-:W-:Y:S02]  /*1a0c0*/  SHF.R.U32.HI R4, RZ, 0x8, R9 ;  /* 0x00000008ff047819 */ /* 0x010fe40000011609 */
[----:B------:R-:W-:Y:S02]  /*1a0d0*/  SHF.R.U32.HI R8, RZ, 0x8, R27 ;  /* 0x00000008ff087819 */ /* 0x000fe4000001161b */
[----:B------:R-:W-:Y:S02]  /*1a0e0*/  SHF.R.U32.HI R9, RZ, 0x8, R28 ;  /* 0x00000008ff097819 */ /* 0x000fe4000001161c */
[----:B------:R-:W-:Y:S02]  /*1a0f0*/  LOP3.LUT R8, R8, 0xffff, RZ, 0xc0, !PT ;  /* 0x0000ffff08087812 */ /* 0x000fe400078ec0ff */
[----:B------:R-:W-:Y:S01]  /*1a100*/  LOP3.LUT R9, R9, 0xffff, RZ, 0xc0, !PT ;  /* 0x0000ffff09097812 */ /* 0x000fe200078ec0ff */
[----:B------:R0:W-:Y:S01]  /*1a110*/  STL [R1+0xac], R0 ;  /* 0x0000ac0001007387 */ /* 0x0001e20000100800 */
[----:B------:R-:W-:-:S02]  /*1a120*/  LOP3.LUT R4, R4, 0xffff, RZ, 0xc0, !PT ;  /* 0x0000ffff04047812 */ /* 0x000fc400078ec0ff */
[----:B------:R-:W-:Y:S02]  /*1a130*/  SHF.R.U32.HI R7, RZ, 0x8, R29 ;  /* 0x00000008ff077819 */ /* 0x000fe4000001161d */
[----:B0-----:R-:W-:Y:S02]  /*1a140*/  PRMT R0, R8, 0x3340, R9 ;  /* 0x0000334008007816 */ /* 0x001fe40000000009 */
[----:B------:R-:W-:-:S03]  /*1a150*/  PRMT R29, R4, 0x3340, R1 ;  /* 0x00003340041d7816 */ /* 0x000fc60000000001 */
[----:B------:R0:W-:Y:S01]  /*1a160*/  STL [R1+0xa8], R0 ;  /* 0x0000a80001007387 */ /* 0x0001e20000100800 */
[----:B------:R-:W-:Y:S02]  /*1a170*/  SHF.R.U32.HI R4, RZ, 0x8, R26 ;  /* 0x00000008ff047819 */ /* 0x000fe4000001161a */
[----:B------:R-:W-:Y:S02]  /*1a180*/  SHF.R.U32.HI R21, RZ, 0x8, R21 ;  /* 0x00000008ff157819 */ /* 0x000fe40000011615 */
[----:B------:R-:W-:Y:S02]  /*1a190*/  SHF.R.U32.HI R19, RZ, 0x8, R19 ;  /* 0x00000008ff137819 */ /* 0x000fe40000011613 */
[----:B---3--:R-:W-:Y:S01]  /*1a1a0*/  SHF.R.U32.HI R5, RZ, 0x8, R23 ;  /* 0x00000008ff057819 */ /* 0x008fe20000011617 */
[----:B0-----:R-:W3:Y:S01]  /*1a1b0*/  LDL.LU R0, [R1+0x64] ;  /* 0x0000640001007983 */ /* 0x001ee20000300800 */
[----:B------:R-:W-:Y:S02]  /*1a1c0*/  SHF.R.U32.HI R20, RZ, 0x8, R20 ;  /* 0x00000008ff147819 */ /* 0x000fe40000011614 */
[----:B------:R-:W-:Y:S01]  /*1a1d0*/  LOP3.LUT R4, R4, 0xffff, RZ, 0xc0, !PT ;  /* 0x0000ffff04047812 */ /* 0x000fe200078ec0ff */
[----:B------:R-:W4:Y:S01]  /*1a1e0*/  LDL.LU R23, [R1+0x68] ;  /* 0x0000680001177983 */ /* 0x000f220000300800 */
[----:B------:R-:W-:-:S02]  /*1a1f0*/  LOP3.LUT R7, R7, 0xffff, RZ, 0xc0, !PT ;  /* 0x0000ffff07077812 */ /* 0x000fc400078ec0ff */
[----:B------:R-:W-:Y:S02]  /*1a200*/  LOP3.LUT R19, R19, 0xffff, RZ, 0xc0, !PT ;  /* 0x0000ffff13137812 */ /* 0x000fe400078ec0ff */
[----:B------:R-:W-:Y:S02]  /*1a210*/  LOP3.LUT R21, R21, 0xffff, RZ, 0xc0, !PT ;  /* 0x0000ffff15157812 */ /* 0x000fe400078ec0ff */
[----:B------:R-:W-:Y:S02]  /*1a220*/  LOP3.LUT R20, R20, 0xffff, RZ, 0xc0, !PT ;  /* 0x0000ffff14147812 */ /* 0x000fe400078ec0ff */
[----:B------:R-:W-:Y:S02]  /*1a230*/  LOP3.LUT R5, R5, 0xffff, RZ, 0xc0, !PT ;  /* 0x0000ffff05057812 */ /* 0x000fe400078ec0ff */
[--C-:B------:R-:W-:Y:S02]  /*1a240*/  PRMT R27, R4, 0x3340, R1.reuse ;  /* 0x00003340041b7816 */ /* 0x100fe40000000001 */
[----:B------:R-:W-:-:S02]  /*1a250*/  PRMT R28, R7, 0x3340, R1 ;  /* 0x00003340071c7816 */ /* 0x000fc40000000001 */
[----:B------:R-:W-:Y:S02]  /*1a260*/  PRMT R4, R21, 0x3340, R19 ;  /* 0x0000334015047816 */ /* 0x000fe40000000013 */
[----:B------:R-:W-:-:S03]  /*1a270*/  PRMT R7, R5, 0x3340, R20 ;  /* 0x0000334005077816 */ /* 0x000fc60000000014 */
[----:B------:R0:W-:Y:S04]  /*1a280*/  STL [R1+0xa0], R4 ;  /* 0x0000a00401007387 */ /* 0x0001e80000100800 */
[----:B------:R1:W-:Y:S04]  /*1a290*/  STL [R1+0xa4], R7 ;  /* 0x0000a40701007387 */ /* 0x0003e80000100800 */
[----:B------:R-:W4:Y:S01]  /*1a2a0*/  LDL.LU R9, [R1+0x80] ;  /* 0x0000800001097983 */ /* 0x000f220000300800 */
[----:B0-----:R-:W-:-:S03]  /*1a2b0*/  SHF.R.U32.HI R4, RZ, 0x8, R10 ;  /* 0x00000008ff047819 */ /* 0x001fc6000001160a */
[----:B-1----:R-:W4:Y:S04]  /*1a2c0*/  LDL.LU R7, [R1+0xe0] ;  /* 0x0000e00001077983 */ /* 0x002f280000300800 */
[----:B------:R-:W4:Y:S01]  /*1a2d0*/  LDL.LU R10, [R1+0xc0] ;  /* 0x0000c000010a7983 */ /* 0x000f220000300800 */
[----:B--2---:R-:W-:Y:S02]  /*1a2e0*/  SHF.R.U32.HI R5, RZ, 0x8, R6 ;  /* 0x00000008ff057819 */ /* 0x004fe40000011606 */
[----:B------:R-:W-:Y:S02]  /*1a2f0*/  SHF.R.U32.HI R6, RZ, 0x8, R11 ;  /* 0x00000008ff067819 */ /* 0x000fe4000001160b */
[----:B------:R-:W2:Y:S01]  /*1a300*/  LDL.LU R11, [R1+0x88] ;  /* 0x00008800010b7983 */ /* 0x000ea20000300800 */
[----:B------:R-:W-:-:S02]  /*1a310*/  LOP3.LUT R4, R4, 0xffff, RZ, 0xc0, !PT ;  /* 0x0000ffff04047812 */ /* 0x000fc400078ec0ff */
[----:B------:R-:W-:Y:S02]  /*1a320*/  LOP3.LUT R6, R6, 0xffff, RZ, 0xc0, !PT ;  /* 0x0000ffff06067812 */ /* 0x000fe400078ec0ff */
[----:B------:R-:W-:Y:S02]  /*1a330*/  SHF.R.U32.HI R13, RZ, 0x8, R13 ;  /* 0x00000008ff0d7819 */ /* 0x000fe4000001160d */
[----:B------:R-:W-:Y:S02]  /*1a340*/  SHF.R.U32.HI R12, RZ, 0x8, R12 ;  /* 0x00000008ff0c7819 */ /* 0x000fe4000001160c */
[----:B------:R-:W-:Y:S02]  /*1a350*/  PRMT R4, R4, 0x3340, R6 ;  /* 0x0000334004047816 */ /* 0x000fe40000000006 */
[----:B------:R-:W-:Y:S02]  /*1a360*/  LOP3.LUT R5, R5, 0xffff, RZ, 0xc0, !PT ;  /* 0x0000ffff05057812 */ /* 0x000fe400078ec0ff */
[----:B------:R-:W-:-:S02]  /*1a370*/  LOP3.LUT R12, R12, 0xffff, RZ, 0xc0, !PT ;  /* 0x0000ffff0c0c7812 */ /* 0x000fc400078ec0ff */
[----:B------:R-:W-:Y:S01]  /*1a380*/  LOP3.LUT R13, R13, 0xffff, RZ, 0xc0, !PT ;  /* 0x0000ffff0d0d7812 */ /* 0x000fe200078ec0ff */
[----:B------:R3:W-:Y:S01]  /*1a390*/  STL [R1+0x94], R4 ;  /* 0x0000940401007387 */ /* 0x0007e20000100800 */
[----:B------:R-:W-:Y:S02]  /*1a3a0*/  PRMT R20, R5, 0x3340, R1 ;  /* 0x0000334005147816 */ /* 0x000fe40000000001 */
[----:B------:R-:W-:Y:S02]  /*1a3b0*/  PRMT R5, R13, 0x3340, R12 ;  /* 0x000033400d057816 */ /* 0x000fe4000000000c */
[----:B------:R-:W-:Y:S02]  /*1a3c0*/  SHF.R.U32.HI R16, RZ, 0x8, R16 ;  /* 0x00000008ff107819 */ /* 0x000fe40000011610 */
[----:B------:R-:W-:Y:S01]  /*1a3d0*/  SHF.R.U32.HI R15, RZ, 0x8, R15 ;  /* 0x00000008ff0f7819 */ /* 0x000fe2000001160f */
[----:B------:R4:W-:Y:S01]  /*1a3e0*/  STL [R1+0x9c], R5 ;  /* 0x00009c0501007387 */ /* 0x0009e20000100800 */
[----:B------:R-:W-:-:S02]  /*1a3f0*/  LOP3.LUT R16, R16, 0xffff, RZ, 0xc0, !PT ;  /* 0x0000ffff10107812 */ /* 0x000fc400078ec0ff */
[----:B---3--:R-:W-:Y:S02]  /*1a400*/  SHF.R.U32.HI R4, RZ, 0x8, R0 ;  /* 0x00000008ff047819 */ /* 0x008fe40000011600 */
[----:B------:R-:W-:Y:S01]  /*1a410*/  SHF.R.U32.HI R22, RZ, 0x8, R22 ;  /* 0x00000008ff167819 */ /* 0x000fe20000011616 */
[----:B------:R-:W3:Y:S01]  /*1a420*/  LDL.LU R0, [R1+0xbc] ;  /* 0x0000bc0001007983 */ /* 0x000ee20000300800 */
[----:B------:R-:W-:Y:S02]  /*1a430*/  LOP3.LUT R4, R4, 0xffff, RZ, 0xc0, !PT ;  /* 0x0000ffff04047812 */ /* 0x000fe400078ec0ff */
[----:B------:R-:W-:Y:S02]  /*1a440*/  LOP3.LUT R15, R15, 0xffff, RZ, 0xc0, !PT ;  /* 0x0000ffff0f0f7812 */ /* 0x000fe400078ec0ff */
[----:B----4-:R-:W-:Y:S02]  /*1a450*/  SHF.R.U32.HI R5, RZ, 0x8, R23 ;  /* 0x00000008ff057819 */ /* 0x010fe40000011617 */
[----:B------:R-:W-:-:S02]  /*1a460*/  SHF.R.U32.HI R17, RZ, 0x8, R17 ;  /* 0x00000008ff117819 */ /* 0x000fc40000011611 */
[----:B------:R-:W-:Y:S02]  /*1a470*/  SHF.R.U32.HI R14, RZ, 0x8, R14 ;  /* 0x00000008ff0e7819 */ /* 0x000fe4000001160e */
[----:B------:R-:W-:Y:S02]  /*1a480*/  PRMT R4, R4, 0x3340, R16 ;  /* 0x0000334004047816 */ /* 0x000fe40000000010 */
[----:B------:R-:W-:Y:S02]  /*1a490*/  LOP3.LUT R21, R22, 0xffff, RZ, 0xc0, !PT ;  /* 0x0000ffff16157812 */ /* 0x000fe400078ec0ff */
[----:B------:R-:W-:Y:S02]  /*1a4a0*/  LOP3.LUT R17, R17, 0xffff, RZ, 0xc0, !PT ;  /* 0x0000ffff11117812 */ /* 0x000fe400078ec0ff */
[----:B------:R-:W-:Y:S02]  /*1a4b0*/  LOP3.LUT R5, R5, 0xffff, RZ, 0xc0, !PT ;  /* 0x0000ffff05057812 */ /* 0x000fe400078ec0ff */
[----:B------:R-:W-:-:S02]  /*1a4c0*/  PRMT R22, R15, 0x3340, R1 ;  /* 0x000033400f167816 */ /* 0x000fc40000000001 */
[----:B------:R-:W-:Y:S01]  /*1a4d0*/  LOP3.LUT R14, R14, 0xffff, RZ, 0xc0, !PT ;  /* 0x0000ffff0e0e7812 */ /* 0x000fe200078ec0ff */
[----:B------:R-:W4:Y:S01]  /*1a4e0*/  LDL.LU R15, [R1+0xc4] ;  /* 0x0000c400010f7983 */ /* 0x000f220000300800 */
[----:B------:R-:W-:-:S03]  /*1a4f0*/  SHF.R.U32.HI R18, RZ, 0x8, R18 ;  /* 0x00000008ff127819 */ /* 0x000fc60000011612 */
[----:B------:R-:W3:Y:S01]  /*1a500*/  LDL.LU R16, [R1+0x74] ;  /* 0x0000740001107983 */ /* 0x000ee20000300800 */
[----:B------:R-:W-:-:S03]  /*1a510*/  PRMT R23, R14, 0x3340, R1 ;  /* 0x000033400e177816 */ /* 0x000fc60000000001 */
[----:B------:R0:W-:Y:S01]  /*1a520*/  STL [R1+0x44], R4 ;  /* 0x0000440401007387 */ /* 0x0001e20000100800 */
[----:B------:R-:W-:-:S03]  /*1a530*/  LOP3.LUT R18, R18, 0xffff, RZ, 0xc0, !PT ;  /* 0x0000ffff12127812 */ /* 0x000fc600078ec0ff */
[----:B------:R-:W3:Y:S01]  /*1a540*/  LDL.LU R14, [R1+0x78] ;  /* 0x00007800010e7983 */ /* 0x000ee20000300800 */
[----:B0-----:R-:W-:-:S03]  /*1a550*/  PRMT R4, R5, 0x3340, R17 ;  /* 0x0000334005047816 */ /* 0x001fc60000000011 */
[----:B------:R-:W3:Y:S01]  /*1a560*/  LDL.LU R17, [R1+0x8c] ;  /* 0x00008c0001117983 */ /* 0x000ee20000300800 */
[----:B------:R-:W-:-:S03]  /*1a570*/  SHF.R.U32.HI R9, RZ, 0x8, R9 ;  /* 0x00000008ff097819 */ /* 0x000fc60000011609 */
[----:B------:R2:W-:Y:S01]  /*1a580*/  STL [R1+0x84], R4 ;  /* 0x0000840401007387 */ /* 0x0005e20000100800 */
[----:B------:R-:W-:Y:S02]  /*1a590*/  SHF.R.U32.HI R6, RZ, 0x8, R10 ;  /* 0x00000008ff067819 */ /* 0x000fe4000001160a */
[----:B------:R-:W-:Y:S02]  /*1a5a0*/  PRMT R26, R18, 0x3340, R1 ;  /* 0x00003340121a7816 */ /* 0x000fe40000000001 */
[----:B------:R-:W-:Y:S02]  /*1a5b0*/  SHF.R.U32.HI R5, RZ, 0x8, R2 ;  /* 0x00000008ff057819 */ /* 0x000fe40000011602 */
[----:B------:R-:W-:Y:S02]  /*1a5c0*/  LOP3.LUT R2, R9, 0xffff, RZ, 0xc0, !PT ;  /* 0x0000ffff09027812 */ /* 0x000fe400078ec0ff */
[----:B--2---:R-:W-:Y:S02]  /*1a5d0*/  SHF.R.U32.HI R4, RZ, 0x8, R11 ;  /* 0x00000008ff047819 */ /* 0x004fe4000001160b */
[----:B------:R-:W2:Y:S04]  /*1a5e0*/  LDL.LU R11, [R1+0xcc] ;  /* 0x0000cc00010b7983 */ /* 0x000ea80000300800 */
[----:B------:R-:W2:Y:S04]  /*1a5f0*/  LDL.LU R10, [R1+0x110] ;  /* 0x00011000010a7983 */ /* 0x000ea80000300800 */
[----:B------:R-:W2:Y:S04]  /*1a600*/  LDL.LU R13, [R1+0x104] ;  /* 0x00010400010d7983 */ /* 0x000ea80000300800 */
[----:B------:R-:W2:Y:S04]  /*1a610*/  LDL.LU R12, [R1+0xd8] ;  /* 0x0000d800010c7983 */ /* 0x000ea80000300800 */
[----:B------:R-:W2:Y:S04]  /*1a620*/  LDL.LU R18, [R1+0x1c] ;  /* 0x00001c0001127983 */ /* 0x000ea80000300800 */
[----:B------:R-:W2:Y:S04]  /*1a630*/  LDL.LU R19, [R1+0x18] ;  /* 0x0000180001137983 */ /* 0x000ea80000300800 */
[----:B------:R-:W2:Y:S01]  /*1a640*/  LDL.LU R9, [R1+0x14] ;  /* 0x0000140001097983 */ /* 0x000ea20000300800 */
[----:B------:R-:W-:-:S02]  /*1a650*/  SHF.R.U32.HI R8, RZ, 0x8, R3 ;  /* 0x00000008ff087819 */ /* 0x000fc40000011603 */
[----:B------:R-:W-:Y:S02]  /*1a660*/  SHF.R.U32.HI R7, RZ, 0x8, R7 ;  /* 0x00000008ff077819 */ /* 0x000fe40000011607 */
[----:B------:R-:W-:Y:S02]  /*1a670*/  LOP3.LUT R3, R4, 0xffff, RZ, 0xc0, !PT ;  /* 0x0000ffff04037812 */ /* 0x000fe400078ec0ff */
[----:B------:R-:W-:Y:S02]  /*1a680*/  LOP3.LUT R4, R8, 0xffff, RZ, 0xc0, !PT ;  /* 0x0000ffff08047812 */ /* 0x000fe400078ec0ff */
[----:B------:R-:W-:Y:S02]  /*1a690*/  LOP3.LUT R5, R5, 0xffff, RZ, 0xc0, !PT ;  /* 0x0000ffff05057812 */ /* 0x000fe400078ec0ff */
[----:B------:R-:W-:Y:S02]  /*1a6a0*/  LOP3.LUT R6, R6, 0xffff, RZ, 0xc0, !PT ;  /* 0x0000ffff06067812 */ /* 0x000fe400078ec0ff */
[----:B------:R-:W-:-:S02]  /*1a6b0*/  LOP3.LUT R7, R7, 0xffff, RZ, 0xc0, !PT ;  /* 0x0000ffff07077812 */ /* 0x000fc400078ec0ff */
[----:B------:R-:W-:Y:S02]  /*1a6c0*/  PRMT R5, R5, 0x3340, R4 ;  /* 0x0000334005057816 */ /* 0x000fe40000000004 */
[----:B------:R-:W-:-:S05]  /*1a6d0*/  PRMT R6, R7, 0x3340, R6 ;  /* 0x0000334007067816 */ /* 0x000fca0000000006 */
[----:B------:R3:W-:Y:S04]  /*1a6e0*/  STL [R1+0x40], R6 ;  /* 0x0000400601007387 */ /* 0x0007e80000100800 */
[----:B------:R0:W-:Y:S01]  /*1a6f0*/  STL [R1+0x50], R5 ;  /* 0x0000500501007387 */ /* 0x0001e20000100800 */
[----:B----4-:R-:W-:Y:S02]  /*1a700*/  SHF.R.U32.HI R7, RZ, 0x8, R15 ;  /* 0x00000008ff077819 */ /* 0x010fe4000001160f */
[----:B---3--:R-:W-:Y:S02]  /*1a710*/  SHF.R.U32.HI R6, RZ, 0x8, R0 ;  /* 0x00000008ff067819 */ /* 0x008fe40000011600 */
[----:B------:R-:W-:-:S04]  /*1a720*/  SHF.R.U32.HI R8, RZ, 0x8, R14 ;  /* 0x00000008ff087819 */ /* 0x000fc8000001160e */
[----:B------:R-:W-:Y:S02]  /*1a730*/  LOP3.LUT R8, R8, 0xffff, RZ, 0xc0, !PT ;  /* 0x0000ffff08087812 */ /* 0x000fe400078ec0ff */
[----:B0-----:R-:W-:Y:S02]  /*1a740*/  SHF.R.U32.HI R5, RZ, 0x8, R16 ;  /* 0x00000008ff057819 */ /* 0x001fe40000011610 */
[----:B------:R-:W-:Y:S01]  /*1a750*/  LOP3.LUT R6, R6, 0xffff, RZ, 0xc0, !PT ;  /* 0x0000ffff06067812 */ /* 0x000fe200078ec0ff */
[----:B------:R-:W3:Y:S01]  /*1a760*/  LDL.LU R16, [R1+0x7c] ;  /* 0x00007c0001107983 */ /* 0x000ee20000300800 */
[----:B------:R-:W-:-:S03]  /*1a770*/  LOP3.LUT R7, R7, 0xffff, RZ, 0xc0, !PT ;  /* 0x0000ffff07077812 */ /* 0x000fc600078ec0ff */
[----:B------:R-:W4:Y:S01]  /*1a780*/  LDL.LU R15, [R1+0x100] ;  /* 0x00010000010f7983 */ /* 0x000f220000300800 */
[----:B------:R-:W-:-:S03]  /*1a790*/  PRMT R6, R7, 0x3340, R6 ;  /* 0x0000334007067816 */ /* 0x000fc60000000006 */
[----:B------:R-:W3:Y:S01]  /*1a7a0*/  LDL.LU R0, [R1+0xe4] ;  /* 0x0000e40001007983 */ /* 0x000ee20000300800 */
[----:B--2---:R-:W-:-:S04]  /*1a7b0*/  SHF.R.U32.HI R11, RZ, 0x8, R11 ;  /* 0x00000008ff0b7819 */ /* 0x004fc8000001160b */
[----:B------:R-:W-:Y:S02]  /*1a7c0*/  LOP3.LUT R11, R11, 0xffff, RZ, 0xc0, !PT ;  /* 0x0000ffff0b0b7812 */ /* 0x000fe400078ec0ff */
[----:B------:R-:W-:Y:S02]  /*1a7d0*/  SHF.R.U32.HI R10, RZ, 0x8, R10 ;  /* 0x00000008ff0a7819 */ /* 0x000fe4000001160a */
[----:B------:R-:W-:Y:S02]  /*1a7e0*/  SHF.R.U32.HI R4, RZ, 0x8, R9 ;  /* 0x00000008ff047819 */ /* 0x000fe40000011609 */
[----:B------:R-:W-:-:S04]  /*1a7f0*/  SHF.R.U32.HI R9, RZ, 0x8, R17 ;  /* 0x00000008ff097819 */ /* 0x000fc80000011611 */
[----:B------:R-:W-:-:S04]  /*1a800*/  LOP3.LUT R9, R9, 0xffff, RZ, 0xc0, !PT ;  /* 0x0000ffff09097812 */ /* 0x000fc800078ec0ff */
[----:B------:R-:W-:Y:S02]  /*1a810*/  PRMT R8, R9, 0x3340, R8 ;  /* 0x0000334009087816 */ /* 0x000fe40000000008 */
[----:B------:R-:W-:-:S03]  /*1a820*/  SHF.R.U32.HI R9, RZ, 0x8, R13 ;  /* 0x00000008ff097819 */ /* 0x000fc6000001160d */
[----:B------:R0:W-:Y:S01]  /*1a830*/  STL [R1+0x88], R8 ;  /* 0x0000880801007387 */ /* 0x0001e20000100800 */
[----:B------:R-:W-:Y:S02]  /*1a840*/  LOP3.LUT R9, R9, 0xffff, RZ, 0xc0, !PT ;  /* 0x0000ffff09097812 */ /* 0x000fe400078ec0ff */
[----:B------:R-:W-:Y:S01]  /*1a850*/  LOP3.LUT R10, R10, 0xffff, RZ, 0xc0, !PT ;  /* 0x0000ffff0a0a7812 */ /* 0x000fe200078ec0ff */
[----:B------:R1:W-:Y:S01]  /*1a860*/  STL [R1+0x98], R6 ;  /* 0x0000980601007387 */ /* 0x0003e20000100800 */
[----:B0-----:R-:W-:Y:S02]  /*1a870*/  SHF.R.U32.HI R8, RZ, 0x8, R12 ;  /* 0x00000008ff087819 */ /* 0x001fe4000001160c */
[----:B------:R-:W-:Y:S02]  /*1a880*/  PRMT R12, R11, 0x3340, R1 ;  /* 0x000033400b0c7816 */ /* 0x000fe40000000001 */
[----:B------:R-:W2:Y:S01]  /*1a890*/  LDL.LU R11, [R1+0xdc] ;  /* 0x0000dc00010b7983 */ /* 0x000ea20000300800 */
[----:B------:R-:W-:-:S03]  /*1a8a0*/  PRMT R10, R10, 0x3340, R9 ;  /* 0x000033400a0a7816 */ /* 0x000fc60000000009 */
[----:B------:R0:W-:Y:S04]  /*1a8b0*/  STL [R1+0x10], R12 ;  /* 0x0000100c01007387 */ /* 0x0001e80000100800 */
[----:B------:R-:W4:Y:S04]  /*1a8c0*/  LDL.LU R9, [R1+0xc8] ;  /* 0x0000c80001097983 */ /* 0x000f280000300800 */
[----:B------:R-:W4:Y:S01]  /*1a8d0*/  LDL.LU R13, [R1+0xf4] ;  /* 0x0000f400010d7983 */ /* 0x000f220000300800 */
[----:B------:R-:W-:-:S03]  /*1a8e0*/  SHF.R.U32.HI R7, RZ, 0x8, R18 ;  /* 0x00000008ff077819 */ /* 0x000fc60000011612 */
[----:B------:R-:W-:Y:S01]  /*1a8f0*/  STL [R1+0x8c], R10 ;  /* 0x00008c0a01007387 */ /* 0x000fe20000100800 */
[----:B-1----:R-:W-:-:S03]  /*1a900*/  SHF.R.U32.HI R6, RZ, 0x8, R19 ;  /* 0x00000008ff067819 */ /* 0x002fc60000011613 */
[----:B0-----:R-:W4:Y:S04]  /*1a910*/  LDL.LU R12, [R1+0x134] ;  /* 0x00013400010c7983 */ /* 0x001f280000300800 */
[----:B------:R-:W4:Y:S04]  /*1a920*/  LDL.LU R17, [R1+0x124] ;  /* 0x0001240001117983 */ /* 0x000f280000300800 */
[----:B------:R-:W4:Y:S04]  /*1a930*/  LDL.LU R14, [R1+0x10c] ;  /* 0x00010c00010e7983 */ /* 0x000f280000300800 */
[----:B------:R-:W4:Y:S04]  /*1a940*/  LDL.LU R18, [R1+0x28] ;  /* 0x0000280001127983 */ /* 0x000f280000300800 */
[----:B------:R-:W4:Y:S01]  /*1a950*/  LDL.LU R19, [R1+0x24] ;  /* 0x0000240001137983 */ /* 0x000f220000300800 */
[----:B------:R-:W-:-:S02]  /*1a960*/  LOP3.LUT R8, R8, 0xffff, RZ, 0xc0, !PT ;  /* 0x0000ffff08087812 */ /* 0x000fc400078ec0ff */
[----:B------:R-:W-:Y:S02]  /*1a970*/  LOP3.LUT R6, R6, 0xffff, RZ, 0xc0, !PT ;  /* 0x0000ffff06067812 */ /* 0x000fe400078ec0ff */
[----:B------:R-:W-:Y:S02]  /*1a980*/  LOP3.LUT R7, R7, 0xffff, RZ, 0xc0, !PT ;  /* 0x0000ffff07077812 */ /* 0x000fe400078ec0ff */
[----:B------:R-:W-:Y:S02]  /*1a990*/  PRMT R8, R8, 0x3340, R1 ;  /* 0x0000334008087816 */ /* 0x000fe40000000001 */
[----:B------:R-:W-:Y:S02]  /*1a9a0*/  PRMT R7, R7, 0x3340, R6 ;  /* 0x0000334007077816 */ /* 0x000fe40000000006 */
[----:B------:R-:W-:Y:S01]  /*1a9b0*/  SHF.R.U32.HI R6, RZ, 0x8, R24 ;  /* 0x00000008ff067819 */ /* 0x000fe20000011618 */
[----:B------:R3:W-:Y:S04]  /*1a9c0*/  STL [R1+0xc], R8 ;  /* 0x00000c0801007387 */ /* 0x0007e80000100800 */
[----:B------:R0:W-:Y:S01]  /*1a9d0*/  STL [R1+0x90], R7 ;  /* 0x0000900701007387 */ /* 0x0001e20000100800 */
[----:B------:R-:W-:-:S02]  /*1a9e0*/  LOP3.LUT R6, R6, 0xffff, RZ, 0xc0, !PT ;  /* 0x0000ffff06067812 */ /* 0x000fc400078ec0ff */
[----:B---3--:R-:W-:Y:S02]  /*1a9f0*/  SHF.R.U32.HI R8, RZ, 0x8, R0 ;  /* 0x00000008ff087819 */ /* 0x008fe40000011600 */
[----:B0-----:R-:W-:Y:S02]  /*1aa00*/  SHF.R.U32.HI R7, RZ, 0x8, R16 ;  /* 0x00000008ff077819 */ /* 0x001fe40000011610 */
[--C-:B------:R-:W-:Y:S01]  /*1aa10*/  PRMT R6, R6, 0x3340, R1.reuse ;  /* 0x0000334006067816 */ /* 0x100fe20000000001 */
[----:B------:R-:W3:Y:S01]  /*1aa20*/  LDL.LU R16, [R1+0xec] ;  /* 0x0000ec0001107983 */ /* 0x000ee20000300800 */
[----:B------:R-:W-:Y:S02]  /*1aa30*/  LOP3.LUT R7, R7, 0xffff, RZ, 0xc0, !PT ;  /* 0x0000ffff07077812 */ /* 0x000fe400078ec0ff */
[----:B------:R-:W-:Y:S02]  /*1aa40*/  LOP3.LUT R8, R8, 0xffff, RZ, 0xc0, !PT ;  /* 0x0000ffff08087812 */ /* 0x000fe400078ec0ff */
[----:B------:R-:W-:-:S02]  /*1aa50*/  PRMT R7, R7, 0x3340, R1 ;  /* 0x0000334007077816 */ /* 0x000fc40000000001 */
[----:B--2---:R-:W-:-:S04]  /*1aa60*/  SHF.R.U32.HI R11, RZ, 0x8, R11 ;  /* 0x00000008ff0b7819 */ /* 0x004fc8000001160b */
[----:B------:R-:W-:Y:S02]  /*1aa70*/  LOP3.LUT R11, R11, 0xffff, RZ, 0xc0, !PT ;  /* 0x0000ffff0b0b7812 */ /* 0x000fe400078ec0ff */
[----:B----4-:R-:W-:Y:S02]  /*1aa80*/  SHF.R.U32.HI R10, RZ, 0x8, R9 ;  /* 0x00000008ff0a7819 */ /* 0x010fe40000011609 */
[----:B------:R-:W-:Y:S02]  /*1aa90*/  SHF.R.U32.HI R9, RZ, 0x8, R15 ;  /* 0x00000008ff097819 */ /* 0x000fe4000001160f */
[----:B------:R-:W-:Y:S01]  /*1aaa0*/  LOP3.LUT R10, R10, 0xffff, RZ, 0xc0, !PT ;  /* 0x0000ffff0a0a7812 */ /* 0x000fe200078ec0ff */
[----:B------:R-:W2:Y:S01]  /*1aab0*/  LDL.LU R15, [R1+0x120] ;  /* 0x00012000010f7983 */ /* 0x000ea20000300800 */
[----:B------:R-:W-:Y:S02]  /*1aac0*/  LOP3.LUT R9, R9, 0xffff, RZ, 0xc0, !PT ;  /* 0x0000ffff09097812 */ /* 0x000fe400078ec0ff */
[----:B------:R-:W-:Y:S01]  /*1aad0*/  PRMT R10, R11, 0x3340, R10 ;  /* 0x000033400b0a7816 */ /* 0x000fe2000000000a */
[----:B------:R-:W4:Y:S01]  /*1aae0*/  LDL.LU R0, [R1+0xfc] ;  /* 0x0000fc0001007983 */ /* 0x000f220000300800 */
[----:B------:R-:W-:-:S02]  /*1aaf0*/  SHF.R.U32.HI R13, RZ, 0x8, R13 ;  /* 0x00000008ff0d7819 */ /* 0x000fc4000001160d */
[----:B------:R-:W-:Y:S01]  /*1ab00*/  PRMT R8, R9, 0x3340, R8 ;  /* 0x0000334009087816 */ /* 0x000fe20000000008 */
[----:B------:R0:W-:Y:S01]  /*1ab10*/  STL [R1+0xb44], R6 ;  /* 0x000b440601007387 */ /* 0x0001e20000100800 */
[----:B------:R-:W-:Y:S02]  /*1ab20*/  LOP3.LUT R13, R13, 0xffff, RZ, 0xc0, !PT ;  /* 0x0000ffff0d0d7812 */ /* 0x000fe400078ec0ff */
[----:B------:R-:W-:Y:S02]  /*1ab30*/  SHF.R.U32.HI R11, RZ, 0x8, R17 ;  /* 0x00000008ff0b7819 */ /* 0x000fe40000011611 */
[----:B------:R-:W-:Y:S01]  /*1ab40*/  PRMT R13, R13, 0x3340, R1 ;  /* 0x000033400d0d7816 */ /* 0x000fe20000000001 */
[----:B0-----:R-:W4:Y:S04]  /*1ab50*/  LDL.LU R6, [R1+0xf0] ;  /* 0x0000f00001067983 */ /* 0x001f280000300800 */
[----:B------:R0:W-:Y:S04]  /*1ab60*/  STL [R1+0xb40], R7 ;  /* 0x000b400701007387 */ /* 0x0001e80000100800 */
[----:B------:R1:W-:Y:S01]  /*1ab70*/  STL [R1+0x7c], R10 ;  /* 0x00007c0a01007387 */ /* 0x0003e20000100800 */
[----:B------:R-:W-:-:S03]  /*1ab80*/  SHF.R.U32.HI R9, RZ, 0x8, R18 ;  /* 0x00000008ff097819 */ /* 0x000fc60000011612 */
[----:B0-----:R-:W4:Y:S04]  /*1ab90*/  LDL.LU R7, [R1+0x108] ;  /* 0x0001080001077983 */ /* 0x001f280000300800 */
[----:B------:R0:W-:Y:S01]  /*1aba0*/  STL [R1+0x80], R8 ;  /* 0x0000800801007387 */ /* 0x0001e20000100800 */
[----:B-1----:R-:W-:-:S03]  /*1abb0*/  SHF.R.U32.HI R10, RZ, 0x8, R14 ;  /* 0x00000008ff0a7819 */ /* 0x002fc6000001160e */
[----:B------:R-:W4:Y:S04]  /*1abc0*/  LDL.LU R24, [R1+0x128] ;  /* 0x0001280001187983 */ /* 0x000f280000300800 */
[----:B------:R-:W4:Y:S01]  /*1abd0*/  LDL.LU R17, [R1+0x16c] ;  /* 0x00016c0001117983 */ /* 0x000f220000300800 */
[----:B0-----:R-:W-:-:S03]  /*1abe0*/  SHF.R.U32.HI R8, RZ, 0x8, R19 ;  /* 0x00000008ff087819 */ /* 0x001fc60000011613 */
[----:B------:R-:W4:Y:S04]  /*1abf0*/  LDL.LU R14, [R1+0x148] ;  /* 0x00014800010e7983 */ /* 0x000f280000300800 */
[----:B------:R-:W4:Y:S04]  /*1ac00*/  LDL.LU R18, [R1+0x130] ;  /* 0x0001300001127983 */ /* 0x000f280000300800 */
[----:B------:R-:W4:Y:S04]  /*1ac10*/  LDL.LU R19, [R1+0x2c] ;  /* 0x00002c0001137983 */ /* 0x000f280000300800 */
[----:B------:R0:W-:Y:S04]  /*1ac20*/  STL [R1+0x38], R13 ;  /* 0x0000380d01007387 */ /* 0x0001e80000100800 */
[----:B0-----:R-:W4:Y:S01]  /*1ac30*/  LDL.LU R13, [R1+0xe8] ;  /* 0x0000e800010d7983 */ /* 0x001f220000300800 */
[----:B------:R-:W-:-:S02]  /*1ac40*/  SHF.R.U32.HI R12, RZ, 0x8, R12 ;  /* 0x00000008ff0c7819 */ /* 0x000fc4000001160c */
[----:B------:R-:W-:Y:S02]  /*1ac50*/  LOP3.LUT R11, R11, 0xffff, RZ, 0xc0, !PT ;  /* 0x0000ffff0b0b7812 */ /* 0x000fe400078ec0ff */
[----:B------:R-:W-:Y:S02]  /*1ac60*/  LOP3.LUT R12, R12, 0xffff, RZ, 0xc0, !PT ;  /* 0x0000ffff0c0c7812 */ /* 0x000fe400078ec0ff */
[----:B------:R-:W-:Y:S02]  /*1ac70*/  LOP3.LUT R10, R10, 0xffff, RZ, 0xc0, !PT ;  /* 0x0000ffff0a0a7812 */ /* 0x000fe400078ec0ff */
[----:B------:R-:W-:Y:S02]  /*1ac80*/  LOP3.LUT R8, R8, 0xffff, RZ, 0xc0, !PT ;  /* 0x0000ffff08087812 */ /* 0x000fe400078ec0ff */
[----:B------:R-:W-:Y:S02]  /*1ac90*/  LOP3.LUT R9, R9, 0xffff, RZ, 0xc0, !PT ;  /* 0x0000ffff09097812 */ /* 0x000fe400078ec0ff */
[----:B------:R-:W-:-:S02]  /*1aca0*/  PRMT R11, R12, 0x3340, R11 ;  /* 0x000033400c0b7816 */ /* 0x000fc4000000000b */
[----:B------:R-:W-:Y:S02]  /*1acb0*/  PRMT R10, R10, 0x3340, R1 ;  /* 0x000033400a0a7816 */ /* 0x000fe40000000001 */
[----:B------:R-:W-:Y:S01]  /*1acc0*/  PRMT R8, R9, 0x3340, R8 ;  /* 0x0000334009087816 */ /* 0x000fe20000000008 */
[----:B------:R-:W-:Y:S01]  /*1acd0*/  STL [R1+0x58], R11 ;  /* 0x0000580b01007387 */ /* 0x000fe20000100800 */
[----:B---3--:R-:W-:-:S03]  /*1ace0*/  SHF.R.U32.HI R12, RZ, 0x8, R16 ;  /* 0x00000008ff0c7819 */ /* 0x008fc60000011610 */
[----:B------:R-:W-:Y:S04]  /*1acf0*/  STL [R1+0x54], R10 ;  /* 0x0000540a01007387 */ /* 0x000fe80000100800 */
[----:B------:R4:W-:Y:S01]  /*1ad00*/  STL [R1+0x78], R8 ;  /* 0x0000780801007387 */ /* 0x0009e20000100800 */
[----:B------:R-:W-:Y:S02]  /*1ad10*/  LOP3.LUT R12, R12, 0xffff, RZ, 0xc0, !PT ;  /* 0x0000ffff0c0c7812 */ /* 0x000fe400078ec0ff */
[----:B--2---:R-:W-:Y:S02]  /*1ad20*/  SHF.R.U32.HI R9, RZ, 0x8, R15 ;  /* 0x00000008ff097819 */ /* 0x004fe4000001160f */
[----:B----4-:R-:W-:Y:S02]  /*1ad30*/  SHF.R.U32.HI R8, RZ, 0x8, R0 ;  /* 0x00000008ff087819 */ /* 0x010fe40000011600 */
[----:B------:R-:W-:-:S02]  /*1ad40*/  LOP3.LUT R9, R9, 0xffff, RZ, 0xc0, !PT ;  /* 0x0000ffff09097812 */ /* 0x000fc400078ec0ff */
[----:B------:R-:W-:Y:S02]  /*1ad50*/  LOP3.LUT R8, R8, 0xffff, RZ, 0xc0, !PT ;  /* 0x0000ffff08087812 */ /* 0x000fe400078ec0ff */
[----:B------:R-:W-:-:S04]  /*1ad60*/  SHF.R.U32.HI R10, RZ, 0x8, R6 ;  /* 0x00000008ff0a7819 */ /* 0x000fc80000011606 */
[----:B------:R-:W-:Y:S02]  /*1ad70*/  LOP3.LUT R10, R10, 0xffff, RZ, 0xc0, !PT ;  /* 0x0000ffff0a0a7812 */ /* 0x000fe400078ec0ff */
[----:B------:R-:W-:Y:S02]  /*1ad80*/  SHF.R.U32.HI R11, RZ, 0x8, R7 ;  /* 0x00000008ff0b7819 */ /* 0x000fe40000011607 */
[----:B------:R-:W2:Y:S02]  /*1ad90*/  LDL.LU R7, [R1+0x11c] ;  /* 0x00011c0001077983 */ /* 0x000ea40000300800 */
[----:B------:R-:W-:Y:S02]  /*1ada0*/  LOP3.LUT R11, R11, 0xffff, RZ, 0xc0, !PT ;  /* 0x0000ffff0b0b7812 */ /* 0x000fe400078ec0ff */
[----:B------:R-:W3:Y:S02]  /*1adb0*/  LDL.LU R16, [R1+0x114] ;  /* 0x0001140001107983 */ /* 0x000ee40000300800 */
[----:B------:R-:W-:-:S02]  /*1adc0*/  PRMT R11, R11, 0x3340, R10 ;  /* 0x000033400b0b7816 */ /* 0x000fc4000000000a */
[----:B------:R-:W-:Y:S02]  /*1add0*/  PRMT R10, R12, 0x3340, R1 ;  /* 0x000033400c0a7816 */ /* 0x000fe40000000001 */
[----:B------:R-:W-:Y:S02]  /*1ade0*/  PRMT R6, R9, 0x3340, R8 ;  /* 0x0000334009067816 */ /* 0x000fe40000000008 */
[----:B------:R-:W-:Y:S02]  /*1adf0*/  SHF.R.U32.HI R8, RZ, 0x8, R25 ;  /* 0x00000008ff087819 */ /* 0x000fe40000011619 */
[----:B------:R-:W-:-:S04]  /*1ae00*/  SHF.R.U32.HI R13, RZ, 0x8, R13 ;  /* 0x00000008ff0d7819 */ /* 0x000fc8000001160d */
[----:B------:R-:W-:-:S04]  /*1ae10*/  LOP3.LUT R13, R13, 0xffff, RZ, 0xc0, !PT ;  /* 0x0000ffff0d0d7812 */ /* 0x000fc800078ec0ff */
[----:B------:R-:W-:Y:S02]  /*1ae20*/  PRMT R0, R13, 0x3340, R1 ;  /* 0x000033400d007816 */ /* 0x000fe40000000001 */
[----:B------:R-:W-:-:S03]  /*1ae30*/  SHF.R.U32.HI R13, RZ, 0x8, R24 ;  /* 0x00000008ff0d7819 */ /* 0x000fc60000011618 */
[----:B------:R0:W-:Y:S01]  /*1ae40*/  STL [R1+0x4c], R0 ;  /* 0x00004c0001007387 */ /* 0x0001e20000100800 */
[----:B------:R-:W-:-:S03]  /*1ae50*/  LOP3.LUT R13, R13, 0xffff, RZ, 0xc0, !PT ;  /* 0x0000ffff0d0d7812 */ /* 0x000fc600078ec0ff */
[----:B------:R-:W4:Y:S04]  /*1ae60*/  LDL.LU R15, [R1+0x144] ;  /* 0x00014400010f7983 */ /* 0x000f280000300800 */
[----:B0-----:R-:W4:Y:S04]  /*1ae70*/  LDL.LU R0, [R1+0x138] ;  /* 0x0001380001007983 */ /* 0x001f280000300800 */
[----:B------:R-:W-:Y:S04]  /*1ae80*/  STL [R1+0x74], R11 ;  /* 0x0000740b01007387 */ /* 0x000fe80000100800 */
[----:B------:R0:W-:Y:S04]  /*1ae90*/  STL [R1+0x5c], R10 ;  /* 0x00005c0a01007387 */ /* 0x0001e80000100800 */
[----:B------:R1:W-:Y:S04]  /*1aea0*/  STL [R1+0x70], R6 ;  /* 0x0000700601007387 */ /* 0x0003e80000100800 */
[----:B------:R-:W4:Y:S01]  /*1aeb0*/  LDL.LU R25, [R1+0x12c] ;  /* 0x00012c0001197983 */ /* 0x000f220000300800 */
[----:B0-----:R-:W-:-:S02]  /*1aec0*/  SHF.R.U32.HI R10, RZ, 0x8, R14 ;  /* 0x00000008ff0a7819 */ /* 0x001fc4000001160e */
[----:B------:R-:W-:Y:S02]  /*1aed0*/  PRMT R14, R13, 0x3340, R1 ;  /* 0x000033400d0e7816 */ /* 0x000fe40000000001 */
[----:B------:R-:W4:Y:S04]  /*1aee0*/  LDL.LU R13, [R1+0xf8] ;  /* 0x0000f800010d7983 */ /* 0x000f280000300800 */
[----:B-1----:R-:W4:Y:S01]  /*1aef0*/  LDL.LU R6, [R1+0x14c] ;  /* 0x00014c0001067983 */ /* 0x002f220000300800 */
[----:B------:R-:W-:-:S03]  /*1af00*/  SHF.R.U32.HI R11, RZ, 0x8, R17 ;  /* 0x00000008ff0b7819 */ /* 0x000fc60000011611 */
[----:B------:R0:W-:Y:S04]  /*1af10*/  STL [R1+0x34], R14 ;  /* 0x0000340e01007387 */ /* 0x0001e80000100800 */
[----:B------:R-:W4:Y:S04]  /*1af20*/  LDL.LU R24, [R1+0x174] ;  /* 0x0001740001187983 */ /* 0x000f280000300800 */
[----:B------:R-:W4:Y:S01]  /*1af30*/  LDL.LU R17, [R1+0x164] ;  /* 0x0001640001117983 */ /* 0x000f220000300800 */
[----:B------:R-:W-:Y:S02]  /*1af40*/  SHF.R.U32.HI R12, RZ, 0x8, R18 ;  /* 0x00000008ff0c7819 */ /* 0x000fe40000011612 */
[----:B------:R-:W-:Y:S01]  /*1af50*/  SHF.R.U32.HI R9, RZ, 0x8, R19 ;  /* 0x00000008ff097819 */ /* 0x000fe20000011613 */
[----:B0-----:R-:W4:Y:S04]  /*1af60*/  LDL.LU R14, [R1+0x15c] ;  /* 0x00015c00010e7983 */ /* 0x001f280000300800 */
[----:B------:R-:W4:Y:S04]  /*1af70*/  LDL.LU R18, [R1+0x118] ;  /* 0x0001180001127983 */ /* 0x000f280000300800 */
[----:B------:R-:W4:Y:S01]  /*1af80*/  LDL.LU R19, [R1+0x48] ;  /* 0x0000480001137983 */ /* 0x000f220000300800 */
[----:B------:R-:W-:-:S02]  /*1af90*/  LOP3.LUT R10, R10, 0xffff, RZ, 0xc0, !PT ;  /* 0x0000ffff0a0a7812 */ /* 0x000fc400078ec0ff */
[----:B------:R-:W-:Y:S02]  /*1afa0*/  LOP3.LUT R11, R11, 0xffff, RZ, 0xc0, !PT ;  /* 0x0000ffff0b0b7812 */ /* 0x000fe400078ec0ff */
[----:B------:R-:W-:Y:S02]  /*1afb0*/  LOP3.LUT R12, R12, 0xffff, RZ, 0xc0, !PT ;  /* 0x0000ffff0c0c7812 */ /* 0x000fe400078ec0ff */
[----:B------:R-:W-:Y:S02]  /*1afc0*/  PRMT R11, R11, 0x3340, R10 ;  /* 0x000033400b0b7816 */ /* 0x000fe4000000000a */
[----:B------:R-:W-:Y:S02]  /*1afd0*/  PRMT R10, R12, 0x3340, R1 ;  /* 0x000033400c0a7816 */ /* 0x000fe40000000001 */
[----:B------:R-:W-:Y:S02]  /*1afe0*/  LOP3.LUT R8, R8, 0xffff, RZ, 0xc0, !PT ;  /* 0x0000ffff08087812 */ /* 0x000fe400078ec0ff */
[----:B------:R-:W-:Y:S01]  /*1aff0*/  LOP3.LUT R9, R9, 0xffff, RZ, 0xc0, !PT ;  /* 0x0000ffff09097812 */ /* 0x000fe200078ec0ff */
[----:B------:R-:W-:Y:S03]  /*1b000*/  STL [R1+0x6c], R11 ;  /* 0x00006c0b01007387 */ /* 0x000fe60000100800 */
[----:B------:R-:W-:Y:S01]  /*1b010*/  PRMT R8, R9, 0x3340, R8 ;  /* 0x0000334009087816 */ /* 0x000fe20000000008 */
[----:B------:R2:W-:Y:S04]  /*1b020*/  STL [R1+0x20], R10 ;  /* 0x0000200a01007387 */ /* 0x0005e80000100800 */
[----:B------:R0:W-:Y:S01]  /*1b030*/  STL [R1+0x68], R8 ;  /* 0x0000680801007387 */ /* 0x0001e20000100800 */
[----:B--2---:R-:W-:-:S02]  /*1b040*/  SHF.R.U32.HI R10, RZ, 0x8, R7 ;  /* 0x00000008ff0a7819 */ /* 0x004fc40000011607 */
[----:B---3--:R-:W-:Y:S02]  /*1b050*/  SHF.R.U32.HI R12, RZ, 0x8, R16 ;  /* 0x00000008ff0c7819 */ /* 0x008fe40000011610 */
[----:B------:R-:W-:Y:S02]  /*1b060*/  LOP3.LUT R10, R10, 0xffff, RZ, 0xc0, !PT ;  /* 0x0000ffff0a0a7812 */ /* 0x000fe400078ec0ff */
[----:B------:R-:W-:-:S04]  /*1b070*/  LOP3.LUT R12, R12, 0xffff, RZ, 0xc0, !PT ;  /* 0x0000ffff0c0c7812 */ /* 0x000fc800078ec0ff */
[----:B------:R-:W-:Y:S02]  /*1b080*/  PRMT R12, R12, 0x3340, R1 ;  /* 0x000033400c0c7816 */ /* 0x000fe40000000001 */
[----:B----4-:R-:W-:Y:S02]  /*1b090*/  SHF.R.U32.HI R9, RZ, 0x8, R15 ;  /* 0x00000008ff097819 */ /* 0x010fe4000001160f */
[----:B------:R-:W2:Y:S01]  /*1b0a0*/  LDL.LU R15, [R1] ;  /* 0x00000000010f7983 */ /* 0x000ea20000300800 */
[----:B0-----:R-:W-:Y:S02]  /*1b0b0*/  SHF.R.U32.HI R8, RZ, 0x8, R0 ;  /* 0x00000008ff087819 */ /* 0x001fe40000011600 */
[----:B------:R-:W-:Y:S02]  /*1b0c0*/  LOP3.LUT R9, R9, 0xffff, RZ, 0xc0, !PT ;  /* 0x0000ffff09097812 */ /* 0x000fe400078ec0ff */
[----:B------:R-:W-:Y:S02]  /*1b0d0*/  LOP3.LUT R8, R8, 0xffff, RZ, 0xc0, !PT ;  /* 0x0000ffff08087812 */ /* 0x000fe400078ec0ff */
[----:B------:R-:W-:-:S02]  /*1b0e0*/  SHF.R.U32.HI R11, RZ, 0x8, R25 ;  /* 0x00000008ff0b7819 */ /* 0x000fc40000011619 */
[----:B------:R-:W-:Y:S02]  /*1b0f0*/  SHF.R.U32.HI R13, RZ, 0x8, R13 ;  /* 0x00000008ff0d7819 */ /* 0x000fe4000001160d */
[----:B------:R-:W-:Y:S02]  /*1b100*/  LOP3.LUT R11, R11, 0xffff, RZ, 0xc0, !PT ;  /* 0x0000ffff0b0b7812 */ /* 0x000fe400078ec0ff */
[----:B------:R-:W-:Y:S02]  /*1b110*/  LOP3.LUT R13, R13, 0xffff, RZ, 0xc0, !PT ;  /* 0x0000ffff0d0d7812 */ /* 0x000fe400078ec0ff */
[----:B------:R-:W-:Y:S02]  /*1b120*/  PRMT R0, R11, 0x3340, R10 ;  /* 0x000033400b007816 */ /* 0x000fe4000000000a */
[----:B------:R-:W-:Y:S02]  /*1b130*/  PRMT R7, R13, 0x3340, R1 ;  /* 0x000033400d077816 */ /* 0x000fe40000000001 */
[----:B------:R-:W-:-:S03]  /*1b140*/  SHF.R.U32.HI R13, RZ, 0x8, R6 ;  /* 0x00000008ff0d7819 */ /* 0x000fc60000011606 */
[----:B------:R0:W-:Y:S01]  /*1b150*/  STL [R1+0x1c], R7 ;  /* 0x00001c0701007387 */ /* 0x0001e20000100800 */
[----:B------:R-:W-:-:S03]  /*1b160*/  LOP3.LUT R13, R13, 0xffff, RZ, 0xc0, !PT ;  /* 0x0000ffff0d0d7812 */ /* 0x000fc600078ec0ff */
[----:B------:R-:W3:Y:S01]  /*1b170*/  LDL.LU R16, [R1+0xb4] ;  /* 0x0000b40001107983 */ /* 0x000ee20000300800 */
[----:B------:R-:W-:-:S03]  /*1b180*/  PRMT R13, R13, 0x3340, R1 ;  /* 0x000033400d0d7816 */ /* 0x000fc60000000001 */
[----:B------:R1:W-:Y:S01]  /*1b190*/  STL [R1+0x64], R0 ;  /* 0x0000640001007387 */ /* 0x0003e20000100800 */
[----:B0-----:R-:W-:-:S03]  /*1b1a0*/  PRMT R7, R9, 0x3340, R8 ;  /* 0x0000334009077816 */ /* 0x001fc60000000008 */
[----:B------:R-:W4:Y:S01]  /*1b1b0*/  LDL.LU R25, [R1+0x160] ;  /* 0x0001600001197983 */ /* 0x000f220000300800 */
[----:B------:R-:W-:-:S03]  /*1b1c0*/  SHF.R.U32.HI R10, RZ, 0x8, R17 ;  /* 0x00000008ff0a7819 */ /* 0x000fc60000011611 */
[----:B-1----:R-:W4:Y:S04]  /*1b1d0*/  LDL.LU R0, [R1+0x154] ;  /* 0x0001540001007983 */ /* 0x002f280000300800 */
[----:B------:R0:W-:Y:S04]  /*1b1e0*/  STL [R1+0xb14], R12 ;  /* 0x000b140c01007387 */ /* 0x0001e80000100800 */
[----:B0-----:R-:W4:Y:S04]  /*1b1f0*/  LDL.LU R12, [R1+0x13c] ;  /* 0x00013c00010c7983 */ /* 0x001f280000300800 */
[----:B------:R0:W-:Y:S04]  /*1b200*/  STL [R1+0x60], R7 ;  /* 0x0000600701007387 */ /* 0x0001e80000100800 */
[----:B------:R-:W4:Y:S04]  /*1b210*/  LDL.LU R17, [R1+0x150] ;  /* 0x0001500001117983 */ /* 0x000f280000300800 */
[----:B0-----:R-:W4:Y:S04]  /*1b220*/  LDL.LU R7, [R1+0x180] ;  /* 0x0001800001077983 */ /* 0x001f280000300800 */
[----:B------:R0:W-:Y:S01]  /*1b230*/  STL [R1+0xb10], R13 ;  /* 0x000b100d01007387 */ /* 0x0001e20000100800 */
[----:B------:R-:W-:-:S03]  /*1b240*/  SHF.R.U32.HI R11, RZ, 0x8, R24 ;  /* 0x00000008ff0b7819 */ /* 0x000fc60000011618 */
[----:B0-----:R-:W4:Y:S01]  /*1b250*/  LDL.LU R13, [R1+0x158] ;  /* 0x00015800010d7983 */ /* 0x001f220000300800 */
[----:B------:R-:W-:Y:S02]  /*1b260*/  LOP3.LUT R10, R10, 0xffff, RZ, 0xc0, !PT ;  /* 0x0000ffff0a0a7812 */ /* 0x000fe400078ec0ff */
[----:B------:R-:W-:Y:S02]  /*1b270*/  LOP3.LUT R11, R11, 0xffff, RZ, 0xc0, !PT ;  /* 0x0000ffff0b0b7812 */ /* 0x000fe400078ec0ff */
[----:B------:R-:W-:Y:S02]  /*1b280*/  SHF.R.U32.HI R8, RZ, 0x8, R19 ;  /* 0x00000008ff087819 */ /* 0x000fe40000011613 */
[----:B------:R-:W-:Y:S01]  /*1b290*/  PRMT R6, R11, 0x3340, R10 ;  /* 0x000033400b067816 */ /* 0x000fe2000000000a */
[----:B------:R-:W4:Y:S01]  /*1b2a0*/  LDL.LU R19, [R1+0x178] ;  /* 0x0001780001137983 */ /* 0x000f220000300800 */
[----:B------:R-:W-:-:S03]  /*1b2b0*/  SHF.R.U32.HI R9, RZ, 0x8, R18 ;  /* 0x00000008ff097819 */ /* 0x000fc60000011612 */
[----:B------:R-:W4:Y:S04]  /*1b2c0*/  LDL.LU R18, [R1+0x170] ;  /* 0x0001700001127983 */ /* 0x000f280000300800 */
[----:B------:R0:W-:Y:S04]  /*1b2d0*/  STL [R1+0x48], R6 ;  /* 0x0000480601007387 */ /* 0x0001e80000100800 */
[----:B------:R-:W4:Y:S04]  /*1b2e0*/  LDL.LU R24, [R1+0x140] ;  /* 0x0001400001187983 */ /* 0x000f280000300800 */
[----:B0-----:R-:W4:Y:S01]  /*1b2f0*/  LDL.LU R6, [R1+0xb8] ;  /* 0x0000b80001067983 */ /* 0x001f220000300800 */
[----:B------:R-:W-:-:S02]  /*1b300*/  SHF.R.U32.HI R14, RZ, 0x8, R14 ;  /* 0x00000008ff0e7819 */ /* 0x000fc4000001160e */
[----:B------:R-:W-:Y:S02]  /*1b310*/  LOP3.LUT R8, R8, 0xffff, RZ, 0xc0, !PT ;  /* 0x0000ffff08087812 */ /* 0x000fe400078ec0ff */
[----:B------:R-:W-:Y:S02]  /*1b320*/  LOP3.LUT R14, R14, 0xffff, RZ, 0xc0, !PT ;  /* 0x0000ffff0e0e7812 */ /* 0x000fe400078ec0ff */
[----:B------:R-:W-:Y:S02]  /*1b330*/  LOP3.LUT R9, R9, 0xffff, RZ, 0xc0, !PT ;  /* 0x0000ffff09097812 */ /* 0x000fe400078ec0ff */
[----:B------:R-:W-:Y:S02]  /*1b340*/  PRMT R14, R14, 0x3340, R1 ;  /* 0x000033400e0e7816 */ /* 0x000fe40000000001 */
[----:B------:R-:W-:-:S03]  /*1b350*/  PRMT R8, R9, 0x3340, R8 ;  /* 0x0000334009087816 */ /* 0x000fc60000000008 */
[----:B------:R-:W-:Y:S04]  /*1b360*/  STL [R1+0xb0c], R14 ;  /* 0x000b0c0e01007387 */ /* 0x000fe80000100800 */
[----:B------:R0:W-:Y:S01]  /*1b370*/  STL [R1+0x3c], R8 ;  /* 0x00003c0801007387 */ /* 0x0001e20000100800 */
[----:B--2---:R-:W-:-:S04]  /*1b380*/  SHF.R.U32.HI R15, RZ, 0x8, R15 ;  /* 0x00000008ff0f7819 */ /* 0x004fc8000001160f */
[----:B------:R-:W-:-:S04]  /*1b390*/  LOP3.LUT R15, R15, 0xffff, RZ, 0xc0, !PT ;  /* 0x0000ffff0f0f7812 */ /* 0x000fc800078ec0ff */
[----:B------:R-:W-:-:S05]  /*1b3a0*/  PRMT R15, R15, 0x3340, R1 ;  /* 0x000033400f0f7816 */ /* 0x000fca0000000001 */
[----:B------:R-:W-:Y:S01]  /*1b3b0*/  STL [R1+0xb08], R15 ;  /* 0x000b080f01007387 */ /* 0x000fe20000100800 */
[----:B---3--:R-:W-:-:S04]  /*1b3c0*/  SHF.R.U32.HI R16, RZ, 0x8, R16 ;  /* 0x00000008ff107819 */ /* 0x008fc80000011610 */
[----:B------:R-:W-:Y:S02]  /*1b3d0*/  LOP3.LUT R16, R16, 0xffff, RZ, 0xc0, !PT ;  /* 0x0000ffff10107812 */ /* 0x000fe400078ec0ff */
[----:B----4-:R-:W-:Y:S02]  /*1b3e0*/  SHF.R.U32.HI R9, RZ, 0x8, R25 ;  /* 0x00000008ff097819 */ /* 0x010fe40000011619 */
[----:B------:R-:W-:Y:S02]  /*1b3f0*/  PRMT R16, R16, 0x3340, R1 ;  /* 0x0000334010107816 */ /* 0x000fe40000000001 */
[----:B0-----:R-:W-:Y:S02]  /*1b400*/  SHF.R.U32.HI R8, RZ, 0x8, R0 ;  /* 0x00000008ff087819 */ /* 0x001fe40000011600 */
[----:B------:R-:W-:Y:S02]  /*1b410*/  LOP3.LUT R9, R9, 0xffff, RZ, 0xc0, !PT ;  /* 0x0000ffff09097812 */ /* 0x000fe400078ec0ff */
[----:B------:R-:W-:-:S02]  /*1b420*/  LOP3.LUT R8, R8, 0xffff, RZ, 0xc0, !PT ;  /* 0x0000ffff08087812 */ /* 0x000fc400078ec0ff */
[----:B------:R-:W-:-:S04]  /*1b430*/  SHF.R.U32.HI R10, RZ, 0x8, R12 ;  /* 0x00000008ff0a7819 */ /* 0x000fc8000001160c */
[----:B------:R-:W-:Y:S01]  /*1b440*/  LOP3.LUT R10, R10, 0xffff, RZ, 0xc0, !PT ;  /* 0x0000ffff0a0a7812 */ /* 0x000fe200078ec0ff */
[----:B------:R-:W-:Y:S01]  /*1b450*/  STL [R1+0xb04], R16 ;  /* 0x000b041001007387 */ /* 0x000fe20000100800 */
[----:B------:R-:W-:Y:S02]  /*1b460*/  PRMT R8, R9, 0x3340, R8 ;  /* 0x0000334009087816 */ /* 0x000fe40000000008 */
[----:B------:R-:W-:-:S04]  /*1b470*/  SHF.R.U32.HI R11, RZ, 0x8, R13 ;  /* 0x00000008ff0b7819 */ /* 0x000fc8000001160d */
[----:B------:R-:W-:-:S04]  /*1b480*/  LOP3.LUT R11, R11, 0xffff, RZ, 0xc0, !PT ;  /* 0x0000ffff0b0b7812 */ /* 0x000fc800078ec0ff */
[----:B------:R-:W-:-:S05]  /*1b490*/  PRMT R0, R11, 0x3340, R10 ;  /* 0x000033400b007816 */ /* 0x000fca000000000a */
[----:B------:R0:W-:Y:S01]  /*1b4a0*/  STL [R1+0x18], R0 ;  /* 0x0000180001007387 */ /* 0x0001e20000100800 */
[----:B------:R-:W-:Y:S02]  /*1b4b0*/  SHF.R.U32.HI R11, RZ, 0x8, R7 ;  /* 0x00000008ff0b7819 */ /* 0x000fe40000011607 */
[----:B------:R-:W-:Y:S01]  /*1b4c0*/  SHF.R.U32.HI R10, RZ, 0x8, R19 ;  /* 0x00000008ff0a7819 */ /* 0x000fe20000011613 */
[----:B0-----:R-:W2:Y:S04]  /*1b4d0*/  LDL.LU R0, [R1+0x1f4] ;  /* 0x0001f40001007983 */ /* 0x001ea80000300800 */
[----:B------:R-:W3:Y:S01]  /*1b4e0*/  LDL.LU R12, [R1+0x1f0] ;  /* 0x0001f000010c7983 */ /* 0x000ee20000300800 */
[----:B------:R-:W-:-:S03]  /*1b4f0*/  SHF.R.U32.HI R9, RZ, 0x8, R24 ;  /* 0x00000008ff097819 */ /* 0x000fc60000011618 */
[----:B------:R0:W-:Y:S04]  /*1b500*/  STL [R1+0x14], R8 ;  /* 0x0000140801007387 */ /* 0x0001e80000100800 */
[----:B------:R-:W4:Y:S04]  /*1b510*/  LDL.LU R25, [R1+0x194] ;  /* 0x0001940001197983 */ /* 0x000f280000300800 */
[----:B------:R-:W4:Y:S01]  /*1b520*/  LDL.LU R7, [R1+0x190] ;  /* 0x0001900001077983 */ /* 0x000f220000300800 */
[----:B0-----:R-:W-:-:S03]  /*1b530*/  SHF.R.U32.HI R8, RZ, 0x8, R6 ;  /* 0x00000008ff087819 */ /* 0x001fc60000011606 */
[----:B------:R-:W4:Y:S04]  /*1b540*/  LDL.LU R19, [R1+0xd0] ;  /* 0x0000d00001137983 */ /* 0x000f280000300800 */
[----:B------:R-:W4:Y:S04]  /*1b550*/  LDL.LU R24, [R1+0x168] ;  /* 0x0001680001187983 */ /* 0x000f280000300800 */
[----:B------:R-:W4:Y:S04]  /*1b560*/  LDL.LU R6, [R1+0x17c] ;  /* 0x00017c0001067983 */ /* 0x000f280000300800 */
[----:B------:R-:W4:Y:S01]  /*1b570*/  LDL.LU R15, [R1+0xd4] ;  /* 0x0000d400010f7983 */ /* 0x000f220000300800 */
[----:B------:R-:W-:-:S02]  /*1b580*/  SHF.R.U32.HI R17, RZ, 0x8, R17 ;  /* 0x00000008ff117819 */ /* 0x000fc40000011611 */
[----:B------:R-:W-:Y:S01]  /*1b590*/  SHF.R.U32.HI R18, RZ, 0x8, R18 ;  /* 0x00000008ff127819 */ /* 0x000fe20000011612 */
[----:B------:R-:W4:Y:S01]  /*1b5a0*/  LDL.LU R16, [R1+0x1b0] ;  /* 0x0001b00001107983 */ /* 0x000f220000300800 */
[----:B------:R-:W-:Y:S02]  /*1b5b0*/  LOP3.LUT R17, R17, 0xffff, RZ, 0xc0, !PT ;  /* 0x0000ffff11117812 */ /* 0x000fe400078ec0ff */
[----:B------:R-:W-:Y:S02]  /*1b5c0*/  LOP3.LUT R10, R10, 0xffff, RZ, 0xc0, !PT ;  /* 0x0000ffff0a0a7812 */ /* 0x000fe400078ec0ff */
[----:B------:R-:W-:Y:S02]  /*1b5d0*/  LOP3.LUT R11, R11, 0xffff, RZ, 0xc0, !PT ;  /* 0x0000ffff0b0b7812 */ /* 0x000fe400078ec0ff */
[----:B------:R-:W-:Y:S02]  /*1b5e0*/  LOP3.LUT R18, R18, 0xffff, RZ, 0xc0, !PT ;  /* 0x0000ffff12127812 */ /* 0x000fe400078ec0ff */
[----:B------:R-:W-:-:S02]  /*1b5f0*/  PRMT R17, R17, 0x3340, R1 ;  /* 0x0000334011117816 */ /* 0x000fc40000000001 */
[----:B------:R-:W-:Y:S02]  /*1b600*/  LOP3.LUT R8, R8, 0xffff, RZ, 0xc0, !PT ;  /* 0x0000ffff08087812 */ /* 0x000fe400078ec0ff */
[----:B------:R-:W-:Y:S02]  /*1b610*/  LOP3.LUT R9, R9, 0xffff, RZ, 0xc0, !PT ;  /* 0x0000ffff09097812 */ /* 0x000fe400078ec0ff */
[----:B------:R-:W-:Y:S01]  /*1b620*/  PRMT R10, R11, 0x3340, R10 ;  /* 0x000033400b0a7816 */ /* 0x000fe2000000000a */
[----:B------:R0:W-:Y:S01]  /*1b630*/  STL [R1+0xb00], R17 ;  /* 0x000b001101007387 */ /* 0x0001e20000100800 */
[----:B------:R-:W-:Y:S02]  /*1b640*/  PRMT R18, R18, 0x3340, R1 ;  /* 0x0000334012127816 */ /* 0x000fe40000000001 */
[----:B------:R-:W-:Y:S01]  /*1b650*/  PRMT R8, R9, 0x3340, R8 ;  /* 0x0000334009087816 */ /* 0x000fe20000000008 */
[----:B0-----:R-:W4:Y:S04]  /*1b660*/  LDL.LU R17, [R1+0x1d8] ;  /* 0x0001d80001117983 */ /* 0x001f280000300800 */
[----:B------:R-:W4:Y:S04]  /*1b670*/  LDL.LU R14, [R1+0xb0] ;  /* 0x0000b000010e7983 */ /* 0x000f280000300800 */
[----:B------:R-:W-:Y:S04]  /*1b680*/  STL [R1+0x8], R10 ;  /* 0x0000080a01007387 */ /* 0x000fe80000100800 */
[----:B------:R0:W-:Y:S04]  /*1b690*/  STL [R1+0xafc], R18 ;  /* 0x000afc1201007387 */ /* 0x0001e80000100800 */
[----:B0-----:R-:W4:Y:S04]  /*1b6a0*/  LDL.LU R18, [R1+0x1dc] ;  /* 0x0001dc0001127983 */ /* 0x001f280000300800 */
[----:B------:R-:W4:Y:S04]  /*1b6b0*/  LDL.LU R13, [R1+0xac] ;  /* 0x0000ac00010d7983 */ /* 0x000f280000300800 */
[----:B------:R0:W-:Y:S01]  /*1b6c0*/  STL [R1+0x4], R8 ;  /* 0x0000040801007387 */ /* 0x0001e20000100800 */
[----:B--2---:R-:W-:-:S02]  /*1b6d0*/  LOP3.LUT R0, R0, 0xffff, RZ, 0xc0, !PT ;  /* 0x0000ffff00007812 */ /* 0x004fc400078ec0ff */
[----:B---3--:R-:W-:Y:S02]  /*1b6e0*/  LOP3.LUT R9, R12, 0xffff, RZ, 0xc0, !PT ;  /* 0x0000ffff0c097812 */ /* 0x008fe400078ec0ff */
[----:B------:R-:W2:Y:S04]  /*1b6f0*/  LDL.LU R12, [R1+0xa8] ;  /* 0x0000a800010c7983 */ /* 0x000ea80000300800 */
[----:B------:R1:W-:Y:S01]  /*1b700*/  STL [R1+0x24], R0 ;  /* 0x0000240001007387 */ /* 0x0003e20000100800 */
[----:B----4-:R-:W-:-:S03]  /*1b710*/  LOP3.LUT R10, R25, 0xffff, RZ, 0xc0, !PT ;  /* 0x0000ffff190a7812 */ /* 0x010fc600078ec0ff */
[----:B------:R3:W-:Y:S01]  /*1b720*/  STL [R1+0x28], R9 ;  /* 0x0000280901007387 */ /* 0x0007e20000100800 */
[----:B------:R-:W-:-:S03]  /*1b730*/  LOP3.LUT R11, R7, 0xffff, RZ, 0xc0, !PT ;  /* 0x0000ffff070b7812 */ /* 0x000fc600078ec0ff */
[----:B------:R-:W4:Y:S04]  /*1b740*/  LDL.LU R7, [R1+0xa0] ;  /* 0x0000a00001077983 */ /* 0x000f280000300800 */
[----:B------:R0:W-:Y:S04]  /*1b750*/  STL [R1+0x2c], R10 ;  /* 0x00002c0a01007387 */ /* 0x0001e80000100800 */
[----:B------:R1:W-:Y:S01]  /*1b760*/  STL [R1+0x30], R11 ;  /* 0x0000300b01007387 */ /* 0x0003e20000100800 */
[----:B------:R-:W-:-:S03]  /*1b770*/  SHF.R.U32.HI R25, RZ, 0x8, R6 ;  /* 0x00000008ff197819 */ /* 0x000fc60000011606 */
[----:B------:R-:W2:Y:S01]  /*1b780*/  LDL.LU R6, [R1+0xa4] ;  /* 0x0000a40001067983 */ /* 0x000ea20000300800 */
[----:B0-----:R-:W-:-:S04]  /*1b790*/  SHF.R.U32.HI R8, RZ, 0x8, R15 ;  /* 0x00000008ff087819 */ /* 0x001fc8000001160f */
[----:B------:R-:W-:Y:S02]  /*1b7a0*/  LOP3.LUT R15, R8, 0xffff, RZ, 0xc0, !PT ;  /* 0x0000ffff080f7812 */ /* 0x000fe400078ec0ff */
[----:B------:R-:W2:Y:S01]  /*1b7b0*/  LDL.LU R8, [R1+0x1ec] ;  /* 0x0001ec0001087983 */ /* 0x000ea20000300800 */
[----:B------:R-:W-:Y:S02]  /*1b7c0*/  SHF.R.U32.HI R19, RZ, 0x8, R19 ;  /* 0x00000008ff137819 */ /* 0x000fe40000011613 */
[----:B------:R-:W-:Y:S02]  /*1b7d0*/  SHF.R.U32.HI R24, RZ, 0x8, R24 ;  /* 0x00000008ff187819 */ /* 0x000fe40000011618 */
[----:B------:R-:W-:Y:S02]  /*1b7e0*/  LOP3.LUT R19, R19, 0xffff, RZ, 0xc0, !PT ;  /* 0x0000ffff13137812 */ /* 0x000fe400078ec0ff */
[----:B--2---:R-:W-:Y:S02]  /*1b7f0*/  PRMT R8, R8, 0x4210, R0 ;  /* 0x0000421008087816 */ /* 0x004fe40000000000 */
[----:B-1----:R-:W2:Y:S01]  /*1b800*/  LDL.LU R0, [R1+0xb4c] ;  /* 0x000b4c0001007983 */ /* 0x002ea20000300800 */
[----:B------:R-:W-:-:S02]  /*1b810*/  LOP3.LUT R24, R24, 0xffff, RZ, 0xc0, !PT ;  /* 0x0000ffff18187812 */ /* 0x000fc400078ec0ff */
[----:B------:R-:W-:Y:S02]  /*1b820*/  LOP3.LUT R25, R25, 0xffff, RZ, 0xc0, !PT ;  /* 0x0000ffff19197812 */ /* 0x000fe400078ec0ff */
[----:B---3--:R-:W-:Y:S02]  /*1b830*/  PRMT R9, R18, 0x4210, R9 ;  /* 0x0000421012097816 */ /* 0x008fe40000000009 */
[----:B------:R-:W-:Y:S02]  /*1b840*/  PRMT R10, R17, 0x4210, R10 ;  /* 0x00004210110a7816 */ /* 0x000fe4000000000a */
[----:B------:R-:W-:Y:S02]  /*1b850*/  PRMT R11, R16, 0x4210, R11 ;  /* 0x00004210100b7816 */ /* 0x000fe4000000000b */
[----:B------:R-:W-:Y:S02]  /*1b860*/  PRMT R19, R19, 0x3340, R1 ;  /* 0x0000334013137816 */ /* 0x000fe40000000001 */
[----:B------:R-:W-:-:S02]  /*1b870*/  PRMT R24, R25, 0x3340, R24 ;  /* 0x0000334019187816 */ /* 0x000fc40000000018 */
[----:B------:R-:W-:Y:S01]  /*1b880*/  PRMT R25, R15, 0x3340, R1 ;  /* 0x000033400f197816 */ /* 0x000fe20000000001 */
[----:B------:R-:W-:Y:S04]  /*1b890*/  STL [R1+0xaf8], R19 ;  /* 0x000af81301007387 */ /* 0x000fe80000100800 */
[----:B------:R-:W-:Y:S04]  /*1b8a0*/  STL [R1+0xb18], R24 ;  /* 0x000b181801007387 */ /* 0x000fe80000100800 */
[----:B------:R-:W-:Y:S01]  /*1b8b0*/  STL [R1+0xb1c], R25 ;  /* 0x000b1c1901007387 */ /* 0x000fe20000100800 */
[----:B------:R-:W-:-:S03]  /*1b8c0*/  PRMT R20, R6, 0x5410, R20 ;  /* 0x0000541006147816 */ /* 0x000fc60000000014 */
[----:B--2---:R0:W-:Y:S04]  /*1b8d0*/  STSM.16.M88.4 [R0], R8 ;  /* 0x0000000800007844 */ /* 0x0041e80000000200 */
[----:B------:R-:W-:Y:S01]  /*1b8e0*/  STL [R1+0xb20], R0 ;  /* 0x000b200001007387 */ /* 0x000fe20000100800 */
[----:B0-----:R-:W-:Y:S02]  /*1b8f0*/  PRMT R8, R14, 0x5410, R29 ;  /* 0x000054100e087816 */ /* 0x001fe4000000001d */
[----:B------:R-:W-:Y:S02]  /*1b900*/  PRMT R9, R13, 0x5410, R28 ;  /* 0x000054100d097816 */ /* 0x000fe4000000001c */
[----:B------:R-:W-:Y:S01]  /*1b910*/  PRMT R10, R12, 0x5410, R27 ;  /* 0x000054100c0a7816 */ /* 0x000fe2000000001b */
[----:B------:R-:W-:Y:S01]  /*1b920*/  STL [R1+0xb24], R8 ;  /* 0x000b240801007387 */ /* 0x000fe20000100800 */
[----:B----4-:R-:W-:-:S03]  /*1b930*/  PRMT R11, R7, 0x5410, R26 ;  /* 0x00005410070b7816 */ /* 0x010fc6000000001a */
[----:B------:R-:W2:Y:S04]  /*1b940*/  LDL.LU R14, [R1+0x94] ;  /* 0x00009400010e7983 */ /* 0x000ea80000300800 */
[----:B------:R-:W-:Y:S04]  /*1b950*/  STL [R1+0xb28], R9 ;  /* 0x000b280901007387 */ /* 0x000fe80000100800 */
[----:B------:R-:W3:Y:S04]  /*1b960*/  LDL.LU R15, [R1+0x9c] ;  /* 0x00009c00010f7983 */ /* 0x000ee80000300800 */
[----:B------:R-:W4:Y:S04]  /*1b970*/  LDL.LU R16, [R1+0x44] ;  /* 0x0000440001107983 */ /* 0x000f280000300800 */
[----:B------:R-:W-:Y:S04]  /*1b980*/  STL [R1+0xb2c], R10 ;  /* 0x000b2c0a01007387 */ /* 0x000fe80000100800 */
[----:B------:R-:W2:Y:S04]  /*1b990*/  LDL.LU R17, [R1+0x84] ;  /* 0x0000840001117983 */ /* 0x000ea80000300800 */
[----:B------:R-:W-:Y:S04]  /*1b9a0*/  STL [R1+0xb30], R11 ;  /* 0x000b300b01007387 */ /* 0x000fe80000100800 */
[----:B------:R-:W2:Y:S04]  /*1b9b0*/  LDL.LU R18, [R1+0x40] ;  /* 0x0000400001127983 */ /* 0x000ea80000300800 */
[----:B------:R-:W2:Y:S04]  /*1b9c0*/  LDL.LU R19, [R1+0x50] ;  /* 0x0000500001137983 */ /* 0x000ea80000300800 */
[----:B------:R-:W2:Y:S04]  /*1b9d0*/  LDL.LU R26, [R1+0x88] ;  /* 0x00008800011a7983 */ /* 0x000ea80000300800 */
[----:B------:R-:W2:Y:S01]  /*1b9e0*/  LDL.LU R6, [R1+0xc] ;  /* 0x00000c0001067983 */ /* 0x000ea20000300800 */
[----:B------:R-:W-:-:S02]  /*1b9f0*/  PRMT R21, R21, 0x3340, R1 ;  /* 0x0000334015157816 */ /* 0x000fc40000000001 */
[--C-:B------:R-:W-:Y:S02]  /*1ba00*/  PRMT R2, R2, 0x3340, R1.reuse ;  /* 0x0000334002027816 */ /* 0x100fe40000000001 */
[----:B------:R-:W-:Y:S02]  /*1ba10*/  LOP3.LUT R4, R4, 0xffff, RZ, 0xc0, !PT ;  /* 0x0000ffff04047812 */ /* 0x000fe400078ec0ff */
[----:B------:R-:W-:Y:S02]  /*1ba20*/  PRMT R3, R3, 0x3340, R1 ;  /* 0x0000334003037816 */ /* 0x000fe40000000001 */
[----:B------:R-:W-:Y:S01]  /*1ba30*/  LOP3.LUT R5, R5, 0xffff, RZ, 0xc0, !PT ;  /* 0x0000ffff05057812 */ /* 0x000fe200078ec0ff */
[----:B------:R-:W-:Y:S06]  /*1ba40*/  BAR.SYNC.DEFER_BLOCKING 0x0 ;  /* 0x0000000000007b1d */ /* 0x000fec0000010000 */
[----:B--2---:R0:W-:Y:S04]  /*1ba50*/  STL [R1+0xb48], R6 ;  /* 0x000b480601007387 */ /* 0x0041e80000100800 */
[----:B0-----:R-:W2:Y:S04]  /*1ba60*/  LDL.LU R6, [R1+0x10] ;  /* 0x0000100001067983 */ /* 0x001ea80000300800 */
[----:B------:R-:W2:Y:S04]  /*1ba70*/  LDL.LU R7, [R1+0x90] ;  /* 0x0000900001077983 */ /* 0x000ea80000300800 */
[----:B------:R0:W-:Y:S04]  /*1ba80*/  STL [R1+0xb34], R20 ;  /* 0x000b341401007387 */ /* 0x0001e80000100800 */
[----:B0-----:R-:W2:Y:S04]  /*1ba90*/  LDL.LU R20, [R1+0x80] ;  /* 0x0000800001147983 */ /* 0x001ea80000300800 */
[----:B--2---:R0:W-:Y:S04]  /*1baa0*/  STL [R1+0xb3c], R20 ;  /* 0x000b3c1401007387 */ /* 0x0041e80000100800 */
[----:B0-----:R-:W2:Y:S04]  /*1bab0*/  LDL.LU R20, [R1+0x7c] ;  /* 0x00007c0001147983 */ /* 0x001ea80000300800 */
[----:B------:R-:W2:Y:S01]  /*1bac0*/  LDL.LU R11, [R1+0x54] ;  /* 0x00005400010b7983 */ /* 0x000ea20000300800 */
[----:B------:R-:W-:-:S02]  /*1bad0*/  PRMT R21, R14, 0x5410, R21 ;  /* 0x000054100e157816 */ /* 0x000fc40000000015 */
[----:B---3--:R-:W-:Y:S02]  /*1bae0*/  PRMT R22, R15, 0x5410, R22 ;  /* 0x000054100f167816 */ /* 0x008fe40000000016 */
[----:B------:R-:W-:Y:S02]  /*1baf0*/  PRMT R4, R4, 0x3340, R1 ;  /* 0x0000334004047816 */ /* 0x000fe40000000001 */
[----:B----4-:R-:W-:Y:S02]  /*1bb00*/  PRMT R23, R16, 0x5410, R23 ;  /* 0x0000541010177816 */ /* 0x010fe40000000017 */
[----:B------:R-:W-:Y:S02]  /*1bb10*/  PRMT R29, R17, 0x5410, R2 ;  /* 0x00005410111d7816 */ /* 0x000fe40000000002 */
[----:B------:R-:W-:Y:S02]  /*1bb20*/  PRMT R28, R18, 0x5410, R3 ;  /* 0x00005410121c7816 */ /* 0x000fe40000000003 */
[----:B------:R-:W-:Y:S01]  /*1bb30*/  PRMT R27, R19, 0x5410, R4 ;  /* 0x00005410131b7816 */ /* 0x000fe20000000004 */
[----:B--2---:R0:W-:Y:S04]  /*1bb40*/  STL [R1+0xb38], R11 ;  /* 0x000b380b01007387 */ /* 0x0041e80000100800 */
[----:B0-----:R-:W2:Y:S04]  /*1bb50*/  LDL.LU R11, [R1+0x38] ;  /* 0x00003800010b7983 */ /* 0x001ea80000300800 */
        /* <DEDUP_REMOVED lines=15> */
[----:B------:R-:W2:Y:S01]  /*1bc50*/  LDL.LU R4, [R1+0x98] ;  /* 0x0000980001047983 */ /* 0x000ea20000300800 */
[----:B------:R-:W-:-:S03]  /*1bc60*/  PRMT R5, R5, 0x3340, R1 ;  /* 0x0000334005057816 */ /* 0x000fc60000000001 */
[----:B------:R-:W3:Y:S01]  /*1bc70*/  LDL.LU R19, [R1+0x8] ;  /* 0x0000080001137983 */ /* 0x000ee20000300800 */
[----:B------:R-:W-:-:S03]  /*1bc80*/  PRMT R26, R26, 0x5410, R5 ;  /* 0x000054101a1a7816 */ /* 0x000fc60000000005 */
[----:B------:R-:W3:Y:S01]  /*1bc90*/  LDL.LU R5, [R1+0x74] ;  /* 0x0000740001057983 */ /* 0x000ee20000300800 */
[----:B--2---:R-:W-:-:S03]  /*1bca0*/  PRMT R4, R4, 0x5410, R6 ;  /* 0x0000541004047816 */ /* 0x004fc60000000006 */
[----:B------:R-:W2:Y:S04]  /*1bcb0*/  LDL.LU R6, [R1+0xb48] ;  /* 0x000b480001067983 */ /* 0x000ea80000300800 */
[----:B------:R0:W-:Y:S04]  /*1bcc0*/  STL [R1+0x44], R4 ;  /* 0x0000440401007387 */ /* 0x0001e80000100800 */
[----:B0-----:R-:W3:Y:S01]  /*1bcd0*/  LDL.LU R4, [R1+0x28] ;  /* 0x0000280001047983 */ /* 0x001ee20000300800 */
        /* <DEDUP_REMOVED lines=10> */
[----:B------:R0:W-:Y:S04]  /*1bd80*/  STL [R1], R7 ;  /* 0x0000000701007387 */ /* 0x0001e80000100800 */
[----:B0-----:R-:W4:Y:S01]  /*1bd90*/  LDL.LU R7, [R1+0x4c] ;  /* 0x00004c0001077983 */ /* 0x001f220000300800 */
[----:B--2---:R-:W-:-:S03]  /*1bda0*/  PRMT R20, R20, 0x5410, R11 ;  /* 0x0000541014147816 */ /* 0x004fc6000000000b */
[----:B------:R-:W2:Y:S04]  /*1bdb0*/  LDL.LU R11, [R1+0xb38] ;  /* 0x000b3800010b7983 */ /* 0x000ea80000300800 */
[----:B------:R0:W-:Y:S01]  /*1bdc0*/  STL [R1+0x50], R20 ;  /* 0x0000501401007387 */ /* 0x0001e20000100800 */
[----:B---3--:R-:W-:Y:S02]  /*1bdd0*/  PRMT R5, R5, 0x5410, R10 ;  /* 0x0000541005057816 */ /* 0x008fe4000000000a */
[----:B----4-:R-:W-:Y:S01]  /*1bde0*/  PRMT R6, R6, 0x5410, R7 ;  /* 0x0000541006067816 */ /* 0x010fe20000000007 */
[----:B0-----:R-:W3:Y:S01]  /*1bdf0*/  LDL.LU R20, [R1+0xb34] ;  /* 0x000b340001147983 */ /* 0x001ee20000300800 */
[----:B------:R-:W-:Y:S02]  /*1be00*/  PRMT R8, R8, 0x5410, R9 ;  /* 0x0000541008087816 */ /* 0x000fe40000000009 */
[----:B------:R-:W-:-:S02]  /*1be10*/  PRMT R25, R25, 0x5410, R0 ;  /* 0x0000541019197816 */ /* 0x000fc40000000000 */
[----:B------:R-:W-:Y:S02]  /*1be20*/  PRMT R12, R12, 0x5410, R24 ;  /* 0x000054100c0c7816 */ /* 0x000fe40000000018 */
[----:B--2---:R-:W-:Y:S02]  /*1be30*/  PRMT R2, R2, 0x5410, R11 ;  /* 0x0000541002027816 */ /* 0x004fe4000000000b */
[----:B------:R-:W2:Y:S04]  /*1be40*/  LDL.LU R11, [R1+0xb30] ;  /* 0x000b3000010b7983 */ /* 0x000ea80000300800 */
[----:B------:R0:W-:Y:S04]  /*1be50*/  STL [R1+0x54], R2 ;  /* 0x0000540201007387 */ /* 0x0001e80000100800 */
[----:B0-----:R-:W4:Y:S04]  /*1be60*/  LDL.LU R2, [R1+0x198] ;  /* 0x0001980001027983 */ /* 0x001f280000300800 */
        /* <DEDUP_REMOVED lines=14> */
[----:B0-----:R-:W2:Y:S02]  /*1bf50*/  LDL.LU R12, [R1+0xb14] ;  /* 0x000b1400010c7983 */ /* 0x001ea40000300800 */
[----:B--2---:R-:W-:-:S02]  /*1bf60*/  PRMT R12, R13, 0x5410, R12 ;  /* 0x000054100d0c7816 */ /* 0x004fc4000000000c */
        /* <DEDUP_REMOVED lines=23> */
[----:B------:R-:W-:Y:S02]  /*1c0e0*/  PRMT R9, R9, 0x5210, R4 ;  /* 0x0000521009097816 */ /* 0x000fe40000000004 */
[----:B------:R-:W0:Y:S01]  /*1c0f0*/  S2R R4, SR_TID.X ;  /* 0x0000000000047919 */ /* 0x000e220000002100 */
[----:B--2---:R-:W-:-:S02]  /*1c100*/  PRMT R18, R19, 0x5410, R18 ;  /* 0x0000541013127816 */ /* 0x004fc40000000012 */
[----:B------:R-:W2:Y:S04]  /*1c110*/  LDL.LU R19, [R1+0xaf8] ;  /* 0x000af80001137983 */ /* 0x000ea80000300800 */
[----:B------:R1:W-:Y:S04]  /*1c120*/  STL [R1+0xc0], R18 ;  /* 0x0000c01201007387 */ /* 0x0003e80000100800 */
[----:B-1----:R-:W2:Y:S01]  /*1c130*/  LDL.LU R18, [R1+0x4] ;  /* 0x0000040001127983 */ /* 0x002ea20000300800 */
[----:B0-----:R-:W-:Y:S02]  /*1c140*/  LOP3.LUT R4, R4, 0x3f, RZ, 0xc0, !PT ;  /* 0x0000003f04047812 */ /* 0x001fe400078ec0ff */
[----:B---3--:R-:W-:-:S02]  /*1c150*/  PRMT R10, R10, 0x5210, R16 ;  /* 0x000052100a0a7816 */ /* 0x008fc40000000010 */
[----:B------:R-:W-:Y:S01]  /*1c160*/  LEA R4, R4, UR4, 0x4 ;  /* 0x0000000404047c11 */ /* 0x000fe2000f8e20ff */
[----:B------:R-:W0:Y:S01]  /*1c170*/  LDCU UR4, c[0x0][0x3b4] ;  /* 0x00007680ff0477ac */ /* 0x000e220008000800 */
[----:B------:R-:W-:Y:S02]  /*1c180*/  LOP3.LUT R16, R13, 0xffff, RZ, 0xc0, !PT ;  /* 0x0000ffff0d107812 */ /* 0x000fe400078ec0ff */
[----:B------:R-:W-:Y:S02]  /*1c190*/  LOP3.LUT R3, R3, 0xffff, RZ, 0xc0, !PT ;  /* 0x0000ffff03037812 */ /* 0x000fe400078ec0ff */
[----:B----4-:R-:W-:Y:S02]  /*1c1a0*/  LOP3.LUT R2, R2, 0xffff, RZ, 0xc0, !PT ;  /* 0x0000ffff02027812 */ /* 0x010fe400078ec0ff */
[----:B------:R-:W-:Y:S02]  /*1c1b0*/  PRMT R8, R8, 0x5210, R17 ;  /* 0x0000521008087816 */ /* 0x000fe40000000011 */
[----:B------:R-:W-:-:S02]  /*1c1c0*/  PRMT R11, R11, 0x5210, R15 ;  /* 0x000052100b0b7816 */ /* 0x000fc4000000000f */
[----:B------:R-:W-:Y:S02]  /*1c1d0*/  LOP3.LUT R17, R14, 0xffff, RZ, 0xc0, !PT ;  /* 0x0000ffff0e117812 */ /* 0x000fe400078ec0ff */
[----:B------:R-:W-:Y:S02]  /*1c1e0*/  PRMT R13, R7, 0x4210, R16 ;  /* 0x00004210070d7816 */ /* 0x000fe40000000010 */
[----:B------:R-:W-:Y:S02]  /*1c1f0*/  PRMT R14, R6, 0x4210, R3 ;  /* 0x00004210060e7816 */ /* 0x000fe40000000003 */
[----:B------:R-:W-:Y:S02]  /*1c200*/  PRMT R15, R5, 0x4210, R2 ;  /* 0x00004210050f7816 */ /* 0x000fe40000000002 */
[----:B--2---:R-:W-:Y:S02]  /*1c210*/  PRMT R19, R18, 0x5410, R19 ;  /* 0x0000541012137816 */ /* 0x004fe40000000013 */
[----:B------:R-:W-:-:S03]  /*1c220*/  PRMT R18, R24, 0x5410, R25 ;  /* 0x0000541018127816 */ /* 0x000fc60000000019 */
[----:B------:R1:W-:Y:S04]  /*1c230*/  STL [R1+0x8], R19 ;  /* 0x0000081301007387 */ /* 0x0003e80000100800 */
[----:B------:R2:W-:Y:S04]  /*1c240*/  STL [R1+0x4], R18 ;  /* 0x0000041201007387 */ /* 0x0005e80000100800 */
[----:B------:R-:W3:Y:S04]  /*1c250*/  LDL.LU R24, [R1+0x1d4] ;  /* 0x0001d40001187983 */ /* 0x000ee80000300800 */
[----:B------:R-:W4:Y:S04]  /*1c260*/  LDL.LU R25, [R1+0x1a0] ;  /* 0x0001a00001197983 */ /* 0x000f280000300800 */
[----:B-1----:R-:W3:Y:S04]  /*1c270*/  LDL.LU R19, [R1+0x210] ;  /* 0x0002100001137983 */ /* 0x002ee80000300800 */
[----:B--2---:R-:W2:Y:S04]  /*1c280*/  LDL.LU R18, [R1+0x200] ;  /* 0x0002000001127983 */ /* 0x004ea80000300800 */
[----:B------:R-:W-:Y:S04]  /*1c290*/  STL [R1+0x90], R4 ;  /* 0x0000900401007387 */ /* 0x000fe80000100800 */
[----:B------:R-:W1:Y:S01]  /*1c2a0*/  LDS.128 R4, [R4] ;  /* 0x0000000004047984 */ /* 0x000e620000000c00 */
[----:B------:R-:W-:Y:S06]  /*1c2b0*/  BAR.SYNC.DEFER_BLOCKING 0x0 ;  /* 0x0000000000007b1d */ /* 0x000fec0000010000 */
[----:B-1----:R1:W-:Y:S04]  /*1c2c0*/  STL [R1+0xa98], R6 ;  /* 0x000a980601007387 */ /* 0x0023e80000100800 */
[----:B-1----:R-:W2:Y:S04]  /*1c2d0*/  LDL.LU R6, [R1+0x254] ;  /* 0x0002540001067983 */ /* 0x002ea80000300800 */
[----:B------:R1:W-:Y:S04]  /*1c2e0*/  STL [R1+0xa90], R7 ;  /* 0x000a900701007387 */ /* 0x0003e80000100800 */
[----:B-1----:R-:W2:Y:S04]  /*1c2f0*/  LDL R7, [R1+0x90] ;  /* 0x0000900001077983 */ /* 0x002ea80000100800 */
[----:B------:R-:W-:Y:S01]  /*1c300*/  STSM.16.M88.4 [R0], R8 ;  /* 0x0000000800007844 */ /* 0x000fe20000000200 */
[----:B------:R-:W-:Y:S01]  /*1c310*/  BAR.SYNC.DEFER_BLOCKING 0x0 ;  /* 0x0000000000007b1d */ /* 0x000fe20000010000 */
[----:B------:R-:W-:-:S05]  /*1c320*/  PRMT R12, R12, 0x4210, R17 ;  /* 0x000042100c0c7816 */ /* 0x000fca0000000011 */
[----:B--2---:R-:W1:Y:S02]  /*1c330*/  LDS.128 R8, [R7] ;  /* 0x0000000007087984 */ /* 0x004e640000000c00 */
[----:B------:R-:W-:Y:S06]  /*1c340*/  BAR.SYNC.DEFER_BLOCKING 0x0 ;  /* 0x0000000000007b1d */ /* 0x000fec0000010000 */
[----:B------:R-:W-:Y:S04]  /*1c350*/  STSM.16.M88.4 [R0], R12 ;  /* 0x0000000c00007844 */ /* 0x000fe80000000200 */
[----:B-1----:R1:W-:Y:S04]  /*1c360*/  STL [R1+0xa94], R10 ;  /* 0x000a940a01007387 */ /* 0x0023e80000100800 */
[----:B-1----:R-:W2:Y:S04]  /*1c370*/  LDL.LU R10, [R1+0x258] ;  /* 0x00025800010a7983 */ /* 0x002ea80000300800 */
[----:B------:R1:W-:Y:S04]  /*1c380*/  STL [R1+0xa8c], R11 ;  /* 0x000a8c0b01007387 */ /* 0x0003e80000100800 */
[----:B-1----:R-:W2:Y:S04]  /*1c390*/  LDL.LU R11, [R1+0x1a4] ;  /* 0x0001a400010b7983 */ /* 0x002ea80000300800 */
[----:B------:R-:W2:Y:S01]  /*1c3a0*/  LDL.LU R15, [R1+0x1d0] ;  /* 0x0001d000010f7983 */ /* 0x000ea20000300800 */
[----:B------:R-:W-:-:S02]  /*1c3b0*/  PRMT R23, R23, 0x5210, R2 ;  /* 0x0000521017177816 */ /* 0x000fc40000000002 */
[----:B----4-:R-:W-:Y:S02]  /*1c3c0*/  LOP3.LUT R25, R25, 0xffff, RZ, 0xc0, !PT ;  /* 0x0000ffff19197812 */ /* 0x010fe400078ec0ff */
[----:B------:R-:W-:Y:S02]  /*1c3d0*/  PRMT R22, R22, 0x5210, R3 ;  /* 0x0000521016167816 */ /* 0x000fe40000000003 */
[----:B------:R-:W-:Y:S02]  /*1c3e0*/  PRMT R20, R20, 0x5210, R17 ;  /* 0x0000521014147816 */ /* 0x000fe40000000011 */
[----:B------:R-:W-:Y:S01]  /*1c3f0*/  PRMT R21, R21, 0x5210, R16 ;  /* 0x0000521015157816 */ /* 0x000fe20000000010 */
[----:B------:R-:W-:Y:S01]  /*1c400*/  BAR.SYNC.DEFER_BLOCKING 0x0 ;  /* 0x0000000000007b1d */ /* 0x000fe20000010000 */
[----:B---3--:R-:W-:Y:S02]  /*1c410*/  LOP3.LUT R24, R24, 0xffff, RZ, 0xc0, !PT ;  /* 0x0000ffff18187812 */ /* 0x008fe400078ec0ff */
[----:B--2---:R-:W-:-:S02]  /*1c420*/  LOP3.LUT R2, R11, 0xffff, RZ, 0xc0, !PT ;  /* 0x0000ffff0b027812 */ /* 0x004fc400078ec0ff */
[----:B------:R-:W-:Y:S02]  /*1c430*/  LOP3.LUT R3, R15, 0xffff, RZ, 0xc0, !PT ;  /* 0x0000ffff0f037812 */ /* 0x000fe400078ec0ff */
[----:B------:R-:W-:Y:S02]  /*1c440*/  PRMT R14, R19, 0x4210, R2 ;  /* 0x00004210130e7816 */ /* 0x000fe40000000002 */
[----:B------:R-:W-:Y:S02]  /*1c450*/  PRMT R15, R18, 0x4210, R25 ;  /* 0x00004210120f7816 */ /* 0x000fe40000000019 */
[----:B------:R-:W1:Y:S01]  /*1c460*/  LDS.128 R16, [R7] ;  /* 0x0000000007107984 */ /* 0x000e620000000c00 */
[----:B------:R-:W-:Y:S06]  /*1c470*/  BAR.SYNC.DEFER_BLOCKING 0x0 ;  /* 0x0000000000007b1d */ /* 0x000fec0000010000 */
[----:B------:R-:W-:Y:S02]  /*1c480*/  STSM.16.M88.4 [R0], R20 ;  /* 0x0000001400007844 */ /* 0x000fe40000000200 */
[----:B------:R-:W-:Y:S06]  /*1c490*/  BAR.SYNC.DEFER_BLOCKING 0x0 ;  /* 0x0000000000007b1d */ /* 0x000fec0000010000 */
[----:B------:R-:W2:Y:S04]  /*1c4a0*/  LDS.128 R20, [R7] ;  /* 0x0000000007147984 */ /* 0x000ea80000000c00 */
[----:B-1----:R1:W-:Y:S01]  /*1c4b0*/  STL.64 [R1+0xaa0], R16 ;  /* 0x000aa01001007387 */ /* 0x0023e20000100a00 */
[----:B------:R-:W-:-:S02]  /*1c4c0*/  PRMT R13, R6, 0x4210, R3 ;  /* 0x00004210060d7816 */ /* 0x000fc40000000003 */
[--C-:B------:R-:W-:Y:S01]  /*1c4d0*/  PRMT R12, R10, 0x4210, R24.reuse ;  /* 0x000042100a0c7816 */ /* 0x100fe20000000018 */
[----:B------:R-:W-:Y:S06]  /*1c4e0*/  BAR.SYNC.DEFER_BLOCKING 0x0 ;  /* 0x0000000000007b1d */ /* 0x000fec0000010000 */
[----:B-1----:R-:W3:Y:S04]  /*1c4f0*/  LDL.LU R17, [R1+0x1a8] ;  /* 0x0001a80001117983 */ /* 0x002ee80000300800 */
[----:B------:R1:W-:Y:S04]  /*1c500*/  STL [R1+0xa88], R19 ;  /* 0x000a881301007387 */ /* 0x0003e80000100800 */
[----:B-1----:R-:W4:Y:S04]  /*1c510*/  LDL.LU R19, [R1+0x40] ;  /* 0x0000400001137983 */ /* 0x002f280000300800 */
[----:B------:R-:W3:Y:S04]  /*1c520*/  LDL.LU R11, [R1+0xc] ;  /* 0x00000c00010b7983 */ /* 0x000ee80000300800 */
[----:B--2---:R1:W-:Y:S04]  /*1c530*/  STL.64 [R1+0x20], R20 ;  /* 0x0000201401007387 */ /* 0x0043e80000100a00 */
[----:B------:R2:W-:Y:S04]  /*1c540*/  STL.64 [R1+0x28], R22 ;  /* 0x0000281601007387 */ /* 0x0005e80000100a00 */
[----:B------:R-:W3:Y:S04]  /*1c550*/  LDL.LU R16, [R1] ;  /* 0x0000000001107983 */ /* 0x000ee80000300800 */
[----:B------:R-:W3:Y:S04]  /*1c560*/  LDL.LU R6, [R1+0x23c] ;  /* 0x00023c0001067983 */ /* 0x000ee80000300800 */
[----:B------:R-:W3:Y:S04]  /*1c570*/  LDL.LU R10, [R1+0x234] ;  /* 0x00023400010a7983 */ /* 0x000ee80000300800 */
[----:B------:R-:W-:Y:S01]  /*1c580*/  STSM.16.M88.4 [R0], R12 ;  /* 0x0000000c00007844 */ /* 0x000fe20000000200 */
[----:B-1----:R-:W-:-:S02]  /*1c590*/  PRMT R20, R29, 0x5210, R24 ;  /* 0x000052101d147816 */ /* 0x002fc40000000018 */
[----:B------:R-:W-:Y:S02]  /*1c5a0*/  PRMT R21, R28, 0x5210, R3 ;  /* 0x000052101c157816 */ /* 0x000fe40000000003 */
[----:B--2---:R-:W-:Y:S02]  /*1c5b0*/  PRMT R22, R27, 0x5210, R2 ;  /* 0x000052101b167816 */ /* 0x004fe40000000002 */
[----:B------:R-:W-:Y:S01]  /*1c5c0*/  PRMT R23, R26, 0x5210, R25 ;  /* 0x000052101a177816 */ /* 0x000fe20000000019 */
[----:B------:R-:W-:Y:S06]  /*1c5d0*/  BAR.SYNC.DEFER_BLOCKING 0x0 ;  /* 0x0000000000007b1d */ /* 0x000fec0000010000 */
[----:B---3--:R1:W-:Y:S04]  /*1c5e0*/  STL.64 [R1+0xaf0], R10 ;  /* 0x000af00a01007387 */ /* 0x0083e80000100a00 */
[----:B-1----:R-:W2:Y:S04]  /*1c5f0*/  LDL.LU R10, [R1+0x1f8] ;  /* 0x0001f800010a7983 */ /* 0x002ea80000300800 */
[----:B------:R-:W3:Y:S04]  /*1c600*/  LDL.LU R11, [R1+0x1e8] ;  /* 0x0001e800010b7983 */ /* 0x000ee80000300800 */
[----:B------:R1:W-:Y:S04]  /*1c610*/  STL.64 [R1+0xae8], R8 ;  /* 0x000ae80801007387 */ /* 0x0003e80000100a00 */
[----:B-1----:R-:W2:Y:S04]  /*1c620*/  LDL.LU R8, [R1+0x250] ;  /* 0x0002500001087983 */ /* 0x002ea80000300800 */
[----:B------:R-:W2:Y:S04]  /*1c630*/  LDL.LU R9, [R1+0x248] ;  /* 0x0002480001097983 */ /* 0x000ea80000300800 */
[----:B------:R-:W2:Y:S04]  /*1c640*/  LDL.LU R13, [R1+0x204] ;  /* 0x00020400010d7983 */ /* 0x000ea80000300800 */
[----:B------:R-:W3:Y:S04]  /*1c650*/  LDL.LU R14, [R1+0x1fc] ;  /* 0x0001fc00010e7983 */ /* 0x000ee80000300800 */
[----:B------:R-:W4:Y:S01]  /*1c660*/  LDL.LU R15, [R1+0x1ac] ;  /* 0x0001ac00010f7983 */ /* 0x000f220000300800 */
[----:B------:R-:W-:-:S03]  /*1c670*/  LOP3.LUT R25, R17, 0xffff, RZ, 0xc0, !PT ;  /* 0x0000ffff11197812 */ /* 0x000fc600078ec0ff */
[----:B------:R-:W4:Y:S04]  /*1c680*/  LDL.LU R28, [R1+0x1c4] ;  /* 0x0001c400011c7983 */ /* 0x000f280000300800 */
[----:B------:R-:W4:Y:S04]  /*1c690*/  LDL.LU R29, [R1+0x1c0] ;  /* 0x0001c000011d7983 */ /* 0x000f280000300800 */
[----:B------:R-:W4:Y:S04]  /*1c6a0*/  LDL.LU R17, [R1+0x240] ;  /* 0x0002400001117983 */ /* 0x000f280000300800 */
[----:B------:R-:W4:Y:S04]  /*1c6b0*/  LDL.LU R26, [R1+0x1cc] ;  /* 0x0001cc00011a7983 */ /* 0x000f280000300800 */
[----:B------:R-:W4:Y:S01]  /*1c6c0*/  LDL.LU R27, [R1+0x1c8] ;  /* 0x0001c800011b7983 */ /* 0x000f220000300800 */
[----:B--2---:R-:W-:-:S02]  /*1c6d0*/  LOP3.LUT R2, R13, 0xffff, RZ, 0xc0, !PT ;  /* 0x0000ffff0d027812 */ /* 0x004fc400078ec0ff */
[----:B---3--:R-:W-:Y:S02]  /*1c6e0*/  LOP3.LUT R3, R14, 0xffff, RZ, 0xc0, !PT ;  /* 0x0000ffff0e037812 */ /* 0x008fe400078ec0ff */
[----:B----4-:R-:W-:Y:S02]  /*1c6f0*/  LOP3.LUT R24, R15, 0xffff, RZ, 0xc0, !PT ;  /* 0x0000ffff0f187812 */ /* 0x010fe400078ec0ff */
[----:B------:R-:W-:Y:S02]  /*1c700*/  PRMT R12, R8, 0x4210, R2 ;  /* 0x00004210080c7816 */ /* 0x000fe40000000002 */
[----:B------:R-:W-:Y:S02]  /*1c710*/  PRMT R13, R9, 0x4210, R3 ;  /* 0x00004210090d7816 */ /* 0x000fe40000000003 */
[----:B------:R-:W-:Y:S02]  /*1c720*/  PRMT R14, R10, 0x4210, R24 ;  /* 0x000042100a0e7816 */ /* 0x000fe40000000018 */
[----:B------:R-:W-:-:S02]  /*1c730*/  PRMT R15, R11, 0x4210, R25 ;  /* 0x000042100b0f7816 */ /* 0x000fc40000000019 */
[----:B------:R-:W1:Y:S01]  /*1c740*/  LDS.128 R8, [R7] ;  /* 0x0000000007087984 */ /* 0x000e620000000c00 */
[----:B------:R-:W-:Y:S06]  /*1c750*/  BAR.SYNC.DEFER_BLOCKING 0x0 ;  /* 0x0000000000007b1d */ /* 0x000fec0000010000 */
[----:B------:R2:W-:Y:S04]  /*1c760*/  STSM.16.M88.4 [R0], R20 ;  /* 0x0000001400007844 */ /* 0x0005e80000000200 */
[----:B-1----:R-:W-:Y:S04]  /*1c770*/  STL.64 [R1+0x30], R8 ;  /* 0x0000300801007387 */ /* 0x002fe80000100a00 */
[----:B------:R-:W-:Y:S01]  /*1c780*/  STL.64 [R1+0x38], R10 ;  /* 0x0000380a01007387 */ /* 0x000fe20000100a00 */
[----:B------:R-:W-:Y:S06]  /*1c790*/  BAR.SYNC.DEFER_BLOCKING 0x0 ;  /* 0x0000000000007b1d */ /* 0x000fec0000010000 */
[----:B--2---:R-:W2:Y:S04]  /*1c7a0*/  LDL.LU R23, [R1+0x44] ;  /* 0x0000440001177983 */ /* 0x004ea80000300800 */
[----:B------:R-:W1:Y:S01]  /*1c7b0*/  LDS.128 R8, [R7] ;  /* 0x0000000007087984 */ /* 0x000e620000000c00 */
[----:B------:R-:W-:Y:S06]  /*1c7c0*/  BAR.SYNC.DEFER_BLOCKING 0x0 ;  /* 0x0000000000007b1d */ /* 0x000fec0000010000 */
[----:B-1----:R-:W-:Y:S04]  /*1c7d0*/  STL.64 [R1+0x10], R8 ;  /* 0x0000100801007387 */ /* 0x002fe80000100a00 */
[----:B------:R1:W-:Y:S04]  /*1c7e0*/  STL.64 [R1+0x18], R10 ;  /* 0x0000180a01007387 */ /* 0x0003e80000100a00 */
[----:B-1----:R-:W3:Y:S04]  /*1c7f0*/  LDL.LU.64 R10, [R1+0xaf0] ;  /* 0x000af000010a7983 */ /* 0x002ee80000300a00 */
[----:B------:R-:W4:Y:S04]  /*1c800*/  LDL.LU.64 R8, [R1+0xae8] ;  /* 0x000ae80001087983 */ /* 0x000f280000300a00 */
[----:B------:R1:W-:Y:S04]  /*1c810*/  STSM.16.M88.4 [R0], R12 ;  /* 0x0000000c00007844 */ /* 0x0003e80000000200 */
[----:B-1----:R-:W4:Y:S01]  /*1c820*/  LDL.LU R15, [R1+0x238] ;  /* 0x00023800010f7983 */ /* 0x002f220000300800 */
[----:B------:R-:W-:-:S02]  /*1c830*/  PRMT R21, R19, 0x5210, R3 ;  /* 0x0000521013157816 */ /* 0x000fc40000000003 */
[----:B--2---:R-:W-:Y:S02]  /*1c840*/  PRMT R20, R23, 0x5210, R2 ;  /* 0x0000521017147816 */ /* 0x004fe40000000002 */
[----:B------:R-:W-:Y:S02]  /*1c850*/  LOP3.LUT R2, R6, 0xffff, RZ, 0xc0, !PT ;  /* 0x0000ffff06027812 */ /* 0x000fe400078ec0ff */
[----:B------:R-:W-:Y:S02]  /*1c860*/  PRMT R23, R16, 0x5210, R25 ;  /* 0x0000521010177816 */ /* 0x000fe40000000019 */
[----:B---3--:R-:W-:Y:S01]  /*1c870*/  PRMT R22, R11, 0x5210, R24 ;  /* 0x000052100b167816 */ /* 0x008fe20000000018 */
[----:B------:R-:W-:Y:S01]  /*1c880*/  BAR.SYNC.DEFER_BLOCKING 0x0 ;  /* 0x0000000000007b1d */ /* 0x000fe20000010000 */
[----:B------:R-:W-:-:S05]  /*1c890*/  LOP3.LUT R3, R10, 0xffff, RZ, 0xc0, !PT ;  /* 0x0000ffff0a037812 */ /* 0x000fca00078ec0ff */
[----:B------:R-:W2:Y:S04]  /*1c8a0*/  LDL.LU R11, [R1+0x54] ;  /* 0x00005400010b7983 */ /* 0x000ea80000300800 */
[----:B------:R-:W3:Y:S04]  /*1c8b0*/  LDL.LU R19, [R1+0x208] ;  /* 0x0002080001137983 */ /* 0x000ee80000300800 */
[----:B------:R-:W2:Y:S04]  /*1c8c0*/  LDL.LU R6, [R1+0x230] ;  /* 0x0002300001067983 */ /* 0x000ea80000300800 */
[----:B------:R-:W2:Y:S04]  /*1c8d0*/  LDL.LU R16, [R1+0x228] ;  /* 0x0002280001107983 */ /* 0x000ea80000300800 */
[----:B------:R-:W2:Y:S01]  /*1c8e0*/  LDL.LU R10, [R1+0x1b8] ;  /* 0x0001b800010a7983 */ /* 0x000ea20000300800 */
[----:B----4-:R-:W-:-:S03]  /*1c8f0*/  PRMT R25, R15, 0x4210, R3 ;  /* 0x000042100f197816 */ /* 0x010fc60000000003 */
[----:B------:R-:W1:Y:S01]  /*1c900*/  LDS.128 R12, [R7] ;  /* 0x00000000070c7984 */ /* 0x000e620000000c00 */
[----:B------:R-:W-:Y:S06]  /*1c910*/  BAR.SYNC.DEFER_BLOCKING 0x0 ;  /* 0x0000000000007b1d */ /* 0x000fec0000010000 */
[----:B------:R-:W-:Y:S01]  /*1c920*/  STSM.16.M88.4 [R0], R20 ;  /* 0x0000001400007844 */ /* 0x000fe20000000200 */
[----:B------:R-:W-:Y:S01]  /*1c930*/  PRMT R24, R17, 0x4210, R2 ;  /* 0x0000421011187816 */ /* 0x000fe20000000002 */
[----:B------:R-:W-:Y:S06]  /*1c940*/  BAR.SYNC.DEFER_BLOCKING 0x0 ;  /* 0x0000000000007b1d */ /* 0x000fec0000010000 */
[----:B--2---:R-:W-:Y:S04]  /*1c950*/  STL.64 [R1+0xae0], R10 ;  /* 0x000ae00a01007387 */ /* 0x004fe80000100a00 */
[----:B------:R-:W-:Y:S04]  /*1c960*/  STL.64 [R1+0xad8], R8 ;  /* 0x000ad80801007387 */ /* 0x000fe80000100a00 */
[----:B------:R-:W2:Y:S04]  /*1c970*/  LDS.128 R8, [R7] ;  /* 0x0000000007087984 */ /* 0x000ea80000000c00 */
[----:B------:R-:W4:Y:S04]  /*1c980*/  LDL.LU R17, [R1+0x188] ;  /* 0x0001880001117983 */ /* 0x000f280000300800 */
[----:B-1----:R1:W-:Y:S04]  /*1c990*/  STL.64 [R1+0xab0], R14 ;  /* 0x000ab00e01007387 */ /* 0x0023e80000100a00 */
[----:B-1----:R-:W3:Y:S04]  /*1c9a0*/  LDL.LU R14, [R1+0x25c] ;  /* 0x00025c00010e7983 */ /* 0x002ee80000300800 */
[----:B------:R-:W3:Y:S04]  /*1c9b0*/  LDL.LU R15, [R1+0x20c] ;  /* 0x00020c00010f7983 */ /* 0x000ee80000300800 */
[----:B------:R1:W-:Y:S04]  /*1c9c0*/  STL.64 [R1+0xaa8], R12 ;  /* 0x000aa80c01007387 */ /* 0x0003e80000100a00 */
[----:B-1----:R-:W3:Y:S04]  /*1c9d0*/  LDL.LU R12, [R1+0x50] ;  /* 0x00005000010c7983 */ /* 0x002ee80000300800 */
[----:B------:R-:W4:Y:S04]  /*1c9e0*/  LDL.LU R13, [R1+0x260] ;  /* 0x00026000010d7983 */ /* 0x000f280000300800 */
[----:B------:R-:W4:Y:S04]  /*1c9f0*/  LDL.LU R22, [R1+0x58] ;  /* 0x0000580001167983 */ /* 0x000f280000300800 */
[----:B------:R-:W4:Y:S04]  /*1ca00*/  LDL.LU R23, [R1+0x5c] ;  /* 0x00005c0001177983 */ /* 0x000f280000300800 */
[----:B--2---:R-:W-:Y:S04]  /*1ca10*/  STL.64 [R1+0x40], R8 ;  /* 0x0000400801007387 */ /* 0x004fe80000100a00 */
[----:B------:R1:W-:Y:S04]  /*1ca20*/  STL.64 [R1+0x48], R10 ;  /* 0x0000480a01007387 */ /* 0x0003e80000100a00 */
[----:B-1----:R-:W2:Y:S01]  /*1ca30*/  LDL.LU.64 R10, [R1+0xae0] ;  /* 0x000ae000010a7983 */ /* 0x002ea20000300a00 */
[----:B------:R-:W-:-:S02]  /*1ca40*/  LOP3.LUT R28, R28, 0xffff, RZ, 0xc0, !PT ;  /* 0x0000ffff1c1c7812 */ /* 0x000fc400078ec0ff */
[----:B------:R-:W-:Y:S01]  /*1ca50*/  LOP3.LUT R29, R29, 0xffff, RZ, 0xc0, !PT ;  /* 0x0000ffff1d1d7812 */ /* 0x000fe200078ec0ff */
[----:B------:R-:W2:Y:S01]  /*1ca60*/  LDL.LU.64 R8, [R1+0xad8] ;  /* 0x000ad80001087983 */ /* 0x000ea20000300a00 */
[----:B------:R-:W-:Y:S02]  /*1ca70*/  PRMT R26, R26, 0x4210, R28 ;  /* 0x000042101a1a7816 */ /* 0x000fe4000000001c */
[----:B------:R-:W-:Y:S01]  /*1ca80*/  PRMT R27, R27, 0x4210, R29 ;  /* 0x000042101b1b7816 */ /* 0x000fe2000000001d */
[----:B------:R-:W-:Y:S06]  /*1ca90*/  BAR.SYNC.DEFER_BLOCKING 0x0 ;  /* 0x0000000000007b1d */ /* 0x000fec0000010000 */
[----:B------:R1:W-:Y:S02]  /*1caa0*/  STSM.16.M88.4 [R0], R24 ;  /* 0x0000001800007844 */ /* 0x0003e40000000200 */
[----:B------:R-:W-:Y:S01]  /*1cab0*/  BAR.SYNC.DEFER_BLOCKING 0x0 ;  /* 0x0000000000007b1d */ /* 0x000fe20000010000 */
[----:B---3--:R-:W-:-:S05]  /*1cac0*/  PRMT R20, R12, 0x5210, R2 ;  /* 0x000052100c147816 */ /* 0x008fca0000000002 */
[----:B------:R-:W3:Y:S01]  /*1cad0*/  LDL.LU R12, [R1+0x74] ;  /* 0x00007400010c7983 */ /* 0x000ee20000300800 */
[----:B----4-:R-:W-:Y:S02]  /*1cae0*/  LOP3.LUT R2, R13, 0xffff, RZ, 0xc0, !PT ;  /* 0x0000ffff0d027812 */ /* 0x010fe400078ec0ff */
[----:B------:R-:W-:Y:S02]  /*1caf0*/  PRMT R22, R22, 0x5210, R28 ;  /* 0x0000521016167816 */ /* 0x000fe4000000001c */
[----:B------:R-:W-:Y:S02]  /*1cb00*/  LOP3.LUT R28, R15, 0xffff, RZ, 0xc0, !PT ;  /* 0x0000ffff0f1c7812 */ /* 0x000fe400078ec0ff */
[----:B-1----:R-:W-:Y:S02]  /*1cb10*/  PRMT R24, R6, 0x4210, R2 ;  /* 0x0000421006187816 */ /* 0x002fe40000000002 */
[----:B--2---:R-:W-:Y:S02]  /*1cb20*/  PRMT R21, R11, 0x5210, R3 ;  /* 0x000052100b157816 */ /* 0x004fe40000000003 */
[----:B------:R-:W2:Y:S01]  /*1cb30*/  LDL.LU R11, [R1+0x70] ;  /* 0x00007000010b7983 */ /* 0x000ea20000300800 */
[----:B------:R-:W-:-:S03]  /*1cb40*/  PRMT R26, R10, 0x4210, R28 ;  /* 0x000042100a1a7816 */ /* 0x000fc6000000001c */
[----:B------:R-:W4:Y:S04]  /*1cb50*/  LDL.LU R6, [R1+0x278] ;  /* 0x0002780001067983 */ /* 0x000f280000300800 */
[----:B------:R-:W2:Y:S01]  /*1cb60*/  LDL.LU R10, [R1+0x274] ;  /* 0x00027400010a7983 */ /* 0x000ea20000300800 */
[----:B------:R-:W-:Y:S02]  /*1cb70*/  PRMT R23, R23, 0x5210, R29 ;  /* 0x0000521017177816 */ /* 0x000fe4000000001d */
[----:B------:R-:W-:Y:S02]  /*1cb80*/  LOP3.LUT R3, R14, 0xffff, RZ, 0xc0, !PT ;  /* 0x0000ffff0e037812 */ /* 0x000fe400078ec0ff */
[----:B------:R-:W-:Y:S02]  /*1cb90*/  LOP3.LUT R29, R19, 0xffff, RZ, 0xc0, !PT ;  /* 0x0000ffff131d7812 */ /* 0x000fe400078ec0ff */
[----:B------:R-:W-:-:S02]  /*1cba0*/  PRMT R25, R16, 0x4210, R3 ;  /* 0x0000421010197816 */ /* 0x000fc40000000003 */
[----:B------:R-:W-:Y:S01]  /*1cbb0*/  PRMT R27, R17, 0x4210, R29 ;  /* 0x00004210111b7816 */ /* 0x000fe2000000001d */
[----:B--2---:R-:W-:Y:S04]  /*1cbc0*/  STL.64 [R1+0xad0], R10 ;  /* 0x000ad00a01007387 */ /* 0x004fe80000100a00 */
[----:B------:R-:W-:Y:S04]  /*1cbd0*/  STL.64 [R1+0xac8], R8 ;  /* 0x000ac80801007387 */ /* 0x000fe80000100a00 */
[----:B------:R-:W1:Y:S01]  /*1cbe0*/  LDS.128 R8, [R7] ;  /* 0x0000000007087984 */ /* 0x000e620000000c00 */
[----:B------:R-:W-:Y:S06]  /*1cbf0*/  BAR.SYNC.DEFER_BLOCKING 0x0 ;  /* 0x0000000000007b1d */ /* 0x000fec0000010000 */
[----:B------:R-:W2:Y:S04]  /*1cc00*/  LDL.LU R13, [R1+0x24c] ;  /* 0x00024c00010d7983 */ /* 0x000ea80000300800 */
[----:B------:R-:W2:Y:S04]  /*1cc10*/  LDL.LU R14, [R1+0x244] ;  /* 0x00024400010e7983 */ /* 0x000ea80000300800 */
[----:B------:R-:W2:Y:S04]  /*1cc20*/  LDL.LU R15, [R1+0x22c] ;  /* 0x00022c00010f7983 */ /* 0x000ea80000300800 */
[----:B------:R-:W2:Y:S04]  /*1cc30*/  LDL.LU R19, [R1+0x224] ;  /* 0x0002240001137983 */ /* 0x000ea80000300800 */
[----:B------:R0:W-:Y:S04]  /*1cc40*/  STSM.16.M88.4 [R0], R20 ;  /* 0x0000001400007844 */ /* 0x0001e80000000200 */
[----:B------:R-:W2:Y:S04]  /*1cc50*/  LDL.LU R16, [R1+0x1b4] ;  /* 0x0001b40001107983 */ /* 0x000ea80000300800 */
[----:B------:R-:W2:Y:S04]  /*1cc60*/  LDL.LU R17, [R1+0x184] ;  /* 0x0001840001117983 */ /* 0x000ea80000300800 */
[----:B-1----:R-:W-:Y:S04]  /*1cc70*/  STL.64 [R1+0x50], R8 ;  /* 0x0000500801007387 */ /* 0x002fe80000100a00 */
[----:B------:R-:W-:Y:S01]  /*1cc80*/  STL.64 [R1+0x58], R10 ;  /* 0x0000580a01007387 */ /* 0x000fe20000100a00 */
[----:B------:R-:W-:Y:S06]  /*1cc90*/  BAR.SYNC.DEFER_BLOCKING 0x0 ;  /* 0x0000000000007b1d */ /* 0x000fec0000010000 */
[----:B0-----:R-:W2:Y:S04]  /*1cca0*/  LDL.LU R22, [R1+0x7c] ;  /* 0x00007c0001167983 */ /* 0x001ea80000300800 */
[----:B------:R-:W3:Y:S04]  /*1ccb0*/  LDL.LU R23, [R1+0x78] ;  /* 0x0000780001177983 */ /* 0x000ee80000300800 */
[----:B------:R-:W0:Y:S01]  /*1ccc0*/  LDS.128 R8, [R7] ;  /* 0x0000000007087984 */ /* 0x000e220000000c00 */
[----:B------:R-:W-:Y:S06]  /*1ccd0*/  BAR.SYNC.DEFER_BLOCKING 0x0 ;  /* 0x0000000000007b1d */ /* 0x000fec0000010000 */
[----:B0-----:R-:W-:Y:S04]  /*1cce0*/  STL.64 [R1+0x60], R8 ;  /* 0x0000600801007387 */ /* 0x001fe80000100a00 */
[----:B------:R0:W-:Y:S04]  /*1ccf0*/  STL.64 [R1+0x68], R10 ;  /* 0x0000680a01007387 */ /* 0x0001e80000100a00 */
[----:B0-----:R-:W4:Y:S04]  /*1cd00*/  LDL.LU.64 R10, [R1+0xad0] ;  /* 0x000ad000010a7983 */ /* 0x001f280000300a00 */
[----:B------:R-:W-:Y:S01]  /*1cd10*/  STSM.16.M88.4 [R0], R24 ;  /* 0x0000001800007844 */ /* 0x000fe20000000200 */
[----:B------:R-:W-:Y:S06]  /*1cd20*/  BAR.SYNC.DEFER_BLOCKING 0x0 ;  /* 0x0000000000007b1d */ /* 0x000fec0000010000 */
[----:B------:R-:W4:Y:S04]  /*1cd30*/  LDL.LU.64 R8, [R1+0xac8] ;  /* 0x000ac80001087983 */ /* 0x000f280000300a00 */
[----:B------:R-:W0:Y:S01]  /*1cd40*/  LDS.128 R24, [R7] ;  /* 0x0000000007187984 */ /* 0x000e220000000c00 */
[----:B------:R-:W-:Y:S01]  /*1cd50*/  BAR.SYNC.DEFER_BLOCKING 0x0 ;  /* 0x0000000000007b1d */ /* 0x000fe20000010000 */
[----:B--2---:R-:W-:-:S02]  /*1cd60*/  PRMT R20, R22, 0x5210, R2 ;  /* 0x0000521016147816 */ /* 0x004fc40000000002 */
[----:B---3--:R-:W-:Y:S02]  /*1cd70*/  PRMT R21, R23, 0x5210, R3 ;  /* 0x0000521017157816 */ /* 0x008fe40000000003 */
[----:B------:R-:W-:Y:S02]  /*1cd80*/  PRMT R22, R12, 0x5210, R28 ;  /* 0x000052100c167816 */ /* 0x000fe4000000001c */
[----:B----4-:R-:W-:Y:S02]  /*1cd90*/  LOP3.LUT R2, R6, 0xffff, RZ, 0xc0, !PT ;  /* 0x0000ffff06027812 */ /* 0x010fe400078ec0ff */
[----:B------:R-:W-:Y:S02]  /*1cda0*/  PRMT R23, R11, 0x5210, R29 ;  /* 0x000052100b177816 */ /* 0x000fe4000000001d */
[----:B------:R-:W2:Y:S01]  /*1cdb0*/  LDL.LU R11, [R1+0xa0] ;  /* 0x0000a000010b7983 */ /* 0x000ea20000300800 */
[----:B------:R-:W-:Y:S01]  /*1cdc0*/  LOP3.LUT R3, R10, 0xffff, RZ, 0xc0, !PT ;  /* 0x0000ffff0a037812 */ /* 0x000fe200078ec0ff */
[----:B------:R-:W1:Y:S02]  /*1cdd0*/  LDC R29, c[0x0][0x3b4] ;  /* 0x0000ed00ff1d7b82 */ /* 0x000e640000000800 */
[----:B0-----:R0:W-:Y:S04]  /*1cde0*/  STL.64 [R1+0x70], R24 ;  /* 0x0000701801007387 */ /* 0x0011e80000100a00 */
[----:B------:R3:W-:Y:S04]  /*1cdf0*/  STL.64 [R1+0x78], R26 ;  /* 0x0000781a01007387 */ /* 0x0007e80000100a00 */
[----:B0-----:R-:W4:Y:S04]  /*1ce00*/  LDL.LU R25, [R1+0x9c] ;  /* 0x00009c0001197983 */ /* 0x001f280000300800 */
[----:B------:R-:W2:Y:S01]  /*1ce10*/  LDL.LU R6, [R1+0x98] ;  /* 0x0000980001067983 */ /* 0x000ea20000300800 */
[----:B---3--:R-:W-:-:S03]  /*1ce20*/  LOP3.LUT R26, R13, 0xffff, RZ, 0xc0, !PT ;  /* 0x0000ffff0d1a7812 */ /* 0x008fc600078ec0ff */
[----:B------:R-:W3:Y:S01]  /*1ce30*/  LDL.LU R10, [R1+0x94] ;  /* 0x00009400010a7983 */ /* 0x000ee20000300800 */
[----:B------:R-:W-:-:S03]  /*1ce40*/  LOP3.LUT R27, R14, 0xffff, RZ, 0xc0, !PT ;  /* 0x0000ffff0e1b7812 */ /* 0x000fc600078ec0ff */
[----:B------:R-:W2:Y:S04]  /*1ce50*/  LDL.LU R28, [R1+0x26c] ;  /* 0x00026c00011c7983 */ /* 0x000ea80000300800 */
[----:B------:R-:W2:Y:S04]  /*1ce60*/  LDL.LU R12, [R1+0x218] ;  /* 0x00021800010c7983 */ /* 0x000ea80000300800 */
[----:B------:R0:W-:Y:S04]  /*1ce70*/  STSM.16.M88.4 [R0], R20 ;  /* 0x0000001400007844 */ /* 0x0001e80000000200 */
[----:B------:R-:W2:Y:S04]  /*1ce80*/  LDL.LU R13, [R1+0x214] ;  /* 0x00021400010d7983 */ /* 0x000ea80000300800 */
[----:B------:R-:W2:Y:S01]  /*1ce90*/  LDL.LU R14, [R1+0x1bc] ;  /* 0x0001bc00010e7983 */ /* 0x000ea20000300800 */
[----:B0-----:R-:W-:-:S03]  /*1cea0*/  PRMT R20, R15, 0x4210, R2 ;  /* 0x000042100f147816 */ /* 0x001fc60000000002 */
[----:B------:R-:W2:Y:S01]  /*1ceb0*/  LDL.LU R15, [R1+0x18c] ;  /* 0x00018c00010f7983 */ /* 0x000ea20000300800 */
[----:B------:R-:W-:Y:S02]  /*1cec0*/  PRMT R21, R19, 0x4210, R3 ;  /* 0x0000421013157816 */ /* 0x000fe40000000003 */
[----:B------:R-:W-:Y:S02]  /*1ced0*/  PRMT R22, R16, 0x4210, R26 ;  /* 0x0000421010167816 */ /* 0x000fe4000000001a */
[----:B------:R-:W-:Y:S01]  /*1cee0*/  PRMT R23, R17, 0x4210, R27 ;  /* 0x0000421011177816 */ /* 0x000fe2000000001b */
[----:B------:R-:W-:Y:S06]  /*1cef0*/  BAR.SYNC.DEFER_BLOCKING 0x0 ;  /* 0x0000000000007b1d */ /* 0x000fec0000010000 */
[----:B--2---:R-:W-:Y:S04]  /*1cf00*/  STL.64 [R1+0xac0], R14 ;  /* 0x000ac00e01007387 */ /* 0x004fe80000100a00 */
[----:B------:R-:W-:Y:S04]  /*1cf10*/  STL.64 [R1+0xab8], R12 ;  /* 0x000ab80c01007387 */ /* 0x000fe80000100a00 */
[----:B------:R-:W0:Y:S01]  /*1cf20*/  LDS.128 R12, [R7] ;  /* 0x00000000070c7984 */ /* 0x000e220000000c00 */
[----:B------:R-:W-:Y:S06]  /*1cf30*/  BAR.SYNC.DEFER_BLOCKING 0x0 ;  /* 0x0000000000007b1d */ /* 0x000fec0000010000 */
[----:B------:R2:W-:Y:S04]  /*1cf40*/  STSM.16.M88.4 [R0], R20 ;  /* 0x0000001400007844 */ /* 0x0005e80000000200 */
[----:B0-----:R-:W-:Y:S04]  /*1cf50*/  STL.64 [R1+0x80], R12 ;  /* 0x0000800c01007387 */ /* 0x001fe80000100a00 */
[----:B------:R-:W-:Y:S01]  /*1cf60*/  STL.64 [R1+0x88], R14 ;  /* 0x0000880e01007387 */ /* 0x000fe20000100a00 */
[----:B------:R-:W-:Y:S01]  /*1cf70*/  BAR.SYNC.DEFER_BLOCKING 0x0 ;  /* 0x0000000000007b1d */ /* 0x000fe20000010000 */
[----:B------:R-:W-:-:S02]  /*1cf80*/  PRMT R24, R11, 0x5210, R2 ;  /* 0x000052100b187816 */ /* 0x000fc40000000002 */
[----:B------:R-:W-:-:S03]  /*1cf90*/  PRMT R26, R6, 0x5210, R26 ;  /* 0x00005210061a7816 */ /* 0x000fc6000000001a */
[----:B--2---:R-:W2:Y:S04]  /*1cfa0*/  LDL.LU R21, [R1+0x280] ;  /* 0x0002800001157983 */ /* 0x004ea80000300800 */
[----:B------:R-:W2:Y:S04]  /*1cfb0*/  LDL.LU R22, [R1+0x27c] ;  /* 0x00027c0001167983 */ /* 0x000ea80000300800 */
[----:B------:R-:W2:Y:S01]  /*1cfc0*/  LDL.LU R23, [R1+0x270] ;  /* 0x0002700001177983 */ /* 0x000ea20000300800 */
[----:B---3--:R-:W-:-:S03]  /*1cfd0*/  PRMT R27, R10, 0x5210, R27 ;  /* 0x000052100a1b7816 */ /* 0x008fc6000000001b */
[----:B------:R-:W3:Y:S04]  /*1cfe0*/  LDL.LU R16, [R1+0xc4] ;  /* 0x0000c40001107983 */ /* 0x000ee80000300800 */
[----:B------:R-:W0:Y:S04]  /*1cff0*/  LDS.128 R12, [R7] ;  /* 0x00000000070c7984 */ /* 0x000e280000000c00 */
[----:B------:R-:W3:Y:S04]  /*1d000*/  LDL.LU R17, [R1+0xc0] ;  /* 0x0000c00001117983 */ /* 0x000ee80000300800 */
[----:B------:R-:W3:Y:S04]  /*1d010*/  LDL.LU R11, [R1+0x8] ;  /* 0x00000800010b7983 */ /* 0x000ee80000300800 */
[----:B------:R-:W3:Y:S04]  /*1d020*/  LDL R19, [R1+0x640] ;  /* 0x0006400001137983 */ /* 0x000ee80000100800 */
[----:B------:R-:W3:Y:S04]  /*1d030*/  LDL R6, [R1+0x5d8] ;  /* 0x0005d80001067983 */ /* 0x000ee80000100800 */
[----:B------:R-:W3:Y:S04]  /*1d040*/  LDL.LU R10, [R1+0x4] ;  /* 0x00000400010a7983 */ /* 0x000ee80000300800 */
[----:B0-----:R-:W-:Y:S04]  /*1d050*/  STL.64 [R1+0xa0], R12 ;  /* 0x0000a00c01007387 */ /* 0x001fe80000100a00 */
[----:B------:R0:W-:Y:S04]  /*1d060*/  STL.64 [R1+0xa8], R14 ;  /* 0x0000a80e01007387 */ /* 0x0001e80000100a00 */
[----:B0-----:R-:W3:Y:S04]  /*1d070*/  LDL.LU.64 R14, [R1+0xac0] ;  /* 0x000ac000010e7983 */ /* 0x001ee80000300a00 */
[----:B------:R-:W3:Y:S01]  /*1d080*/  LDL.LU.64 R12, [R1+0xab8] ;  /* 0x000ab800010c7983 */ /* 0x000ee20000300a00 */
[----:B----4-:R-:W-:Y:S01]  /*1d090*/  PRMT R25, R25, 0x5210, R3 ;  /* 0x0000521019197816 */ /* 0x010fe20000000003 */
[----:B------:R-:W-:Y:S01]  /*1d0a0*/  BAR.SYNC.DEFER_BLOCKING 0x0 ;  /* 0x0000000000007b1d */ /* 0x000fe20000010000 */
[----:B------:R-:W-:-:S05]  /*1d0b0*/  LOP3.LUT R28, R28, 0xffff, RZ, 0xc0, !PT ;  /* 0x0000ffff1c1c7812 */ /* 0x000fca00078ec0ff */
[----:B------:R2:W-:Y:S02]  /*1d0c0*/  STSM.16.M88.4 [R0], R24 ;  /* 0x0000001800007844 */ /* 0x0005e40000000200 */
[----:B------:R-:W-:Y:S01]  /*1d0d0*/  BAR.SYNC.DEFER_BLOCKING 0x0 ;  /* 0x0000000000007b1d */ /* 0x000fe20000010000 */
[----:B--2---:R-:W-:Y:S02]  /*1d0e0*/  LOP3.LUT R24, R21, 0xffff, RZ, 0xc0, !PT ;  /* 0x0000ffff15187812 */ /* 0x004fe400078ec0ff */
[----:B------:R-:W-:Y:S02]  /*1d0f0*/  LOP3.LUT R25, R22, 0xffff, RZ, 0xc0, !PT ;  /* 0x0000ffff16197812 */ /* 0x000fe400078ec0ff */
[----:B------:R-:W-:-:S04]  /*1d100*/  LOP3.LUT R27, R23, 0xffff, RZ, 0xc0, !PT ;  /* 0x0000ffff171b7812 */ /* 0x000fc800078ec0ff */
[----:B---3--:R-:W-:Y:S02]  /*1d110*/  PRMT R22, R14, 0x4210, R27 ;  /* 0x000042100e167816 */ /* 0x008fe4000000001b */
[----:B------:R-:W-:Y:S02]  /*1d120*/  PRMT R23, R15, 0x4210, R28 ;  /* 0x000042100f177816 */ /* 0x000fe4000000001c */
[----:B------:R-:W-:Y:S02]  /*1d130*/  PRMT R20, R12, 0x4210, R24 ;  /* 0x000042100c147816 */ /* 0x000fe40000000018 */
[----:B------:R-:W-:Y:S02]  /*1d140*/  PRMT R21, R13, 0x4210, R25 ;  /* 0x000042100d157816 */ /* 0x000fe40000000019 */
[----:B------:R-:W0:Y:S01]  /*1d150*/  LDS.128 R12, [R7] ;  /* 0x00000000070c7984 */ /* 0x000e220000000c00 */
[----:B------:R-:W-:Y:S06]  /*1d160*/  BAR.SYNC.DEFER_BLOCKING 0x0 ;  /* 0x0000000000007b1d */ /* 0x000fec0000010000 */
[----:B------:R2:W-:Y:S04]  /*1d170*/  STSM.16.M88.4 [R0], R20 ;  /* 0x0000001400007844 */ /* 0x0005e80000000200 */
[----:B0-----:R-:W-:Y:S04]  /*1d180*/  STL.64 [R1+0xb0], R12 ;  /* 0x0000b00c01007387 */ /* 0x001fe80000100a00 */
[----:B------:R-:W-:Y:S01]  /*1d190*/  STL.64 [R1+0xb8], R14 ;  /* 0x0000b80e01007387 */ /* 0x000fe20000100a00 */
[----:B------:R-:W-:Y:S06]  /*1d1a0*/  BAR.SYNC.DEFER_BLOCKING 0x0 ;  /* 0x0000000000007b1d */ /* 0x000fec0000010000 */
[----:B------:R-:W0:Y:S01]  /*1d1b0*/  LDS.128 R12, [R7] ;  /* 0x00000000070c7984 */ /* 0x000e220000000c00 */
[----:B--2---:R-:W-:-:S02]  /*1d1c0*/  PRMT R22, R11, 0x5210, R27 ;  /* 0x000052100b167816 */ /* 0x004fc4000000001b */
[----:B------:R-:W-:Y:S01]  /*1d1d0*/  PRMT R23, R10, 0x5210, R28 ;  /* 0x000052100a177816 */ /* 0x000fe2000000001c */
[----:B------:R-:W2:Y:S01]  /*1d1e0*/  LDL R11, [R1+0x680] ;  /* 0x00068000010b7983 */ /* 0x000ea20000100800 */
[----:B------:R-:W-:Y:S01]  /*1d1f0*/  PRMT R20, R16, 0x5210, R24 ;  /* 0x0000521010147816 */ /* 0x000fe20000000018 */
[----:B------:R-:W3:Y:S01]  /*1d200*/  LDC R27, c[0x0][0x3b4] ;  /* 0x0000ed00ff1b7b82 */ /* 0x000ee20000000800 */
[----:B------:R-:W-:-:S07]  /*1d210*/  PRMT R21, R17, 0x5210, R25 ;  /* 0x0000521011157816 */ /* 0x000fce0000000019 */
[----:B------:R-:W-:Y:S01]  /*1d220*/  BAR.SYNC.DEFER_BLOCKING 0x0 ;  /* 0x0000000000007b1d */ /* 0x000fe20000010000 */
[C---:B------:R-:W-:Y:S01]  /*1d230*/  IMAD R26, R19.reuse, UR4, RZ ;  /* 0x00000004131a7c24 */ /* 0x040fe2000f8e02ff */
[----:B------:R-:W-:-:S06]  /*1d240*/  ISETP.GE.AND P3, PT, R19, UR16, PT ;  /* 0x0000001013007c0c */ /* 0x000fcc000bf66270 */
[----:B------:R-:W4:Y:S01]  /*1d250*/  LDC R28, c[0x0][0x3b4] ;  /* 0x0000ed00ff1c7b82 */ /* 0x000f220000000800 */
[----:B0-----:R-:W-:Y:S01]  /*1d260*/  STL.64 [R1+0xc0], R12 ;  /* 0x0000c00c01007387 */ /* 0x001fe20000100a00 */
[----:B------:R-:W2:Y:S03]  /*1d270*/  LDCU.64 UR4, c[0x0][0x398] ;  /* 0x00007300ff0477ac */ /* 0x000ea60008000a00 */
[----:B------:R0:W-:Y:S04]  /*1d280*/  STL.64 [R1+0xc8], R14 ;  /* 0x0000c80e01007387 */ /* 0x0001e80000100a00 */
[----:B0-----:R-:W2:Y:S04]  /*1d290*/  LDL.LU.64 R14, [R1+0xab0] ;  /* 0x000ab000010e7983 */ /* 0x001ea80000300a00 */
[----:B------:R-:W2:Y:S04]  /*1d2a0*/  LDL.LU.64 R12, [R1+0xaa8] ;  /* 0x000aa800010c7983 */ /* 0x000ea80000300a00 */
[----:B------:R-:W2:Y:S04]  /*1d2b0*/  LDL R7, [R1+0x67c] ;  /* 0x00067c0001077983 */ /* 0x000ea80000100800 */
[----:B------:R-:W2:Y:S04]  /*1d2c0*/  LDL R10, [R1+0x678] ;  /* 0x00067800010a7983 */ /* 0x000ea80000100800 */
[----:B------:R0:W-:Y:S01]  /*1d2d0*/  STSM.16.M88.4 [R0], R20 ;  /* 0x0000001400007844 */ /* 0x0001e20000000200 */
[----:B------:R-:W-:Y:S01]  /*1d2e0*/  BAR.SYNC.DEFER_BLOCKING 0x0 ;  /* 0x0000000000007b1d */ /* 0x000fe20000010000 */
[----:B------:R-:W-:Y:S01]  /*1d2f0*/  IADD3 R2, P1, PT, R26, UR6, RZ ;  /* 0x000000061a027c10 */ /* 0x000fe2000ff3e0ff */
[C---:B------:R-:W-:Y:S01]  /*1d300*/  IMAD R17, R6.reuse, UR10, RZ ;  /* 0x0000000a06117c24 */ /* 0x040fe2000f8e02ff */
[----:B------:R-:W-:-:S02]  /*1d310*/  ISETP.LT.AND P3, PT, R6, UR29, !P3 ;  /* 0x0000001d06007c0c */ /* 0x000fc4000df61270 */
[----:B------:R-:W-:Y:S01]  /*1d320*/  LEA.HI.X.SX32 R3, R26, UR7, 0x1, P1 ;  /* 0x000000071a037c11 */ /* 0x000fe200088f0eff */
[----:B------:R-:W2:Y:S01]  /*1d330*/  LDCU.64 UR10, c[0x0][0x398] ;  /* 0x00007300ff0a77ac */ /* 0x000ea20008000a00 */
[----:B------:R-:W-:Y:S02]  /*1d340*/  SHF.R.S32.HI R16, RZ, 0x1f, R17 ;  /* 0x0000001fff107819 */ /* 0x000fe40000011411 */
[----:B------:R-:W-:Y:S01]  /*1d350*/  IADD3 R24, P1, PT, R17, R2, RZ ;  /* 0x0000000211187210 */ /* 0x000fe20007f3e0ff */
[----:B------:R-:W2:Y:S01]  /*1d360*/  LDCU.64 UR6, c[0x0][0x398] ;  /* 0x00007300ff0677ac */ /* 0x000ea20008000a00 */
[----:B0-----:R-:W-:Y:S01]  /*1d370*/  PRMT R0, R4, 0x7770, RZ ;  /* 0x0000777004007816 */ /* 0x001fe200000000ff */
[----:B-1----:R-:W-:Y:S02]  /*1d380*/  IMAD R20, R29, 0x40, R26 ;  /* 0x000000401d147824 */ /* 0x002fe400078e021a */
[----:B------:R-:W-:Y:S01]  /*1d390*/  IMAD.X R25, R16, 0x1, R3, P1 ;  /* 0x0000000110197824 */ /* 0x000fe200008e0603 */
[----:B------:R-:W-:Y:S01]  /*1d3a0*/  ISETP.GE.AND P1, PT, R6, UR17, PT ;  /* 0x0000001106007c0c */ /* 0x000fe2000bf26270 */
[----:B------:R-:W0:Y:S01]  /*1d3b0*/  LDCU.64 UR16, c[0x0][0x390] ;  /* 0x00007200ff1077ac */ /* 0x000e220008000a00 */
[----:B------:R-:W-:-:S02]  /*1d3c0*/  IADD3 R22, P4, PT, R20, UR12, RZ ;  /* 0x0000000c14167c10 */ /* 0x000fc4000ff9e0ff */
[----:B------:R3:W-:Y:S02]  /*1d3d0*/  @P3 STG.E.U8 desc[UR8][R24.64], R0 ;  /* 0x0000000018003986 */ /* 0x0007e4000c101108 */
[----:B------:R-:W-:Y:S01]  /*1d3e0*/  IADD3 R26, P6, PT, R17, R22, RZ ;  /* 0x00000016111a7210 */ /* 0x000fe20007fde0ff */
[----:B---3--:R-:W-:Y:S01]  /*1d3f0*/  IMAD R0, R27, 0x40, R20 ;  /* 0x000000401b007824 */ /* 0x008fe200078e0214 */
[----:B------:R-:W-:Y:S01]  /*1d400*/  LEA.HI.X.SX32 R20, R20, UR13, 0x1, P4 ;  /* 0x0000000d14147c11 */ /* 0x000fe2000a0f0eff */
[----:B------:R-:W1:Y:S03]  /*1d410*/  LDCU.64 UR12, c[0x0][0x398] ;  /* 0x00007300ff0c77ac */ /* 0x000e660008000a00 */
[----:B------:R-:W-:Y:S01]  /*1d420*/  IADD3 R21, P5, PT, R0, UR14, RZ ;  /* 0x0000000e00157c10 */ /* 0x000fe2000ffbe0ff */
[----:B----4-:R-:W-:Y:S02]  /*1d430*/  IMAD R25, R28, 0x40, R0 ;  /* 0x000000401c197824 */ /* 0x010fe400078e0200 */
[----:B------:R-:W-:Y:S01]  /*1d440*/  IMAD.X R27, R16, 0x1, R20, P6 ;  /* 0x00000001101b7824 */ /* 0x000fe200030e0614 */
[----:B------:R-:W-:Y:S01]  /*1d450*/  LEA.HI.X.SX32 R24, R0, UR15, 0x1, P5 ;  /* 0x0000000f00187c11 */ /* 0x000fe2000a8f0eff */
[----:B------:R-:W3:Y:S01]  /*1d460*/  LDCU.64 UR14, c[0x0][0x398] ;  /* 0x00007300ff0e77ac */ /* 0x000ee20008000a00 */
[----:B------:R-:W-:-:S02]  /*1d470*/  PRMT R0, R4, 0x7771, RZ ;  /* 0x0000777104007816 */ /* 0x000fc400000000ff */
[----:B------:R-:W-:-:S05]  /*1d480*/  IADD3 R28, P5, PT, R17, R21, RZ ;  /* 0x00000015111c7210 */ /* 0x000fca0007fbe0ff */
[----:B------:R-:W-:Y:S01]  /*1d490*/  IMAD.X R29, R16, 0x1, R24, P5 ;  /* 0x00000001101d7824 */ /* 0x000fe200028e0618 */
[----:B--2---:R-:W-:Y:S01]  /*1d4a0*/  ISETP.LT.AND P3, PT, R11, UR4, !P1 ;  /* 0x000000040b007c0c */ /* 0x004fe2000cf61270 */
[----:B------:R-:W2:-:S12]  /*1d4b0*/  LDCU UR4, c[0x0][0x3b8] ;  /* 0x00007700ff0477ac */ /* 0x000e980008000800 */
[----:B------:R4:W-:Y:S01]  /*1d4c0*/  @P3 STG.E.U8 desc[UR8][R26.64], R0 ;  /* 0x000000001a003986 */ /* 0x0009e2000c101108 */
[C---:B0-----:R-:W-:Y:S02]  /*1d4d0*/  IADD3 R23, P3, PT, R25.reuse, UR16, RZ ;  /* 0x0000001019177c10 */ /* 0x041fe4000ff7e0ff */
[----:B----4-:R-:W-:Y:S02]  /*1d4e0*/  PRMT R27, R4, 0x7772, RZ ;  /* 0x00007772041b7816 */ /* 0x010fe400000000ff */
[----:B------:R-:W-:Y:S01]  /*1d4f0*/  LEA.HI.X.SX32 R0, R25, UR17, 0x1, P3 ;  /* 0x0000001119007c11 */ /* 0x000fe200098f0eff */
[----:B------:R-:W-:Y:S01]  /*1d500*/  VIADD R25, R17, UR18 ;  /* 0x0000001211197c36 */ /* 0x000fe20008000000 */
[----:B------:R-:W0:Y:S04]  /*1d510*/  LDCU.64 UR16, c[0x0][0x398] ;  /* 0x00007300ff1077ac */ /* 0x000e280008000a00 */
[----:B------:R-:W-:-:S02]  /*1d520*/  IADD3 R26, P5, PT, R25, R2, RZ ;  /* 0x00000002191a7210 */ /* 0x000fc40007fbe0ff */
[----:B---3--:R-:W-:Y:S01]  /*1d530*/  ISETP.LT.AND P6, PT, R11, UR14, !P2 ;  /* 0x0000000e0b007c0c */ /* 0x008fe2000d7c1270 */
[----:B------:R-:W3:Y:S01]  /*1d540*/  LDCU UR14, c[0x0][0x398] ;  /* 0x00007300ff0e77ac */ /* 0x000ee20008000800 */
[----:B------:R-:W-:Y:S01]  /*1d550*/  ISETP.LT.AND P4, PT, R7, UR10, !P1 ;  /* 0x0000000a07007c0c */ /* 0x000fe2000cf81270 */
[----:B------:R-:W4:Y:S01]  /*1d560*/  LDCU UR10, c[0x0][0x39c] ;  /* 0x00007380ff0a77ac */ /* 0x000f220008000800 */
[----:B------:R-:W-:Y:S01]  /*1d570*/  ISETP.LT.AND P1, PT, R10, UR6, !P1 ;  /* 0x000000060a007c0c */ /* 0x000fe2000cf21270 */
[----:B------:R-:W0:Y:S10]  /*1d580*/  LDCU UR6, c[0x0][0x39c] ;  /* 0x00007380ff0677ac */ /* 0x000e340008000800 */
[----:B------:R0:W-:Y:S01]  /*1d590*/  @P4 STG.E.U8 desc[UR8][R28.64], R27 ;  /* 0x0000001b1c004986 */ /* 0x0001e2000c101108 */
[----:B-1----:R-:W-:Y:S01]  /*1d5a0*/  ISETP.LT.AND P4, PT, R19, UR12, !P2 ;  /* 0x0000000c13007c0c */ /* 0x002fe2000d781270 */
[----:B------:R-:W1:Y:S01]  /*1d5b0*/  LDCU UR12, c[0x0][0x398] ;  /* 0x00007300ff0c77ac */ /* 0x000e620008000800 */
[----:B0-----:R-:W-:Y:S01]  /*1d5c0*/  IADD3 R28, P3, PT, R17, R23, RZ ;  /* 0x00000017111c7210 */ /* 0x001fe20007f7e0ff */
[----:B------:R-:W-:Y:S01]  /*1d5d0*/  VIADD R27, R6, 0x2 ;  /* 0x00000002061b7836 */ /* 0x000fe20000000000 */
[----:B------:R-:W-:-:S03]  /*1d5e0*/  SHF.R.S32.HI R17, RZ, 0x1f, R25 ;  /* 0x0000001fff117819 */ /* 0x000fc60000011419 */
[----:B------:R-:W-:Y:S01]  /*1d5f0*/  IMAD.X R29, R16, 0x1, R0, P3 ;  /* 0x00000001101d7824 */ /* 0x000fe200018e0600 */
[----:B------:R-:W-:Y:S01]  /*1d600*/  ISETP.GE.AND P3, PT, R27, UR19, PT ;  /* 0x000000131b007c0c */ /* 0x000fe2000bf66270 */
[----:B------:R-:W-:Y:S01]  /*1d610*/  IMAD.X R27, R17, 0x1, R3, P5 ;  /* 0x00000001111b7824 */ /* 0x000fe200028e0603 */
[----:B------:R-:W-:Y:S01]  /*1d620*/  PRMT R16, R4, 0x7773, RZ ;  /* 0x0000777304107816 */ /* 0x000fe200000000ff */
[----:B------:R-:W0:Y:S01]  /*1d630*/  LDCU.64 UR18, c[0x0][0x398] ;  /* 0x00007300ff1277ac */ /* 0x000e220008000a00 */
[----:B------:R-:W-:-:S03]  /*1d640*/  PRMT R4, R8, 0x7770, RZ ;  /* 0x0000777008047816 */ /* 0x000fc600000000ff */
[----:B------:R-:W-:Y:S04]  /*1d650*/  @P1 STG.E.U8 desc[UR8][R28.64], R16 ;  /* 0x000000101c001986 */ /* 0x000fe8000c101108 */
[----:B------:R0:W-:Y:S01]  /*1d660*/  @P4 STG.E.U8 desc[UR8][R26.64], R4 ;  /* 0x000000041a004986 */ /* 0x0001e2000c101108 */
[----:B------:R-:W-:Y:S01]  /*1d670*/  ISETP.LT.AND P4, PT, R7, UR16, !P2 ;  /* 0x0000001007007c0c */ /* 0x000fe2000d781270 */
[----:B------:R-:W1:Y:S01]  /*1d680*/  LDCU UR16, c[0x0][0x398] ;  /* 0x00007300ff1077ac */ /* 0x000e620008000800 */
[----:B------:R-:W-:Y:S02]  /*1d690*/  ISETP.LT.AND P2, PT, R10, UR24, !P2 ;  /* 0x000000180a007c0c */ /* 0x000fe4000d741270 */
[----:B0-----:R-:W-:Y:S01]  /*1d6a0*/  IADD3 R26, P1, PT, R25, R22, RZ ;  /* 0x00000016191a7210 */ /* 0x001fe20007f3e0ff */
[----:B------:R-:W-:Y:S01]  /*1d6b0*/  VIADD R4, R6, 0x3 ;  /* 0x0000000306047836 */ /* 0x000fe20000000000 */
[----:B------:R-:W-:-:S02]  /*1d6c0*/  PRMT R29, R8, 0x7771, RZ ;  /* 0x00007771081d7816 */ /* 0x000fc400000000ff */
[----:B------:R-:W-:Y:S01]  /*1d6d0*/  IADD3 R28, P5, PT, R25, R21, RZ ;  /* 0x00000015191c7210 */ /* 0x000fe20007fbe0ff */
[----:B------:R-:W-:Y:S01]  /*1d6e0*/  IMAD.X R27, R17, 0x1, R20, P1 ;  /* 0x00000001111b7824 */ /* 0x000fe200008e0614 */
[----:B----4-:R-:W-:Y:S01]  /*1d6f0*/  ISETP.GE.AND P1, PT, R4, UR10, PT ;  /* 0x0000000a04007c0c */ /* 0x010fe2000bf26270 */
[----:B--2---:R-:W-:Y:S01]  /*1d700*/  VIADD R4, R25, UR4 ;  /* 0x0000000419047c36 */ /* 0x004fe20008000000 */
[C---:B------:R-:W-:Y:S01]  /*1d710*/  PRMT R16, R8.reuse, 0x7772, RZ ;  /* 0x0000777208107816 */ /* 0x040fe200000000ff */
[----:B------:R-:W0:Y:S01]  /*1d720*/  LDCU UR4, c[0x0][0x3b8] ;  /* 0x00007700ff0477ac */ /* 0x000e220008000800 */
[----:B------:R2:W-:Y:S01]  /*1d730*/  @P6 STG.E.U8 desc[UR8][R26.64], R29 ;  /* 0x0000001d1a006986 */ /* 0x0005e2000c101108 */
[----:B------:R-:W-:Y:S01]  /*1d740*/  PRMT R8, R8, 0x7773, RZ ;  /* 0x0000777308087816 */ /* 0x000fe200000000ff */
[----:B------:R-:W4:Y:S01]  /*1d750*/  LDCU UR10, c[0x0][0x398] ;  /* 0x00007300ff0a77ac */ /* 0x000f220008000800 */
[----:B--2---:R-:W-:Y:S01]  /*1d760*/  IMAD.X R29, R17, 0x1, R24, P5 ;  /* 0x00000001111d7824 */ /* 0x004fe200028e0618 */
[----:B------:R-:W-:-:S02]  /*1d770*/  IADD3 R26, P6, PT, R25, R23, RZ ;  /* 0x00000017191a7210 */ /* 0x000fc40007fde0ff */
[----:B------:R-:W-:Y:S02]  /*1d780*/  ISETP.LT.AND P5, PT, R19, UR22, !P3 ;  /* 0x0000001613007c0c */ /* 0x000fe4000dfa1270 */
[----:B------:R2:W-:Y:S01]  /*1d790*/  @P4 STG.E.U8 desc[UR8][R28.64], R16 ;  /* 0x000000101c004986 */ /* 0x0005e2000c101108 */
[----:B------:R-:W-:Y:S01]  /*1d7a0*/  IMAD.X R27, R17, 0x1, R0, P6 ;  /* 0x00000001111b7824 */ /* 0x000fe200030e0600 */
[----:B------:R-:W-:Y:S02]  /*1d7b0*/  SHF.R.S32.HI R25, RZ, 0x1f, R4 ;  /* 0x0000001fff197819 */ /* 0x000fe40000011404 */
[----:B------:R-:W-:Y:S02]  /*1d7c0*/  ISETP.LT.AND P6, PT, R11, UR20, !P3 ;  /* 0x000000140b007c0c */ /* 0x000fe4000dfc1270 */
[----:B------:R0:W-:Y:S01]  /*1d7d0*/  @P2 STG.E.U8 desc[UR8][R26.64], R8 ;  /* 0x000000081a002986 */ /* 0x0001e2000c101108 */
[C---:B--2---:R-:W-:Y:S02]  /*1d7e0*/  IADD3 R16, P4, PT, R4.reuse, R2, RZ ;  /* 0x0000000204107210 */ /* 0x044fe40007f9e0ff */
[----:B------:R-:W-:-:S03]  /*1d7f0*/  IADD3 R28, P2, PT, R4, R22, RZ ;  /* 0x00000016041c7210 */ /* 0x000fc60007f5e0ff */
[----:B------:R-:W-:Y:S01]  /*1d800*/  IMAD.X R17, R25, 0x1, R3, P4 ;  /* 0x0000000119117824 */ /* 0x000fe200020e0603 */
[----:B0-----:R-:W-:Y:S01]  /*1d810*/  PRMT R8, R5, 0x7770, RZ ;  /* 0x0000777005087816 */ /* 0x001fe200000000ff */
[----:B------:R-:W-:Y:S01]  /*1d820*/  VIADD R26, R6, 0x4 ;  /* 0x00000004061a7836 */ /* 0x000fe20000000000 */
[----:B------:R-:W-:Y:S01]  /*1d830*/  ISETP.LT.AND P4, PT, R7, UR18, !P3 ;  /* 0x0000001207007c0c */ /* 0x000fe2000df81270 */
[----:B------:R-:W-:Y:S01]  /*1d840*/  IMAD.X R29, R25, 0x1, R20, P2 ;  /* 0x00000001191d7824 */ /* 0x000fe200010e0614 */
[----:B------:R-:W0:Y:S01]  /*1d850*/  LDCU UR18, c[0x0][0x398] ;  /* 0x00007300ff1277ac */ /* 0x000e220008000800 */
[----:B------:R2:W-:Y:S01]  /*1d860*/  @P5 STG.E.U8 desc[UR8][R16.64], R8 ;  /* 0x0000000810005986 */ /* 0x0005e2000c101108 */
[----:B------:R-:W-:Y:S02]  /*1d870*/  ISETP.GE.AND P2, PT, R26, UR6, PT ;  /* 0x000000061a007c0c */ /* 0x000fe4000bf46270 */
[----:B------:R-:W-:Y:S01]  /*1d880*/  IADD3 R26, P5, PT, R4, R21, RZ ;  /* 0x00000015041a7210 */ /* 0x000fe20007fbe0ff */
[----:B------:R-:W0:Y:S01]  /*1d890*/  LDCU UR6, c[0x0][0x3b8] ;  /* 0x00007700ff0677ac */ /* 0x000e220008000800 */
[----:B--2---:R-:W-:-:S03]  /*1d8a0*/  PRMT R8, R5, 0x7771, RZ ;  /* 0x0000777105087816 */ /* 0x004fc600000000ff */
[----:B------:R-:W-:Y:S01]  /*1d8b0*/  IMAD.X R27, R25, 0x1, R24, P5 ;  /* 0x00000001191b7824 */ /* 0x000fe200028e0618 */
[----:B------:R-:W-:Y:S01]  /*1d8c0*/  ISETP.LT.AND P3, PT, R10, UR26, !P3 ;  /* 0x0000001a0a007c0c */ /* 0x000fe2000df61270 */
[----:B------:R-:W2:Y:S04]  /*1d8d0*/  LDL.LU.64 R16, [R1+0xaa0] ;  /* 0x000aa00001107983 */ /* 0x000ea80000300a00 */
[----:B------:R0:W-:Y:S01]  /*1d8e0*/  @P6 STG.E.U8 desc[UR8][R28.64], R8 ;  /* 0x000000081c006986 */ /* 0x0001e2000c101108 */
[----:B------:R-:W-:Y:S02]  /*1d8f0*/  ISETP.LT.AND P6, PT, R19, UR28, !P1 ;  /* 0x0000001c13007c0c */ /* 0x000fe4000cfc1270 */
[C---:B0-----:R-:W-:Y:S01]  /*1d900*/  PRMT R29, R5.reuse, 0x7772, RZ ;  /* 0x00007772051d7816 */ /* 0x041fe200000000ff */
[----:B------:R-:W-:Y:S01]  /*1d910*/  VIADD R8, R4, UR4 ;  /* 0x0000000404087c36 */ /* 0x000fe20008000000 */
[----:B------:R-:W0:Y:S03]  /*1d920*/  LDCU UR4, c[0x0][0x39c] ;  /* 0x00007380ff0477ac */ /* 0x000e260008000800 */
[----:B------:R1:W-:Y:S01]  /*1d930*/  @P4 STG.E.U8 desc[UR8][R26.64], R29 ;  /* 0x0000001d1a004986 */ /* 0x0003e2000c101108 */
[----:B------:R-:W-:-:S02]  /*1d940*/  PRMT R5, R5, 0x7773, RZ ;  /* 0x0000777305057816 */ /* 0x000fc400000000ff */
[----:B-1----:R-:W-:Y:S02]  /*1d950*/  IADD3 R26, P4, PT, R4, R23, RZ ;  /* 0x00000017041a7210 */ /* 0x002fe40007f9e0ff */
[----:B------:R-:W-:-:S03]  /*1d960*/  SHF.R.S32.HI R29, RZ, 0x1f, R8 ;  /* 0x0000001fff1d7819 */ /* 0x000fc60000011408 */
[----:B------:R-:W-:Y:S01]  /*1d970*/  IMAD.X R27, R25, 0x1, R0, P4 ;  /* 0x00000001191b7824 */ /* 0x000fe200020e0600 */
[C---:B------:R-:W-:Y:S02]  /*1d980*/  IADD3 R4, P4, PT, R8.reuse, R2, RZ ;  /* 0x0000000208047210 */ /* 0x040fe40007f9e0ff */
[----:B------:R-:W-:Y:S02]  /*1d990*/  PRMT R25, R9, 0x7770, RZ ;  /* 0x0000777009197816 */ /* 0x000fe400000000ff */
[----:B------:R1:W-:Y:S01]  /*1d9a0*/  @P3 STG.E.U8 desc[UR8][R26.64], R5 ;  /* 0x000000051a003986 */ /* 0x0003e2000c101108 */
[----:B----4-:R-:W-:Y:S01]  /*1d9b0*/  ISETP.LT.AND P5, PT, R11, UR10, !P1 ;  /* 0x0000000a0b007c0c */ /* 0x010fe2000cfa1270 */
[----:B------:R-:W4:Y:S01]  /*1d9c0*/  LDCU UR10, c[0x0][0x398] ;  /* 0x00007300ff0a77ac */ /* 0x000f220008000800 */
[----:B------:R-:W-:Y:S01]  /*1d9d0*/  ISETP.LT.AND P3, PT, R7, UR12, !P1 ;  /* 0x0000000c07007c0c */ /* 0x000fe2000cf61270 */
[C---:B-1----:R-:W-:Y:S01]  /*1d9e0*/  IMAD.X R5, R29.reuse, 0x1, R3, P4 ;  /* 0x000000011d057824 */ /* 0x042fe200020e0603 */
[----:B------:R-:W-:Y:S01]  /*1d9f0*/  IADD3 R26, P4, PT, R8, R22, RZ ;  /* 0x00000016081a7210 */ /* 0x000fe20007f9e0ff */
[----:B------:R-:W1:Y:S03]  /*1da00*/  LDCU UR12, c[0x0][0x398] ;  /* 0x00007300ff0c77ac */ /* 0x000e660008000800 */
[----:B------:R0:W-:Y:S01]  /*1da10*/  @P6 STG.E.U8 desc[UR8][R4.64], R25 ;  /* 0x0000001904006986 */ /* 0x0001e2000c101108 */
[----:B------:R-:W-:Y:S01]  /*1da20*/  IMAD.X R27, R29, 0x1, R20, P4 ;  /* 0x000000011d1b7824 */ /* 0x000fe200020e0614 */
[----:B------:R-:W-:Y:S01]  /*1da30*/  PRMT R28, R9, 0x7771, RZ ;  /* 0x00007771091c7816 */ /* 0x000fe200000000ff */
[----:B0-----:R-:W-:Y:S01]  /*1da40*/  VIADD R5, R6, 0x5 ;  /* 0x0000000506057836 */ /* 0x001fe20000000000 */
[----:B------:R-:W-:-:S02]  /*1da50*/  IADD3 R4, P6, PT, R8, R21, RZ ;  /* 0x0000001508047210 */ /* 0x000fc40007fde0ff */
[----:B------:R-:W-:Y:S01]  /*1da60*/  PRMT R25, R9, 0x7772, RZ ;  /* 0x0000777209197816 */ /* 0x000fe200000000ff */
[----:B------:R0:W-:Y:S01]  /*1da70*/  @P5 STG.E.U8 desc[UR8][R26.64], R28 ;  /* 0x0000001c1a005986 */ /* 0x0001e2000c101108 */
[----:B------:R-:W-:Y:S01]  /*1da80*/  ISETP.GE.AND P4, PT, R5, UR4, PT ;  /* 0x0000000405007c0c */ /* 0x000fe2000bf86270 */
[----:B------:R-:W-:Y:S02]  /*1da90*/  IMAD.X R5, R29, 0x1, R24, P6 ;  /* 0x000000011d057824 */ /* 0x000fe400030e0618 */
[----:B------:R-:W2:Y:S01]  /*1daa0*/  LDL.LU R6, [R1+0xa98] ;  /* 0x000a980001067983 */ /* 0x000ea20000300800 */
[----:B---3--:R-:W-:Y:S01]  /*1dab0*/  ISETP.LT.AND P1, PT, R10, UR14, !P1 ;  /* 0x0000000e0a007c0c */ /* 0x008fe2000cf21270 */
[----:B------:R-:W3:Y:S02]  /*1dac0*/  LDCU UR14, c[0x0][0x398] ;  /* 0x00007300ff0e77ac */ /* 0x000ee40008000800 */
[----:B------:R1:W-:Y:S01]  /*1dad0*/  @P3 STG.E.U8 desc[UR8][R4.64], R25 ;  /* 0x0000001904003986 */ /* 0x0003e2000c101108 */
[----:B------:R-:W-:Y:S01]  /*1dae0*/  PRMT R9, R9, 0x7773, RZ ;  /* 0x0000777309097816 */ /* 0x000fe200000000ff */
[----:B------:R-:W2:Y:S01]  /*1daf0*/  LDCU UR4, c[0x0][0x3b8] ;  /* 0x00007700ff0477ac */ /* 0x000ea20008000800 */
[----:B0-----:R-:W-:-:S05]  /*1db00*/  IADD3 R26, P3, PT, R8, R23, RZ ;  /* 0x00000017081a7210 */ /* 0x001fca0007f7e0ff */
[----:B------:R-:W-:Y:S02]  /*1db10*/  IMAD.X R27, R29, 0x1, R0, P3 ;  /* 0x000000011d1b7824 */ /* 0x000fe400018e0600 */
[----:B------:R-:W2:Y:S01]  /*1db20*/  LDL.LU R29, [R1+0x5d8] ;  /* 0x0005d800011d7983 */ /* 0x000ea20000300800 */
[----:B----4-:R-:W-:Y:S01]  /*1db30*/  ISETP.LT.AND P6, PT, R19, UR10, !P2 ;  /* 0x0000000a13007c0c */ /* 0x010fe2000d7c1270 */
[----:B------:R-:W0:Y:S01]  /*1db40*/  LDCU UR10, c[0x0][0x398] ;  /* 0x00007300ff0a77ac */ /* 0x000e220008000800 */
[----:B-1----:R-:W-:Y:S01]  /*1db50*/  ISETP.LT.AND P3, PT, R11, UR12, !P2 ;  /* 0x0000000c0b007c0c */ /* 0x002fe2000d761270 */
[----:B------:R1:W-:Y:S01]  /*1db60*/  @P1 STG.E.U8 desc[UR8][R26.64], R9 ;  /* 0x000000091a001986 */ /* 0x0003e2000c101108 */
[----:B---3--:R-:W-:Y:S01]  /*1db70*/  ISETP.LT.AND P1, PT, R7, UR14, !P2 ;  /* 0x0000000e07007c0c */ /* 0x008fe2000d721270 */
[----:B------:R-:W-:Y:S01]  /*1db80*/  VIADD R25, R8, UR6 ;  /* 0x0000000608197c36 */ /* 0x000fe20008000000 */
[----:B------:R-:W3:Y:S01]  /*1db90*/  LDCU UR6, c[0x0][0x39c] ;  /* 0x00007380ff0677ac */ /* 0x000ee20008000800 */
[----:B------:R-:W4:Y:S01]  /*1dba0*/  LDCU UR12, c[0x0][0x398] ;  /* 0x00007300ff0c77ac */ /* 0x000f220008000800 */
[----:B------:R-:W1:Y:S01]  /*1dbb0*/  LDCU UR14, c[0x0][0x398] ;  /* 0x00007300ff0e77ac */ /* 0x000e620008000800 */
[----:B0-----:R-:W-:Y:S01]  /*1dbc0*/  ISETP.LT.AND P2, PT, R10, UR10, !P2 ;  /* 0x0000000a0a007c0c */ /* 0x001fe2000d741270 */
[----:B------:R-:W0:Y:S01]  /*1dbd0*/  LDCU UR10, c[0x0][0x39c] ;  /* 0x00007380ff0a77ac */ /* 0x000e220008000800 */
[----:B------:R-:W4:Y:S01]  /*1dbe0*/  LDL.LU R10, [R1+0xa94] ;  /* 0x000a9400010a7983 */ /* 0x000f220000300800 */
[----:B------:R-:W-:-:S02]  /*1dbf0*/  SHF.R.S32.HI R28, RZ, 0x1f, R25 ;  /* 0x0000001fff1c7819 */ /* 0x000fc40000011419 */
[----:B------:R-:W-:-:S05]  /*1dc00*/  IADD3 R4, P5, PT, R25, R2, RZ ;  /* 0x0000000219047210 */ /* 0x000fca0007fbe0ff */
[----:B------:R-:W-:Y:S01]  /*1dc10*/  IMAD.X R5, R28, 0x1, R3, P5 ;  /* 0x000000011c057824 */ /* 0x000fe200028e0603 */
[----:B--2---:R-:W-:-:S05]  /*1dc20*/  PRMT R8, R6, 0x7770, RZ ;  /* 0x0000777006087816 */ /* 0x004fca00000000ff */
[----:B------:R2:W-:Y:S01]  /*1dc30*/  @P6 STG.E.U8 desc[UR8][R4.64], R8 ;  /* 0x0000000804006986 */ /* 0x0005e2000c101108 */
[C---:B-1----:R-:W-:Y:S02]  /*1dc40*/  PRMT R26, R6.reuse, 0x7771, RZ ;  /* 0x00007771061a7816 */ /* 0x042fe400000000ff */
[----:B------:R-:W-:Y:S02]  /*1dc50*/  PRMT R27, R6, 0x7772, RZ ;  /* 0x00007772061b7816 */ /* 0x000fe400000000ff */
[----:B--2---:R-:W-:Y:S01]  /*1dc60*/  IADD3 R8, P5, PT, R25, R22, RZ ;  /* 0x0000001619087210 */ /* 0x004fe20007fbe0ff */
[----:B------:R-:W-:Y:S01]  /*1dc70*/  VIADD R5, R29, 0x6 ;  /* 0x000000061d057836 */ /* 0x000fe20000000000 */
[----:B------:R-:W-:-:S03]  /*1dc80*/  IADD3 R4, P6, PT, R25, R21, RZ ;  /* 0x0000001519047210 */ /* 0x000fc60007fde0ff */
[C---:B------:R-:W-:Y:S01]  /*1dc90*/  IMAD.X R9, R28.reuse, 0x1, R20, P5 ;  /* 0x000000011c097824 */ /* 0x040fe200028e0614 */
[----:B---3--:R-:W-:Y:S01]  /*1dca0*/  ISETP.GE.AND P5, PT, R5, UR6, PT ;  /* 0x0000000605007c0c */ /* 0x008fe2000bfa6270 */
[----:B------:R-:W-:-:S03]  /*1dcb0*/  IMAD.X R5, R28, 0x1, R24, P6 ;  /* 0x000000011c057824 */ /* 0x000fc600030e0618 */
[----:B------:R-:W-:Y:S01]  /*1dcc0*/  @P3 STG.E.U8 desc[UR8][R8.64], R26 ;  /* 0x0000001a08003986 */ /* 0x000fe2000c101108 */
[----:B------:R-:W-:Y:S01]  /*1dcd0*/  PRMT R6, R6, 0x7773, RZ ;  /* 0x0000777306067816 */ /* 0x000fe200000000ff */
[----:B------:R-:W1:Y:S02]  /*1dce0*/  LDCU UR6, c[0x0][0x3b8] ;  /* 0x00007700ff0677ac */ /* 0x000e640008000800 */
[----:B------:R2:W-:Y:S01]  /*1dcf0*/  @P1 STG.E.U8 desc[UR8][R4.64], R27 ;  /* 0x0000001b04001986 */ /* 0x0005e2000c101108 */
[----:B----4-:R-:W-:Y:S01]  /*1dd00*/  ISETP.LT.AND P6, PT, R19, UR12, !P4 ;  /* 0x0000000c13007c0c */ /* 0x010fe2000e7c1270 */
[----:B------:R-:W3:Y:S01]  /*1dd10*/  LDCU UR12, c[0x0][0x398] ;  /* 0x00007300ff0c77ac */ /* 0x000ee20008000800 */
[C---:B--2---:R-:W-:Y:S01]  /*1dd20*/  IADD3 R4, P1, PT, R25.reuse, R23, RZ ;  /* 0x0000001719047210 */ /* 0x044fe20007f3e0ff */
[----:B------:R-:W-:Y:S01]  /*1dd30*/  VIADD R25, R25, UR4 ;  /* 0x0000000419197c36 */ /* 0x000fe20008000000 */
[----:B------:R-:W2:Y:S03]  /*1dd40*/  LDCU UR4, c[0x0][0x398] ;  /* 0x00007300ff0477ac */ /* 0x000ea60008000800 */
[----:B------:R-:W-:Y:S01]  /*1dd50*/  IMAD.X R5, R28, 0x1, R0, P1 ;  /* 0x000000011c057824 */ /* 0x000fe200008e0600 */
[----:B------:R-:W-:-:S02]  /*1dd60*/  SHF.R.S32.HI R28, RZ, 0x1f, R25 ;  /* 0x0000001fff1c7819 */ /* 0x000fc40000011419 */
[----:B------:R-:W-:Y:S02]  /*1dd70*/  IADD3 R26, P1, PT, R25, R2, RZ ;  /* 0x00000002191a7210 */ /* 0x000fe40007f3e0ff */
[----:B------:R4:W-:Y:S03]  /*1dd80*/  @P2 STG.E.U8 desc[UR8][R4.64], R6 ;  /* 0x0000000604002986 */ /* 0x0009e6000c101108 */
[----:B------:R-:W-:Y:S01]  /*1dd90*/  IMAD.X R27, R28, 0x1, R3, P1 ;  /* 0x000000011c1b7824 */ /* 0x000fe200008e0603 */
[----:B------:R-:W-:Y:S01]  /*1dda0*/  ISETP.LT.AND P1, PT, R7, UR16, !P4 ;  /* 0x0000001007007c0c */ /* 0x000fe2000e721270 */
[----:B------:R-:W0:Y:S01]  /*1ddb0*/  LDCU UR16, c[0x0][0x398] ;  /* 0x00007300ff1077ac */ /* 0x000e220008000800 */
[----:B------:R-:W2:Y:S01]  /*1ddc0*/  LDL.LU R7, [R1+0xa90] ;  /* 0x000a900001077983 */ /* 0x000ea20000300800 */
[----:B----4-:R-:W-:-:S05]  /*1ddd0*/  PRMT R4, R10, 0x7770, RZ ;  /* 0x000077700a047816 */ /* 0x010fca00000000ff */
[----:B------:R4:W-:Y:S04]  /*1dde0*/  @P6 STG.E.U8 desc[UR8][R26.64], R4 ;  /* 0x000000041a006986 */ /* 0x0009e8000c101108 */
[----:B----4-:R-:W4:Y:S01]  /*1ddf0*/  LDL.LU R27, [R1+0x678] ;  /* 0x00067800011b7983 */ /* 0x010f220000300800 */
[----:B------:R-:W-:Y:S02]  /*1de00*/  ISETP.LT.AND P2, PT, R11, UR14, !P4 ;  /* 0x0000000e0b007c0c */ /* 0x000fe4000e741270 */
[----:B------:R-:W-:Y:S02]  /*1de10*/  IADD3 R8, P3, PT, R25, R22, RZ ;  /* 0x0000001619087210 */ /* 0x000fe40007f7e0ff */
[----:B------:R-:W-:Y:S01]  /*1de20*/  PRMT R6, R10, 0x7771, RZ ;  /* 0x000077710a067816 */ /* 0x000fe200000000ff */
[----:B------:R-:W-:Y:S01]  /*1de30*/  VIADD R5, R29, 0x7 ;  /* 0x000000071d057836 */ /* 0x000fe20000000000 */
[----:B------:R-:W-:Y:S01]  /*1de40*/  IADD3 R4, P6, PT, R25, R21, RZ ;  /* 0x0000001519047210 */ /* 0x000fe20007fde0ff */
[----:B------:R-:W-:Y:S01]  /*1de50*/  IMAD.X R9, R28, 0x1, R20, P3 ;  /* 0x000000011c097824 */ /* 0x000fe200018e0614 */
[----:B------:R-:W-:Y:S01]  /*1de60*/  PRMT R26, R10, 0x7772, RZ ;  /* 0x000077720a1a7816 */ /* 0x000fe200000000ff */
[----:B------:R-:W1:Y:S04]  /*1de70*/  LDCU UR14, c[0x0][0x398] ;  /* 0x00007300ff0e77ac */ /* 0x000e680008000800 */
[----:B------:R3:W-:Y:S01]  /*1de80*/  @P2 STG.E.U8 desc[UR8][R8.64], R6 ;  /* 0x0000000608002986 */ /* 0x0007e2000c101108 */
[----:B0-----:R-:W-:Y:S01]  /*1de90*/  ISETP.GE.AND P3, PT, R5, UR10, PT ;  /* 0x0000000a05007c0c */ /* 0x001fe2000bf66270 */
[----:B------:R-:W-:Y:S01]  /*1dea0*/  IMAD.X R5, R28, 0x1, R24, P6 ;  /* 0x000000011c057824 */ /* 0x000fe200030e0618 */
[----:B------:R-:W0:Y:S01]  /*1deb0*/  LDCU UR10, c[0x0][0x398] ;  /* 0x00007300ff0a77ac */ /* 0x000e220008000800 */
[----:B---3--:R-:W-:-:S05]  /*1dec0*/  IADD3 R8, P2, PT, R25, R23, RZ ;  /* 0x0000001719087210 */ /* 0x008fca0007f5e0ff */
[----:B------:R-:W-:Y:S02]  /*1ded0*/  IMAD.X R9, R28, 0x1, R0, P2 ;  /* 0x000000011c097824 */ /* 0x000fe400010e0600 */
[----:B------:R-:W3:Y:S01]  /*1dee0*/  LDL.LU R28, [R1+0x67c] ;  /* 0x00067c00011c7983 */ /* 0x000ee20000300800 */
[----:B-1----:R-:W-:Y:S01]  /*1def0*/  VIADD R6, R25, UR6 ;  /* 0x0000000619067c36 */ /* 0x002fe20008000000 */
[----:B------:R-:W-:Y:S01]  /*1df00*/  PRMT R10, R10, 0x7773, RZ ;  /* 0x000077730a0a7816 */ /* 0x000fe200000000ff */
[----:B------:R-:W1:Y:S01]  /*1df10*/  LDCU UR6, c[0x0][0x39c] ;  /* 0x00007380ff0677ac */ /* 0x000e620008000800 */
[----:B------:R0:W-:Y:S01]  /*1df20*/  @P1 STG.E.U8 desc[UR8][R4.64], R26 ;  /* 0x0000001a04001986 */ /* 0x0001e2000c101108 */
[----:B------:R-:W-:Y:S02]  /*1df30*/  ISETP.LT.AND P1, PT, R19, UR12, !P5 ;  /* 0x0000000c13007c0c */ /* 0x000fe4000ef21270 */
[----:B------:R-:W-:Y:S01]  /*1df40*/  SHF.R.S32.HI R25, RZ, 0x1f, R6 ;  /* 0x0000001fff197819 */ /* 0x000fe20000011406 */
[----:B------:R-:W1:Y:S01]  /*1df50*/  LDCU UR12, c[0x0][0x398] ;  /* 0x00007300ff0c77ac */ /* 0x000e620008000800 */
[----:B0-----:R-:W-:-:S05]  /*1df60*/  IADD3 R4, P6, PT, R6, R2, RZ ;  /* 0x0000000206047210 */ /* 0x001fca0007fde0ff */
[----:B------:R-:W-:Y:S01]  /*1df70*/  IMAD.X R5, R25, 0x1, R3, P6 ;  /* 0x0000000119057824 */ /* 0x000fe200030e0603 */
[----:B------:R-:W-:Y:S01]  /*1df80*/  ISETP.LT.AND P6, PT, R11, UR10, !P5 ;  /* 0x0000000a0b007c0c */ /* 0x000fe2000efc1270 */
[----:B------:R-:W0:Y:S01]  /*1df90*/  LDCU UR10, c[0x0][0x39c] ;  /* 0x00007380ff0a77ac */ /* 0x000e220008000800 */
[----:B------:R-:W3:Y:S01]  /*1dfa0*/  LDL.LU R11, [R1+0xa8c] ;  /* 0x000a8c00010b7983 */ /* 0x000ee20000300800 */
[----:B--2---:R-:W-:Y:S02]  /*1dfb0*/  PRMT R26, R7, 0x7770, RZ ;  /* 0x00007770071a7816 */ /* 0x004fe400000000ff */
[----:B----4-:R-:W-:Y:S01]  /*1dfc0*/  ISETP.LT.AND P4, PT, R27, UR4, !P4 ;  /* 0x000000041b007c0c */ /* 0x010fe2000e781270 */
[----:B------:R-:W2:-:S12]  /*1dfd0*/  LDCU UR4, c[0x0][0x3b8] ;  /* 0x00007700ff0477ac */ /* 0x000e980008000800 */
[----:B------:R-:W-:Y:S04]  /*1dfe0*/  @P4 STG.E.U8 desc[UR8][R8.64], R10 ;  /* 0x0000000a08004986 */ /* 0x000fe8000c101108 */
[----:B------:R4:W-:Y:S04]  /*1dff0*/  @P1 STG.E.U8 desc[UR8][R4.64], R26 ;  /* 0x0000001a04001986 */ /* 0x0009e8000c101108 */
[----:B----4-:R-:W4:Y:S01]  /*1e000*/  LDL.LU R26, [R1+0x680] ;  /* 0x00068000011a7983 */ /* 0x010f220000300800 */
[----:B------:R-:W-:Y:S01]  /*1e010*/  IADD3 R8, P1, PT, R6, R22, RZ ;  /* 0x0000001606087210 */ /* 0x000fe20007f3e0ff */
[----:B------:R-:W-:Y:S01]  /*1e020*/  VIADD R4, R29, 0x8 ;  /* 0x000000081d047836 */ /* 0x000fe20000000000 */
[----:B---3--:R-:W-:Y:S01]  /*1e030*/  ISETP.LT.AND P4, PT, R28, UR14, !P5 ;  /* 0x0000000e1c007c0c */ /* 0x008fe2000ef81270 */
[----:B------:R-:W4:Y:S02]  /*1e040*/  LDCU UR14, c[0x0][0x398] ;  /* 0x00007300ff0e77ac */ /* 0x000f240008000800 */
[----:B------:R-:W-:Y:S01]  /*1e050*/  IMAD.X R9, R25, 0x1, R20, P1 ;  /* 0x0000000119097824 */ /* 0x000fe200008e0614 */
[----:B------:R-:W-:-:S02]  /*1e060*/  PRMT R5, R7, 0x7771, RZ ;  /* 0x0000777107057816 */ /* 0x000fc400000000ff */
[----:B-1----:R-:W-:Y:S01]  /*1e070*/  ISETP.GE.AND P2, PT, R4, UR6, PT ;  /* 0x0000000604007c0c */ /* 0x002fe2000bf46270 */
[----:B------:R-:W1:Y:S01]  /*1e080*/  LDCU UR6, c[0x0][0x3b8] ;  /* 0x00007700ff0677ac */ /* 0x000e620008000800 */
[----:B------:R-:W-:Y:S01]  /*1e090*/  IADD3 R4, P1, PT, R6, R21, RZ ;  /* 0x0000001506047210 */ /* 0x000fe20007f3e0ff */
[----:B------:R3:W-:Y:S01]  /*1e0a0*/  @P6 STG.E.U8 desc[UR8][R8.64], R5 ;  /* 0x0000000508006986 */ /* 0x0007e2000c101108 */
[----:B------:R-:W-:Y:S01]  /*1e0b0*/  ISETP.LT.AND P5, PT, R27, UR12, !P5 ;  /* 0x0000000c1b007c0c */ /* 0x000fe2000efa1270 */
[----:B------:R-:W1:Y:S02]  /*1e0c0*/  LDCU UR12, c[0x0][0x398] ;  /* 0x00007300ff0c77ac */ /* 0x000e640008000800 */
[----:B---3--:R-:W-:Y:S01]  /*1e0d0*/  IMAD.X R5, R25, 0x1, R24, P1 ;  /* 0x0000000119057824 */ /* 0x008fe200008e0618 */
[----:B------:R-:W-:Y:S01]  /*1e0e0*/  PRMT R8, R7, 0x7772, RZ ;  /* 0x0000777207087816 */ /* 0x000fe200000000ff */
[----:B------:R-:W-:-:S04]  /*1e0f0*/  VIADD R9, R29, 0x9 ;  /* 0x000000091d097836 */ /* 0x000fc80000000000 */
[----:B------:R3:W-:Y:S01]  /*1e100*/  @P4 STG.E.U8 desc[UR8][R4.64], R8 ;  /* 0x0000000804004986 */ /* 0x0007e2000c101108 */
[----:B0-----:R-:W-:Y:S01]  /*1e110*/  ISETP.GE.AND P1, PT, R9, UR10, PT ;  /* 0x0000000a09007c0c */ /* 0x001fe2000bf26270 */
[----:B------:R-:W0:Y:S01]  /*1e120*/  LDCU UR10, c[0x0][0x398] ;  /* 0x00007300ff0a77ac */ /* 0x000e220008000800 */
[----:B------:R-:W-:Y:S02]  /*1e130*/  ISETP.LT.AND P4, PT, R19, UR16, !P3 ;  /* 0x0000001013007c0c */ /* 0x000fe4000df81270 */
[----:B------:R-:W-:Y:S01]  /*1e140*/  PRMT R7, R7, 0x7773, RZ ;  /* 0x0000777307077816 */ /* 0x000fe200000000ff */
[----:B------:R-:W0:Y:S01]  /*1e150*/  LDCU UR16, c[0x0][0x398] ;  /* 0x00007300ff1077ac */ /* 0x000e220008000800 */
[C---:B---3--:R-:W-:Y:S01]  /*1e160*/  IADD3 R4, P6, PT, R6.reuse, R23, RZ ;  /* 0x0000001706047210 */ /* 0x048fe20007fde0ff */
[----:B--2---:R-:W-:Y:S01]  /*1e170*/  VIADD R8, R6, UR4 ;  /* 0x0000000406087c36 */ /* 0x004fe20008000000 */
[----:B------:R-:W-:Y:S01]  /*1e180*/  PRMT R10, R11, 0x7772, RZ ;  /* 0x000077720b0a7816 */ /* 0x000fe200000000ff */
[----:B------:R-:W2:Y:S02]  /*1e190*/  LDCU UR4, c[0x0][0x3b8] ;  /* 0x00007700ff0477ac */ /* 0x000ea40008000800 */
[----:B------:R-:W-:Y:S01]  /*1e1a0*/  IMAD.X R5, R25, 0x1, R0, P6 ;  /* 0x0000000119057824 */ /* 0x000fe200030e0600 */
[----:B------:R-:W-:-:S02]  /*1e1b0*/  SHF.R.S32.HI R9, RZ, 0x1f, R8 ;  /* 0x0000001fff097819 */ /* 0x000fc40000011408 */
[C---:B------:R-:W-:Y:S02]  /*1e1c0*/  IADD3 R6, P6, PT, R8.reuse, R2, RZ ;  /* 0x0000000208067210 */ /* 0x040fe40007fde0ff */
[----:B------:R3:W-:Y:S03]  /*1e1d0*/  @P5 STG.E.U8 desc[UR8][R4.64], R7 ;  /* 0x0000000704005986 */ /* 0x0007e6000c101108 */
[----:B---3--:R-:W-:Y:S01]  /*1e1e0*/  IMAD.X R7, R9, 0x1, R3, P6 ;  /* 0x0000000109077824 */ /* 0x008fe200030e0603 */
[----:B------:R-:W-:Y:S02]  /*1e1f0*/  PRMT R5, R11, 0x7770, RZ ;  /* 0x000077700b057816 */ /* 0x000fe400000000ff */
[----:B------:R-:W-:-:S03]  /*1e200*/  IADD3 R4, P6, PT, R8, R22, RZ ;  /* 0x0000001608047210 */ /* 0x000fc60007fde0ff */
[----:B------:R3:W-:Y:S01]  /*1e210*/  @P4 STG.E.U8 desc[UR8][R6.64], R5 ;  /* 0x0000000506004986 */ /* 0x0007e2000c101108 */
[----:B------:R-:W-:Y:S01]  /*1e220*/  ISETP.LT.AND P4, PT, R28, UR18, !P3 ;  /* 0x000000121c007c0c */ /* 0x000fe2000df81270 */
[----:B------:R-:W0:Y:S01]  /*1e230*/  LDCU UR18, c[0x0][0x398] ;  /* 0x00007300ff1277ac */ /* 0x000e220008000800 */
[----:B---3--:R-:W-:Y:S01]  /*1e240*/  IMAD.X R5, R9, 0x1, R20, P6 ;  /* 0x0000000109057824 */ /* 0x008fe200030e0614 */
[C---:B------:R-:W-:Y:S02]  /*1e250*/  PRMT R7, R11.reuse, 0x7771, RZ ;  /* 0x000077710b077816 */ /* 0x040fe400000000ff */
[----:B------:R-:W-:Y:S02]  /*1e260*/  IADD3 R6, P6, PT, R8, R21, RZ ;  /* 0x0000001508067210 */ /* 0x000fe40007fde0ff */
[----:B------:R-:W-:Y:S02]  /*1e270*/  PRMT R25, R11, 0x7773, RZ ;  /* 0x000077730b197816 */ /* 0x000fe400000000ff */
[----:B------:R-:W-:-:S02]  /*1e280*/  PRMT R11, R16, 0x7772, RZ ;  /* 0x00007772100b7816 */ /* 0x000fc400000000ff */
[----:B----4-:R-:W-:Y:S01]  /*1e290*/  ISETP.LT.AND P5, PT, R26, UR14, !P3 ;  /* 0x0000000e1a007c0c */ /* 0x010fe2000dfa1270 */
[----:B------:R-:W3:Y:S01]  /*1e2a0*/  LDCU UR14, c[0x0][0x398] ;  /* 0x00007300ff0e77ac */ /* 0x000ee20008000800 */
[----:B0-----:R-:W-:Y:S01]  /*1e2b0*/  ISETP.LT.AND P3, PT, R27, UR10, !P3 ;  /* 0x0000000a1b007c0c */ /* 0x001fe2000df61270 */
[----:B------:R-:W0:Y:S10]  /*1e2c0*/  LDCU UR10, c[0x0][0x39c] ;  /* 0x00007380ff0a77ac */ /* 0x000e340008000800 */
[----:B------:R4:W-:Y:S02]  /*1e2d0*/  @P5 STG.E.U8 desc[UR8][R4.64], R7 ;  /* 0x0000000704005986 */ /* 0x0009e4000c101108 */
[----:B----4-:R-:W-:Y:S01]  /*1e2e0*/  IADD3 R4, P5, PT, R8, R23, RZ ;  /* 0x0000001708047210 */ /* 0x010fe20007fbe0ff */
[----:B------:R-:W-:-:S02]  /*1e2f0*/  IMAD.X R7, R9, 0x1, R24, P6 ;  /* 0x0000000109077824 */ /* 0x000fc400030e0618 */
[----:B-1----:R-:W-:Y:S01]  /*1e300*/  VIADD R8, R8, UR6 ;  /* 0x0000000608087c36 */ /* 0x002fe20008000000 */
[----:B------:R-:W-:Y:S01]  /*1e310*/  ISETP.LT.AND P6, PT, R19, UR12, !P2 ;  /* 0x0000000c13007c0c */ /* 0x000fe2000d7c1270 */
[----:B------:R-:W-:Y:S01]  /*1e320*/  IMAD.X R5, R9, 0x1, R0, P5 ;  /* 0x0000000109057824 */ /* 0x000fe200028e0600 */
[----:B------:R1:W-:Y:S01]  /*1e330*/  @P4 STG.E.U8 desc[UR8][R6.64], R10 ;  /* 0x0000000a06004986 */ /* 0x0003e2000c101108 */
[----:B------:R-:W4:Y:S01]  /*1e340*/  LDCU UR6, c[0x0][0x398] ;  /* 0x00007300ff0677ac */ /* 0x000f220008000800 */
[----:B------:R-:W-:Y:S02]  /*1e350*/  SHF.R.S32.HI R9, RZ, 0x1f, R8 ;  /* 0x0000001fff097819 */ /* 0x000fe40000011408 */
[----:B------:R0:W-:Y:S01]  /*1e360*/  @P3 STG.E.U8 desc[UR8][R4.64], R25 ;  /* 0x0000001904003986 */ /* 0x0001e2000c101108 */
[----:B------:R-:W2:Y:S03]  /*1e370*/  LDCU UR12, c[0x0][0x398] ;  /* 0x00007300ff0c77ac */ /* 0x000ea60008000800 */
[----:B------:R-:W2:Y:S01]  /*1e380*/  LDL.LU R19, [R1+0xa88] ;  /* 0x000a880001137983 */ /* 0x000ea20000300800 */
[----:B-1----:R-:W-:-:S02]  /*1e390*/  IADD3 R6, P4, PT, R8, R2, RZ ;  /* 0x0000000208067210 */ /* 0x002fc40007f9e0ff */
[----:B0-----:R-:W-:-:S03]  /*1e3a0*/  PRMT R5, R16, 0x7770, RZ ;  /* 0x0000777010057816 */ /* 0x001fc600000000ff */
[----:B------:R-:W-:Y:S01]  /*1e3b0*/  IMAD.X R7, R9, 0x1, R3, P4 ;  /* 0x0000000109077824 */ /* 0x000fe200020e0603 */
[----:B------:R-:W-:Y:S02]  /*1e3c0*/  IADD3 R4, P3, PT, R8, R22, RZ ;  /* 0x0000001608047210 */ /* 0x000fe40007f7e0ff */
[----:B------:R-:W-:Y:S01]  /*1e3d0*/  ISETP.LT.AND P5, PT, R26, UR16, !P2 ;  /* 0x000000101a007c0c */ /* 0x000fe2000d7a1270 */
[----:B------:R-:W-:Y:S01]  /*1e3e0*/  VIADD R10, R29, 0xa ;  /* 0x0000000a1d0a7836 */ /* 0x000fe20000000000 */
[----:B------:R0:W-:Y:S01]  /*1e3f0*/  @P6 STG.E.U8 desc[UR8][R6.64], R5 ;  /* 0x0000000506006986 */ /* 0x0001e2000c101108 */
[----:B---3--:R-:W-:Y:S01]  /*1e400*/  ISETP.LT.AND P6, PT, R28, UR14, !P2 ;  /* 0x0000000e1c007c0c */ /* 0x008fe2000d7c1270 */
[----:B------:R-:W1:Y:S02]  /*1e410*/  LDCU UR14, c[0x0][0x398] ;  /* 0x00007300ff0e77ac */ /* 0x000e640008000800 */
[----:B------:R-:W-:Y:S01]  /*1e420*/  ISETP.GE.AND P4, PT, R10, UR10, PT ;  /* 0x0000000a0a007c0c */ /* 0x000fe2000bf86270 */
[----:B------:R-:W3:Y:S01]  /*1e430*/  LDL.LU R25, [R1+0x640] ;  /* 0x0006400001197983 */ /* 0x000ee20000300800 */
[----:B------:R-:W-:Y:S01]  /*1e440*/  PRMT R10, R16, 0x7771, RZ ;  /* 0x00007771100a7816 */ /* 0x000fe200000000ff */
[----:B------:R-:W1:Y:S01]  /*1e450*/  LDCU UR10, c[0x0][0x398] ;  /* 0x00007300ff0a77ac */ /* 0x000e620008000800 */
[----:B------:R-:W1:Y:S01]  /*1e460*/  LDCU UR16, c[0x0][0x398] ;  /* 0x00007300ff1077ac */ /* 0x000e620008000800 */
[----:B0-----:R-:W-:Y:S01]  /*1e470*/  IMAD.X R5, R9, 0x1, R20, P3 ;  /* 0x0000000109057824 */ /* 0x001fe200018e0614 */
[----:B------:R-:W-:-:S05]  /*1e480*/  IADD3 R6, P3, PT, R8, R21, RZ ;  /* 0x0000001508067210 */ /* 0x000fca0007f7e0ff */
[----:B------:R-:W-:Y:S01]  /*1e490*/  IMAD.X R7, R9, 0x1, R24, P3 ;  /* 0x0000000109077824 */ /* 0x000fe200018e0618 */
[----:B------:R-:W-:Y:S04]  /*1e4a0*/  @P5 STG.E.U8 desc[UR8][R4.64], R10 ;  /* 0x0000000a04005986 */ /* 0x000fe8000c101108 */
[----:B------:R0:W-:Y:S02]  /*1e4b0*/  @P6 STG.E.U8 desc[UR8][R6.64], R11 ;  /* 0x0000000b06006986 */ /* 0x0001e4000c101108 */
[----:B0-----:R-:W-:Y:S02]  /*1e4c0*/  PRMT R7, R16, 0x7773, RZ ;  /* 0x0000777310077816 */ /* 0x001fe400000000ff */
[----:B------:R-:W3:Y:S01]  /*1e4d0*/  LDL.LU R16, [R1+0x20] ;  /* 0x0000200001107983 */ /* 0x000ee20000300800 */
[----:B----4-:R-:W-:Y:S01]  /*1e4e0*/  ISETP.LT.AND P2, PT, R27, UR6, !P2 ;  /* 0x000000061b007c0c */ /* 0x010fe2000d741270 */
[C---:B--2---:R-:W-:Y:S01]  /*1e4f0*/  VIADD R10, R8.reuse, UR4 ;  /* 0x00000004080a7c36 */ /* 0x044fe20008000000 */
[----:B------:R-:W-:Y:S01]  /*1e500*/  IADD3 R4, P5, PT, R8, R23, RZ ;  /* 0x0000001708047210 */ /* 0x000fe20007fbe0ff */
[----:B------:R-:W0:Y:S04]  /*1e510*/  LDCU UR6, c[0x0][0x398] ;  /* 0x00007300ff0677ac */ /* 0x000e280008000800 */
[----:B------:R-:W-:Y:S01]  /*1e520*/  IMAD.X R5, R9, 0x1, R0, P5 ;  /* 0x0000000109057824 */ /* 0x000fe200028e0600 */
[----:B------:R-:W-:Y:S01]  /*1e530*/  SHF.R.S32.HI R8, RZ, 0x1f, R10 ;  /* 0x0000001fff087819 */ /* 0x000fe2000001140a */
[----:B------:R-:W2:Y:S01]  /*1e540*/  LDCU UR4, c[0x0][0x3b8] ;  /* 0x00007700ff0477ac */ /* 0x000ea20008000800 */
[----:B------:R-:W-:-:S03]  /*1e550*/  IADD3 R6, P5, PT, R10, R2, RZ ;  /* 0x000000020a067210 */ /* 0x000fc60007fbe0ff */
[----:B------:R4:W-:Y:S01]  /*1e560*/  @P2 STG.E.U8 desc[UR8][R4.64], R7 ;  /* 0x0000000704002986 */ /* 0x0009e2000c101108 */
[----:B-1----:R-:W-:Y:S01]  /*1e570*/  ISETP.LT.AND P2, PT, R26, UR10, !P1 ;  /* 0x0000000a1a007c0c */ /* 0x002fe2000cf41270 */
[----:B------:R-:W1:Y:S01]  /*1e580*/  LDCU UR10, c[0x0][0x39c] ;  /* 0x00007380ff0a77ac */ /* 0x000e620008000800 */
[----:B----4-:R-:W-:Y:S01]  /*1e590*/  IMAD.X R7, R8, 0x1, R3, P5 ;  /* 0x0000000108077824 */ /* 0x010fe200028e0603 */
[----:B------:R-:W-:Y:S02]  /*1e5a0*/  IADD3 R4, P6, PT, R10, R22, RZ ;  /* 0x000000160a047210 */ /* 0x000fe40007fde0ff */
[----:B0-----:R-:W-:Y:S01]  /*1e5b0*/  ISETP.LT.AND P5, PT, R28, UR6, !P1 ;  /* 0x000000061c007c0c */ /* 0x001fe2000cfa1270 */
[----:B------:R-:W0:Y:S01]  /*1e5c0*/  LDCU UR6, c[0x0][0x39c] ;  /* 0x00007380ff0677ac */ /* 0x000e220008000800 */
[----:B---3--:R-:W-:Y:S01]  /*1e5d0*/  ISETP.LT.AND P3, PT, R25, UR12, !P1 ;  /* 0x0000000c19007c0c */ /* 0x008fe2000cf61270 */
[----:B------:R-:W3:Y:S01]  /*1e5e0*/  LDCU UR12, c[0x0][0x398] ;  /* 0x00007300ff0c77ac */ /* 0x000ee20008000800 */
[----:B------:R-:W-:-:S02]  /*1e5f0*/  PRMT R5, R16, 0x7770, RZ ;  /* 0x0000777010057816 */ /* 0x000fc400000000ff */
[----:B------:R-:W-:-:S09]  /*1e600*/  PRMT R9, R16, 0x7771, RZ ;  /* 0x0000777110097816 */ /* 0x000fd200000000ff */
[----:B------:R4:W-:Y:S02]  /*1e610*/  @P3 STG.E.U8 desc[UR8][R6.64], R5 ;  /* 0x0000000506003986 */ /* 0x0009e4000c101108 */
[----:B----4-:R-:W-:Y:S01]  /*1e620*/  IMAD.X R5, R8, 0x1, R20, P6 ;  /* 0x0000000108057824 */ /* 0x010fe200030e0614 */
[----:B------:R-:W-:-:S04]  /*1e630*/  IADD3 R6, P3, PT, R10, R21, RZ ;  /* 0x000000150a067210 */ /* 0x000fc80007f7e0ff */
[----:B------:R4:W-:Y:S01]  /*1e640*/  @P2 STG.E.U8 desc[UR8][R4.64], R9 ;  /* 0x0000000904002986 */ /* 0x0009e2000c101108 */
[----:B---3--:R-:W-:Y:S01]  /*1e650*/  ISETP.LT.AND P2, PT, R27, UR12, !P1 ;  /* 0x0000000c1b007c0c */ /* 0x008fe2000cf41270 */
[----:B------:R-:W-:Y:S01]  /*1e660*/  IMAD.X R7, R8, 0x1, R24, P3 ;  /* 0x0000000108077824 */ /* 0x000fe200018e0618 */
[----:B------:R-:W-:Y:S01]  /*1e670*/  PRMT R11, R16, 0x7772, RZ ;  /* 0x00007772100b7816 */ /* 0x000fe200000000ff */
[----:B------:R-:W3:Y:S01]  /*1e680*/  LDCU UR12, c[0x0][0x398] ;  /* 0x00007300ff0c77ac */ /* 0x000ee20008000800 */
[----:B----4-:R-:W-:-:S05]  /*1e690*/  IADD3 R4, P1, PT, R10, R23, RZ ;  /* 0x000000170a047210 */ /* 0x010fca0007f3e0ff */
[----:B------:R-:W-:Y:S01]  /*1e6a0*/  IMAD.X R5, R8, 0x1, R0, P1 ;  /* 0x0000000108057824 */ /* 0x000fe200008e0600 */
[----:B------:R-:W-:Y:S02]  /*1e6b0*/  PRMT R8, R16, 0x7773, RZ ;  /* 0x0000777310087816 */ /* 0x000fe400000000ff */
[----:B------:R-:W4:Y:S01]  /*1e6c0*/  LDL.LU R16, [R1+0x24] ;  /* 0x0000240001107983 */ /* 0x000f220000300800 */
[----:B--2---:R-:W-:Y:S01]  /*1e6d0*/  VIADD R9, R10, UR4 ;  /* 0x000000040a097c36 */ /* 0x004fe20008000000 */
[----:B------:R-:W-:Y:S01]  /*1e6e0*/  ISETP.LT.AND P3, PT, R25, UR14, !P4 ;  /* 0x0000000e19007c0c */ /* 0x000fe2000e761270 */
[----:B------:R-:W2:Y:S01]  /*1e6f0*/  LDCU UR4, c[0x0][0x3b8] ;  /* 0x00007700ff0477ac */ /* 0x000ea20008000800 */
[----:B------:R0:W-:Y:S02]  /*1e700*/  @P5 STG.E.U8 desc[UR8][R6.64], R11 ;  /* 0x0000000b06005986 */ /* 0x0001e4000c101108 */
[----:B------:R-:W-:Y:S01]  /*1e710*/  SHF.R.S32.HI R10, RZ, 0x1f, R9 ;  /* 0x0000001fff0a7819 */ /* 0x000fe20000011409 */
[----:B------:R-:W1:Y:S01]  /*1e720*/  LDCU UR14, c[0x0][0x398] ;  /* 0x00007300ff0e77ac */ /* 0x000e620008000800 */
[----:B0-----:R-:W-:Y:S01]  /*1e730*/  VIADD R7, R29, 0xb ;  /* 0x0000000b1d077836 */ /* 0x001fe20000000000 */
[----:B------:R-:W-:-:S04]  /*1e740*/  IADD3 R6, P5, PT, R9, R2, RZ ;  /* 0x0000000209067210 */ /* 0x000fc80007fbe0ff */
[----:B------:R-:W-:Y:S01]  /*1e750*/  ISETP.GE.AND P1, PT, R7, UR6, PT ;  /* 0x0000000607007c0c */ /* 0x000fe2000bf26270 */
[----:B------:R-:W0:Y:S01]  /*1e760*/  LDCU UR6, c[0x0][0x398] ;  /* 0x00007300ff0677ac */ /* 0x000e220008000800 */
[----:B------:R-:W-:Y:S01]  /*1e770*/  IMAD.X R7, R10, 0x1, R3, P5 ;  /* 0x000000010a077824 */ /* 0x000fe200028e0603 */
[----:B------:R-:W-:Y:S01]  /*1e780*/  PRMT R11, R17, 0x7770, RZ ;  /* 0x00007770110b7816 */ /* 0x000fe200000000ff */
[----:B------:R1:W-:Y:S01]  /*1e790*/  @P2 STG.E.U8 desc[UR8][R4.64], R8 ;  /* 0x0000000804002986 */ /* 0x0003e2000c101108 */
[----:B------:R-:W-:Y:S01]  /*1e7a0*/  ISETP.LT.AND P5, PT, R26, UR16, !P4 ;  /* 0x000000101a007c0c */ /* 0x000fe2000e7a1270 */
[----:B------:R-:W0:Y:S01]  /*1e7b0*/  LDCU UR16, c[0x0][0x398] ;  /* 0x00007300ff1077ac */ /* 0x000e220008000800 */
[----:B------:R-:W-:Y:S01]  /*1e7c0*/  ISETP.LT.AND P2, PT, R28, UR18, !P4 ;  /* 0x000000121c007c0c */ /* 0x000fe2000e741270 */
[----:B------:R2:W-:Y:S01]  /*1e7d0*/  @P3 STG.E.U8 desc[UR8][R6.64], R11 ;  /* 0x0000000b06003986 */ /* 0x0005e2000c101108 */
[----:B------:R-:W0:Y:S01]  /*1e7e0*/  LDCU UR18, c[0x0][0x398] ;  /* 0x00007300ff1277ac */ /* 0x000e220008000800 */
[----:B-1----:R-:W-:Y:S01]  /*1e7f0*/  IADD3 R4, P3, PT, R9, R22, RZ ;  /* 0x0000001609047210 */ /* 0x002fe20007f7e0ff */
[----:B--2---:R-:W-:Y:S01]  /*1e800*/  VIADD R7, R29, 0xc ;  /* 0x0000000c1d077836 */ /* 0x004fe20000000000 */
[----:B------:R-:W-:-:S03]  /*1e810*/  IADD3 R6, P6, PT, R9, R21, RZ ;  /* 0x0000001509067210 */ /* 0x000fc60007fde0ff */
[C---:B------:R-:W-:Y:S01]  /*1e820*/  IMAD.X R5, R10.reuse, 0x1, R20, P3 ;  /* 0x000000010a057824 */ /* 0x040fe200018e0614 */
[----:B------:R-:W-:Y:S02]  /*1e830*/  PRMT R8, R17, 0x7771, RZ ;  /* 0x0000777111087816 */ /* 0x000fe400000000ff */
[----:B------:R-:W-:Y:S01]  /*1e840*/  ISETP.GE.AND P3, PT, R7, UR10, PT ;  /* 0x0000000a07007c0c */ /* 0x000fe2000bf66270 */
[----:B------:R-:W-:Y:S01]  /*1e850*/  IMAD.X R7, R10, 0x1, R24, P6 ;  /* 0x000000010a077824 */ /* 0x000fe200030e0618 */
[----:B------:R-:W-:Y:S01]  /*1e860*/  PRMT R11, R17, 0x7772, RZ ;  /* 0x00007772110b7816 */ /* 0x000fe200000000ff */
[----:B------:R1:W-:Y:S01]  /*1e870*/  @P5 STG.E.U8 desc[UR8][R4.64], R8 ;  /* 0x0000000804005986 */ /* 0x0003e2000c101108 */
[----:B0-----:R-:W-:Y:S01]  /*1e880*/  ISETP.LT.AND P4, PT, R27, UR6, !P4 ;  /* 0x000000061b007c0c */ /* 0x001fe2000e781270 */
[----:B------:R-:W0:Y:S02]  /*1e890*/  LDCU UR10, c[0x0][0x39c] ;  /* 0x00007380ff0a77ac */ /* 0x000e240008000800 */
[----:B------:R2:W-:Y:S01]  /*1e8a0*/  @P2 STG.E.U8 desc[UR8][R6.64], R11 ;  /* 0x0000000b06002986 */ /* 0x0005e2000c101108 */
[----:B---3--:R-:W-:Y:S01]  /*1e8b0*/  ISETP.LT.AND P6, PT, R25, UR12, !P1 ;  /* 0x0000000c19007c0c */ /* 0x008fe2000cfc1270 */
[----:B------:R-:W3:Y:S01]  /*1e8c0*/  LDCU UR6, c[0x0][0x3b8] ;  /* 0x00007700ff0677ac */ /* 0x000ee20008000800 */
[----:B------:R-:W-:Y:S01]  /*1e8d0*/  ISETP.LT.AND P5, PT, R26, UR14, !P1 ;  /* 0x0000000e1a007c0c */ /* 0x000fe2000cfa1270 */
[----:B------:R-:W0:Y:S01]  /*1e8e0*/  LDCU UR12, c[0x0][0x398] ;  /* 0x00007300ff0c77ac */ /* 0x000e220008000800 */
[C---:B-1----:R-:W-:Y:S01]  /*1e8f0*/  IADD3 R4, P2, PT, R9.reuse, R23, RZ ;  /* 0x0000001709047210 */ /* 0x042fe20007f5e0ff */
[----:B------:R-:W1:Y:S01]  /*1e900*/  LDCU UR14, c[0x0][0x398] ;  /* 0x00007300ff0e77ac */ /* 0x000e620008000800 */
[----:B--2---:R-:W-:Y:S01]  /*1e910*/  VIADD R6, R9, UR4 ;  /* 0x0000000409067c36 */ /* 0x004fe20008000000 */
[----:B------:R-:W-:-:S02]  /*1e920*/  PRMT R9, R17, 0x7773, RZ ;  /* 0x0000777311097816 */ /* 0x000fc400000000ff */
[----:B------:R-:W-:Y:S01]  /*1e930*/  IMAD.X R5, R10, 0x1, R0, P2 ;  /* 0x000000010a057824 */ /* 0x000fe200010e0600 */
[----:B------:R-:W2:Y:S01]  /*1e940*/  LDCU UR4, c[0x0][0x398] ;  /* 0x00007300ff0477ac */ /* 0x000ea20008000800 */
[----:B------:R-:W-:Y:S02]  /*1e950*/  SHF.R.S32.HI R7, RZ, 0x1f, R6 ;  /* 0x0000001fff077819 */ /* 0x000fe40000011406 */
[----:B------:R-:W-:Y:S01]  /*1e960*/  IADD3 R8, P2, PT, R6, R2, RZ ;  /* 0x0000000206087210 */ /* 0x000fe20007f5e0ff */
[----:B------:R0:W-:Y:S01]  /*1e970*/  @P4 STG.E.U8 desc[UR8][R4.64], R9 ;  /* 0x0000000904004986 */ /* 0x0001e2000c101108 */
[----:B------:R-:W-:-:S03]  /*1e980*/  VIADD R10, R29, 0xd ;  /* 0x0000000d1d0a7836 */ /* 0x000fc60000000000 */
[----:B0-----:R-:W-:Y:S01]  /*1e990*/  IMAD.X R9, R7, 0x1, R3, P2 ;  /* 0x0000000107097824 */ /* 0x001fe200010e0603 */
[----:B------:R-:W-:Y:S02]  /*1e9a0*/  IADD3 R4, P2, PT, R6, R22, RZ ;  /* 0x0000001606047210 */ /* 0x000fe40007f5e0ff */
[----:B------:R-:W-:Y:S01]  /*1e9b0*/  ISETP.LT.AND P4, PT, R28, UR16, !P1 ;  /* 0x000000101c007c0c */ /* 0x000fe2000cf81270 */
[----:B------:R-:W0:Y:S01]  /*1e9c0*/  LDCU UR16, c[0x0][0x398] ;  /* 0x00007300ff1077ac */ /* 0x000e220008000800 */
[----:B--2---:R-:W-:Y:S01]  /*1e9d0*/  ISETP.LT.AND P1, PT, R27, UR4, !P1 ;  /* 0x000000041b007c0c */ /* 0x004fe2000cf21270 */
[----:B------:R-:W2:Y:S01]  /*1e9e0*/  LDCU UR4, c[0x0][0x3b8] ;  /* 0x00007700ff0477ac */ /* 0x000ea20008000800 */
[----:B----4-:R-:W-:-:S05]  /*1e9f0*/  PRMT R5, R16, 0x7770, RZ ;  /* 0x0000777010057816 */ /* 0x010fca00000000ff */
[----:B------:R4:W-:Y:S01]  /*1ea00*/  @P6 STG.E.U8 desc[UR8][R8.64], R5 ;  /* 0x0000000508006986 */ /* 0x0009e2000c101108 */
[----:B------:R-:W-:Y:S01]  /*1ea10*/  PRMT R11, R16, 0x7772, RZ ;  /* 0x00007772100b7816 */ /* 0x000fe200000000ff */
[----:B----4-:R-:W-:Y:S01]  /*1ea20*/  IMAD.X R5, R7, 0x1, R20, P2 ;  /* 0x0000000107057824 */ /* 0x010fe200010e0614 */
[----:B------:R-:W-:Y:S01]  /*1ea30*/  ISETP.GE.AND P2, PT, R10, UR10, PT ;  /* 0x0000000a0a007c0c */ /* 0x000fe2000bf46270 */
[----:B------:R-:W4:Y:S01]  /*1ea40*/  LDCU UR10, c[0x0][0x398] ;  /* 0x00007300ff0a77ac */ /* 0x000f220008000800 */
[----:B------:R-:W-:-:S05]  /*1ea50*/  PRMT R10, R16, 0x7771, RZ ;  /* 0x00007771100a7816 */ /* 0x000fca00000000ff */
[----:B------:R0:W-:Y:S02]  /*1ea60*/  @P5 STG.E.U8 desc[UR8][R4.64], R10 ;  /* 0x0000000a04005986 */ /* 0x0001e4000c101108 */
[----:B0-----:R-:W-:Y:S02]  /*1ea70*/  PRMT R10, R16, 0x7773, RZ ;  /* 0x00007773100a7816 */ /* 0x001fe400000000ff */
[----:B------:R-:W2:Y:S01]  /*1ea80*/  LDL.LU R16, [R1+0x28] ;  /* 0x0000280001107983 */ /* 0x000ea20000300800 */
[----:B------:R-:W-:-:S05]  /*1ea90*/  IADD3 R8, P6, PT, R6, R21, RZ ;  /* 0x0000001506087210 */ /* 0x000fca0007fde0ff */
[----:B------:R-:W-:Y:S01]  /*1eaa0*/  IMAD.X R9, R7, 0x1, R24, P6 ;  /* 0x0000000107097824 */ /* 0x000fe200030e0618 */
[----:B------:R-:W-:Y:S01]  /*1eab0*/  ISETP.LT.AND P6, PT, R25, UR12, !P3 ;  /* 0x0000000c19007c0c */ /* 0x000fe2000dfc1270 */
[----:B------:R-:W0:Y:S03]  /*1eac0*/  LDCU UR12, c[0x0][0x398] ;  /* 0x00007300ff0c77ac */ /* 0x000e260008000800 */
[----:B------:R3:W-:Y:S02]  /*1ead0*/  @P4 STG.E.U8 desc[UR8][R8.64], R11 ;  /* 0x0000000b08004986 */ /* 0x0007e4000c101108 */
[C---:B---3--:R-:W-:Y:S01]  /*1eae0*/  VIADD R8, R6.reuse, UR6 ;  /* 0x0000000606087c36 */ /* 0x048fe20008000000 */
[----:B------:R-:W3:Y:S01]  /*1eaf0*/  LDCU UR6, c[0x0][0x39c] ;  /* 0x00007380ff0677ac */ /* 0x000ee20008000800 */
[----:B------:R-:W-:-:S03]  /*1eb00*/  IADD3 R6, P4, PT, R6, R23, RZ ;  /* 0x0000001706067210 */ /* 0x000fc60007f9e0ff */
[----:B------:R-:W-:Y:S02]  /*1eb10*/  SHF.R.S32.HI R9, RZ, 0x1f, R8 ;  /* 0x0000001fff097819 */ /* 0x000fe40000011408 */
[----:B------:R-:W-:Y:S01]  /*1eb20*/  IADD3 R4, P5, PT, R8, R2, RZ ;  /* 0x0000000208047210 */ /* 0x000fe20007fbe0ff */
[----:B------:R-:W-:Y:S01]  /*1eb30*/  IMAD.X R7, R7, 0x1, R0, P4 ;  /* 0x0000000107077824 */ /* 0x000fe200020e0600 */
[----:B------:R-:W-:-:S03]  /*1eb40*/  PRMT R11, R18, 0x7770, RZ ;  /* 0x00007770120b7816 */ /* 0x000fc600000000ff */
[----:B------:R-:W-:Y:S01]  /*1eb50*/  IMAD.X R5, R9, 0x1, R3, P5 ;  /* 0x0000000109057824 */ /* 0x000fe200028e0603 */
[----:B------:R0:W-:Y:S01]  /*1eb60*/  @P1 STG.E.U8 desc[UR8][R6.64], R10 ;  /* 0x0000000a06001986 */ /* 0x0001e2000c101108 */
[----:B----4-:R-:W-:Y:S01]  /*1eb70*/  ISETP.LT.AND P5, PT, R26, UR10, !P3 ;  /* 0x0000000a1a007c0c */ /* 0x010fe2000dfa1270 */
[----:B------:R-:W4:Y:S02]  /*1eb80*/  LDCU UR10, c[0x0][0x398] ;  /* 0x00007300ff0a77ac */ /* 0x000f240008000800 */
[----:B------:R3:W-:Y:S01]  /*1eb90*/  @P6 STG.E.U8 desc[UR8][R4.64], R11 ;  /* 0x0000000b04006986 */ /* 0x0007e2000c101108 */
[----:B-1----:R-:W-:Y:S01]  /*1eba0*/  ISETP.LT.AND P4, PT, R28, UR14, !P3 ;  /* 0x0000000e1c007c0c */ /* 0x002fe2000df81270 */
[----:B------:R-:W1:Y:S01]  /*1ebb0*/  LDCU UR14, c[0x0][0x398] ;  /* 0x00007300ff0e77ac */ /* 0x000e620008000800 */
[----:B0-----:R-:W-:Y:S01]  /*1ebc0*/  IADD3 R6, P6, PT, R8, R22, RZ ;  /* 0x0000001608067210 */ /* 0x001fe20007fde0ff */
[----:B---3--:R-:W-:-:S04]  /*1ebd0*/  VIADD R4, R29, 0xe ;  /* 0x0000000e1d047836 */ /* 0x008fc80000000000 */
[C---:B------:R-:W-:Y:S01]  /*1ebe0*/  IMAD.X R7, R9.reuse, 0x1, R20, P6 ;  /* 0x0000000109077824 */ /* 0x040fe200030e0614 */
[----:B------:R-:W-:Y:S01]  /*1ebf0*/  ISETP.GE.AND P1, PT, R4, UR6, PT ;  /* 0x0000000604007c0c */ /* 0x000fe2000bf26270 */
[----:B------:R-:W0:Y:S01]  /*1ec00*/  LDCU UR6, c[0x0][0x39c] ;  /* 0x00007380ff0677ac */ /* 0x000e220008000800 */
[----:B------:R-:W-:Y:S02]  /*1ec10*/  IADD3 R4, P6, PT, R8, R21, RZ ;  /* 0x0000001508047210 */ /* 0x000fe40007fde0ff */
[C---:B------:R-:W-:Y:S02]  /*1ec20*/  PRMT R11, R18.reuse, 0x7771, RZ ;  /* 0x00007771120b7816 */ /* 0x040fe400000000ff */
[C---:B------:R-:W-:Y:S01]  /*1ec30*/  PRMT R10, R18.reuse, 0x7772, RZ ;  /* 0x00007772120a7816 */ /* 0x040fe200000000ff */
[----:B------:R-:W-:Y:S02]  /*1ec40*/  IMAD.X R5, R9, 0x1, R24, P6 ;  /* 0x0000000109057824 */ /* 0x000fe400030e0618 */
[----:B------:R-:W-:Y:S04]  /*1ec50*/  @P5 STG.E.U8 desc[UR8][R6.64], R11 ;  /* 0x0000000b06005986 */ /* 0x000fe8000c101108 */
[----:B------:R3:W-:Y:S02]  /*1ec60*/  @P4 STG.E.U8 desc[UR8][R4.64], R10 ;  /* 0x0000000a04004986 */ /* 0x0007e4000c101108 */
[----:B---3--:R-:W-:-:S02]  /*1ec70*/  PRMT R4, R18, 0x7773, RZ ;  /* 0x0000777312047816 */ /* 0x008fc400000000ff */
[----:B------:R-:W3:Y:S04]  /*1ec80*/  LDL.LU R18, [R1+0x30] ;  /* 0x0000300001127983 */ /* 0x000ee80000300800 */
[----:B------:R-:W3:Y:S01]  /*1ec90*/  LDL.LU R17, [R1+0x2c] ;  /* 0x00002c0001117983 */ /* 0x000ee20000300800 */
[----:B------:R-:W-:Y:S01]  /*1eca0*/  ISETP.LT.AND P3, PT, R27, UR12, !P3 ;  /* 0x0000000c1b007c0c */ /* 0x000fe2000df61270 */
[----:B------:R-:W0:Y:S01]  /*1ecb0*/  LDCU UR12, c[0x0][0x398] ;  /* 0x00007300ff0c77ac */ /* 0x000e220008000800 */
[C---:B------:R-:W-:Y:S01]  /*1ecc0*/  IADD3 R6, P5, PT, R8.reuse, R23, RZ ;  /* 0x0000001708067210 */ /* 0x040fe20007fbe0ff */
[----:B--2---:R-:W-:Y:S01]  /*1ecd0*/  VIADD R8, R8, UR4 ;  /* 0x0000000408087c36 */ /* 0x004fe20008000000 */
[----:B------:R-:W-:Y:S01]  /*1ece0*/  ISETP.LT.AND P4, PT, R25, UR16, !P2 ;  /* 0x0000001019007c0c */ /* 0x000fe2000d781270 */
[----:B------:R-:W2:Y:S02]  /*1ecf0*/  LDCU UR4, c[0x0][0x3b8] ;  /* 0x00007700ff0477ac */ /* 0x000ea40008000800 */
[----:B------:R-:W-:Y:S01]  /*1ed00*/  IMAD.X R7, R9, 0x1, R0, P5 ;  /* 0x0000000109077824 */ /* 0x000fe200028e0600 */
[----:B------:R-:W-:Y:S01]  /*1ed10*/  SHF.R.S32.HI R9, RZ, 0x1f, R8 ;  /* 0x0000001fff097819 */ /* 0x000fe20000011408 */
[----:B------:R-:W0:Y:S04]  /*1ed20*/  LDCU UR16, c[0x0][0x398] ;  /* 0x00007300ff1077ac */ /* 0x000e280008000800 */
[----:B------:R1:W-:Y:S01]  /*1ed30*/  @P3 STG.E.U8 desc[UR8][R6.64], R4 ;  /* 0x0000000406003986 */ /* 0x0003e2000c101108 */
[----:B----4-:R-:W-:Y:S01]  /*1ed40*/  ISETP.LT.AND P5, PT, R26, UR10, !P2 ;  /* 0x0000000a1a007c0c */ /* 0x010fe2000d7a1270 */
[----:B------:R-:W4:Y:S01]  /*1ed50*/  LDCU UR10, c[0x0][0x39c] ;  /* 0x00007380ff0a77ac */ /* 0x000f220008000800 */
[----:B-1----:R-:W-:Y:S01]  /*1ed60*/  IADD3 R6, P3, PT, R8, R2, RZ ;  /* 0x0000000208067210 */ /* 0x002fe20007f7e0ff */
[----:B------:R-:W-:-:S04]  /*1ed70*/  VIADD R4, R29, 0xf ;  /* 0x0000000f1d047836 */ /* 0x000fc80000000000 */
[----:B------:R-:W-:Y:S01]  /*1ed80*/  IMAD.X R7, R9, 0x1, R3, P3 ;  /* 0x0000000109077824 */ /* 0x000fe200018e0603 */
[----:B0-----:R-:W-:Y:S01]  /*1ed90*/  ISETP.GE.AND P3, PT, R4, UR6, PT ;  /* 0x0000000604007c0c */ /* 0x001fe2000bf66270 */
[----:B------:R-:W-:Y:S01]  /*1eda0*/  VIADD R11, R29, 0x10 ;  /* 0x000000101d0b7836 */ /* 0x000fe20000000000 */
[----:B------:R-:W-:Y:S01]  /*1edb0*/  IADD3 R4, P6, PT, R8, R22, RZ ;  /* 0x0000001608047210 */ /* 0x000fe20007fde0ff */
[----:B------:R-:W0:Y:S01]  /*1edc0*/  LDCU UR6, c[0x0][0x3b8] ;  /* 0x00007700ff0677ac */ /* 0x000e220008000800 */
[----:B------:R-:W-:-:S05]  /*1edd0*/  PRMT R5, R16, 0x7770, RZ ;  /* 0x0000777010057816 */ /* 0x000fca00000000ff */
[----:B------:R1:W-:Y:S01]  /*1ede0*/  @P4 STG.E.U8 desc[UR8][R6.64], R5 ;  /* 0x0000000506004986 */ /* 0x0003e2000c101108 */
[----:B------:R-:W-:Y:S01]  /*1edf0*/  ISETP.LT.AND P4, PT, R28, UR12, !P2 ;  /* 0x0000000c1c007c0c */ /* 0x000fe2000d781270 */
[----:B------:R-:W0:Y:S01]  /*1ee00*/  LDCU UR12, c[0x0][0x398] ;  /* 0x00007300ff0c77ac */ /* 0x000e220008000800 */
[----:B------:R-:W-:Y:S02]  /*1ee10*/  ISETP.LT.AND P2, PT, R27, UR14, !P2 ;  /* 0x0000000e1b007c0c */ /* 0x000fe4000d741270 */
[C---:B------:R-:W-:Y:S01]  /*1ee20*/  PRMT R10, R16.reuse, 0x7772, RZ ;  /* 0x00007772100a7816 */ /* 0x040fe200000000ff */
[----:B------:R-:W0:Y:S01]  /*1ee30*/  LDCU UR14, c[0x0][0x398] ;  /* 0x00007300ff0e77ac */ /* 0x000e220008000800 */
[----:B-1----:R-:W-:Y:S01]  /*1ee40*/  IMAD.X R5, R9, 0x1, R20, P6 ;  /* 0x0000000109057824 */ /* 0x002fe200030e0614 */
[----:B------:R-:W-:Y:S02]  /*1ee50*/  PRMT R7, R16, 0x7771, RZ ;  /* 0x0000777110077816 */ /* 0x000fe400000000ff */
[----:B------:R-:W-:-:S03]  /*1ee60*/  IADD3 R6, P6, PT, R8, R21, RZ ;  /* 0x0000001508067210 */ /* 0x000fc60007fde0ff */
[----:B------:R1:W-:Y:S02]  /*1ee70*/  @P5 STG.E.U8 desc[UR8][R4.64], R7 ;  /* 0x0000000704005986 */ /* 0x0003e4000c101108 */
[C---:B-1----:R-:W-:Y:S01]  /*1ee80*/  IADD3 R4, P5, PT, R8.reuse, R23, RZ ;  /* 0x0000001708047210 */ /* 0x042fe20007fbe0ff */
[C---:B------:R-:W-:Y:S02]  /*1ee90*/  IMAD.X R7, R9.reuse, 0x1, R24, P6 ;  /* 0x0000000109077824 */ /* 0x040fe400030e0618 */
[----:B--2---:R-:W-:Y:S01]  /*1eea0*/  VIADD R8, R8, UR4 ;  /* 0x0000000408087c36 */ /* 0x004fe20008000000 */
[----:B------:R-:W1:Y:S01]  /*1eeb0*/  LDCU UR4, c[0x0][0x39c] ;  /* 0x00007380ff0477ac */ /* 0x000e620008000800 */
[----:B------:R-:W-:Y:S01]  /*1eec0*/  IMAD.X R5, R9, 0x1, R0, P5 ;  /* 0x0000000109057824 */ /* 0x000fe200028e0600 */
[----:B------:R-:W-:Y:S01]  /*1eed0*/  PRMT R9, R16, 0x7773, RZ ;  /* 0x0000777310097816 */ /* 0x000fe200000000ff */
[----:B------:R2:W-:Y:S01]  /*1eee0*/  @P4 STG.E.U8 desc[UR8][R6.64], R10 ;  /* 0x0000000a06004986 */ /* 0x0005e2000c101108 */
[----:B------:R-:W-:Y:S01]  /*1eef0*/  ISETP.LT.AND P4, PT, R25, UR16, !P1 ;  /* 0x0000001019007c0c */ /* 0x000fe2000cf81270 */
[----:B------:R-:W0:Y:S02]  /*1ef00*/  LDCU UR16, c[0x0][0x398] ;  /* 0x00007300ff1077ac */ /* 0x000e240008000800 */
[----:B------:R1:W-:Y:S01]  /*1ef10*/  @P2 STG.E.U8 desc[UR8][R4.64], R9 ;  /* 0x0000000904002986 */ /* 0x0003e2000c101108 */
[----:B------:R-:W-:Y:S01]  /*1ef20*/  ISETP.LT.AND P2, PT, R26, UR18, !P1 ;  /* 0x000000121a007c0c */ /* 0x000fe2000cf41270 */
[----:B------:R-:W3:Y:S01]  /*1ef30*/  LDCU UR18, c[0x0][0x398] ;  /* 0x00007300ff1277ac */ /* 0x000ee20008000800 */
[----:B------:R-:W-:-:S02]  /*1ef40*/  PRMT R16, R19, 0x7770, RZ ;  /* 0x0000777013107816 */ /* 0x000fc400000000ff */
[C---:B--2---:R-:W-:Y:S02]  /*1ef50*/  IADD3 R6, P6, PT, R8.reuse, R2, RZ ;  /* 0x0000000208067210 */ /* 0x044fe40007fde0ff */
[----:B-1----:R-:W-:Y:S02]  /*1ef60*/  SHF.R.S32.HI R9, RZ, 0x1f, R8 ;  /* 0x0000001fff097819 */ /* 0x002fe40000011408 */
[----:B------:R-:W-:-:S03]  /*1ef70*/  IADD3 R4, P5, PT, R8, R22, RZ ;  /* 0x0000001608047210 */ /* 0x000fc60007fbe0ff */
[C---:B------:R-:W-:Y:S01]  /*1ef80*/  IMAD.X R7, R9.reuse, 0x1, R3, P6 ;  /* 0x0000000109077824 */ /* 0x040fe200030e0603 */
[----:B0-----:R-:W-:Y:S01]  /*1ef90*/  ISETP.LT.AND P6, PT, R28, UR12, !P1 ;  /* 0x0000000c1c007c0c */ /* 0x001fe2000cfc1270 */
[----:B------:R-:W-:Y:S01]  /*1efa0*/  IMAD.X R5, R9, 0x1, R20, P5 ;  /* 0x0000000109057824 */ /* 0x000fe200028e0614 */
[----:B------:R-:W-:Y:S01]  /*1efb0*/  PRMT R10, R19, 0x7771, RZ ;  /* 0x00007771130a7816 */ /* 0x000fe200000000ff */
[----:B------:R-:W0:Y:S01]  /*1efc0*/  LDCU UR12, c[0x0][0x398] ;  /* 0x00007300ff0c77ac */ /* 0x000e220008000800 */
[----:B------:R1:W-:Y:S04]  /*1efd0*/  @P4 STG.E.U8 desc[UR8][R6.64], R16 ;  /* 0x0000001006004986 */ /* 0x0003e8000c101108 */
[----:B------:R2:W-:Y:S01]  /*1efe0*/  @P2 STG.E.U8 desc[UR8][R4.64], R10 ;  /* 0x0000000a04002986 */ /* 0x0005e2000c101108 */
[----:B-1----:R-:W-:Y:S01]  /*1eff0*/  IADD3 R6, P5, PT, R8, R21, RZ ;  /* 0x0000001508067210 */ /* 0x002fe20007fbe0ff */
[----:B--2---:R-:W-:Y:S01]  /*1f000*/  VIADD R4, R29, 0x11 ;  /* 0x000000111d047836 */ /* 0x004fe20000000000 */
[----:B------:R-:W-:-:S03]  /*1f010*/  PRMT R5, R19, 0x7772, RZ ;  /* 0x0000777213057816 */ /* 0x000fc600000000ff */
[----:B------:R-:W-:Y:S01]  /*1f020*/  IMAD.X R7, R9, 0x1, R24, P5 ;  /* 0x0000000109077824 */ /* 0x000fe200028e0618 */
[----:B------:R-:W-:Y:S01]  /*1f030*/  ISETP.LT.AND P5, PT, R27, UR14, !P1 ;  /* 0x0000000e1b007c0c */ /* 0x000fe2000cfa1270 */
[----:B------:R-:W1:Y:S01]  /*1f040*/  LDCU UR14, c[0x0][0x398] ;  /* 0x00007300ff0e77ac */ /* 0x000e620008000800 */
[----:B------:R-:W-:Y:S02]  /*1f050*/  ISETP.GE.AND P2, PT, R4, UR4, PT ;  /* 0x0000000404007c0c */ /* 0x000fe4000bf46270 */
[----:B------:R2:W-:Y:S01]  /*1f060*/  @P6 STG.E.U8 desc[UR8][R6.64], R5 ;  /* 0x0000000506006986 */ /* 0x0005e2000c101108 */
[----:B------:R-:W-:Y:S01]  /*1f070*/  IADD3 R4, P6, PT, R8, R23, RZ ;  /* 0x0000001708047210 */ /* 0x000fe20007fde0ff */
[----:B------:R-:W0:Y:S01]  /*1f080*/  LDCU UR4, c[0x0][0x3b8] ;  /* 0x00007700ff0477ac */ /* 0x000e220008000800 */
[----:B----4-:R-:W-:Y:S02]  /*1f090*/  ISETP.GE.AND P4, PT, R11, UR10, PT ;  /* 0x0000000a0b007c0c */ /* 0x010fe4000bf86270 */
[----:B---3--:R-:W-:Y:S01]  /*1f0a0*/  PRMT R10, R17, 0x7773, RZ ;  /* 0x00007773110a7816 */ /* 0x008fe200000000ff */
[----:B------:R-:W3:Y:S01]  /*1f0b0*/  LDCU UR10, c[0x0][0x398] ;  /* 0x00007300ff0a77ac */ /* 0x000ee20008000800 */
[----:B--2---:R-:W-:Y:S01]  /*1f0c0*/  IMAD.X R5, R9, 0x1, R0, P6 ;  /* 0x0000000109057824 */ /* 0x004fe200030e0600 */
[----:B------:R-:W-:-:S02]  /*1f0d0*/  PRMT R7, R19, 0x7773, RZ ;  /* 0x0000777313077816 */ /* 0x000fc400000000ff */
[C---:B------:R-:W-:Y:S02]  /*1f0e0*/  PRMT R11, R17.reuse, 0x7772, RZ ;  /* 0x00007772110b7816 */ /* 0x040fe400000000ff */
[C---:B------:R-:W-:Y:S01]  /*1f0f0*/  PRMT R16, R17.reuse, 0x7771, RZ ;  /* 0x0000777111107816 */ /* 0x040fe200000000ff */
[----:B------:R2:W-:Y:S02]  /*1f100*/  @P5 STG.E.U8 desc[UR8][R4.64], R7 ;  /* 0x0000000704005986 */ /* 0x0005e4000c101108 */
[----:B--2---:R-:W-:Y:S02]  /*1f110*/  PRMT R5, R17, 0x7770, RZ ;  /* 0x0000777011057816 */ /* 0x004fe400000000ff */
[----:B------:R-:W2:Y:S01]  /*1f120*/  LDL.LU R17, [R1+0x10] ;  /* 0x0000100001117983 */ /* 0x000ea20000300800 */
[----:B------:R-:W-:Y:S01]  /*1f130*/  VIADD R8, R8, UR6 ;  /* 0x0000000608087c36 */ /* 0x000fe20008000000 */
[----:B------:R-:W-:Y:S01]  /*1f140*/  ISETP.LT.AND P1, PT, R25, UR16, !P3 ;  /* 0x0000001019007c0c */ /* 0x000fe2000df21270 */
[----:B------:R-:W4:Y:S03]  /*1f150*/  LDCU UR6, c[0x0][0x398] ;  /* 0x00007300ff0677ac */ /* 0x000f260008000800 */
[----:B------:R-:W-:Y:S01]  /*1f160*/  SHF.R.S32.HI R9, RZ, 0x1f, R8 ;  /* 0x0000001fff097819 */ /* 0x000fe20000011408 */
[----:B------:R-:W4:Y:S01]  /*1f170*/  LDCU UR16, c[0x0][0x398] ;  /* 0x00007300ff1077ac */ /* 0x000f220008000800 */
[----:B------:R-:W-:-:S02]  /*1f180*/  IADD3 R6, P6, PT, R8, R2, RZ ;  /* 0x0000000208067210 */ /* 0x000fc40007fde0ff */
[----:B---3--:R-:W-:Y:S01]  /*1f190*/  ISETP.LT.AND P5, PT, R26, UR10, !P3 ;  /* 0x0000000a1a007c0c */ /* 0x008fe2000dfa1270 */
[----:B------:R-:W3:Y:S02]  /*1f1a0*/  LDCU UR10, c[0x0][0x398] ;  /* 0x00007300ff0a77ac */ /* 0x000ee40008000800 */
[----:B------:R-:W-:Y:S01]  /*1f1b0*/  IMAD.X R7, R9, 0x1, R3, P6 ;  /* 0x0000000109077824 */ /* 0x000fe200030e0603 */
[----:B------:R-:W-:-:S04]  /*1f1c0*/  IADD3 R4, P6, PT, R8, R22, RZ ;  /* 0x0000001608047210 */ /* 0x000fc80007fde0ff */
[----:B------:R3:W-:Y:S01]  /*1f1d0*/  @P1 STG.E.U8 desc[UR8][R6.64], R5 ;  /* 0x0000000506001986 */ /* 0x0007e2000c101108 */
[----:B0-----:R-:W-:Y:S01]  /*1f1e0*/  ISETP.LT.AND P1, PT, R28, UR12, !P3 ;  /* 0x0000000c1c007c0c */ /* 0x001fe2000df21270 */
[----:B------:R-:W0:Y:S01]  /*1f1f0*/  LDCU UR12, c[0x0][0x398] ;  /* 0x00007300ff0c77ac */ /* 0x000e220008000800 */
[----:B-1----:R-:W-:Y:S01]  /*1f200*/  ISETP.LT.AND P3, PT, R27, UR14, !P3 ;  /* 0x0000000e1b007c0c */ /* 0x002fe2000df61270 */
[----:B------:R-:W1:Y:S01]  /*1f210*/  LDCU UR14, c[0x0][0x398] ;  /* 0x00007300ff0e77ac */ /* 0x000e620008000800 */
[----:B---3--:R-:W-:Y:S01]  /*1f220*/  IMAD.X R5, R9, 0x1, R20, P6 ;  /* 0x0000000109057824 */ /* 0x008fe200030e0614 */
[----:B------:R-:W-:-:S05]  /*1f230*/  IADD3 R6, P6, PT, R8, R21, RZ ;  /* 0x0000001508067210 */ /* 0x000fca0007fde0ff */
[----:B------:R-:W-:Y:S01]  /*1f240*/  IMAD.X R7, R9, 0x1, R24, P6 ;  /* 0x0000000109077824 */ /* 0x000fe200030e0618 */
[----:B------:R3:W-:Y:S04]  /*1f250*/  @P5 STG.E.U8 desc[UR8][R4.64], R16 ;  /* 0x0000001004005986 */ /* 0x0007e8000c101108 */
[----:B------:R0:W-:Y:S01]  /*1f260*/  @P1 STG.E.U8 desc[UR8][R6.64], R11 ;  /* 0x0000000b06001986 */ /* 0x0001e2000c101108 */
[----:B----4-:R-:W-:Y:S01]  /*1f270*/  ISETP.LT.AND P1, PT, R25, UR6, !P4 ;  /* 0x0000000619007c0c */ /* 0x010fe2000e721270 */
[----:B------:R-:W4:Y:S01]  /*1f280*/  LDCU UR6, c[0x0][0x39c] ;  /* 0x00007380ff0677ac */ /* 0x000f220008000800 */
[C---:B---3--:R-:W-:Y:S01]  /*1f290*/  IADD3 R4, P5, PT, R8.reuse, R23, RZ ;  /* 0x0000001708047210 */ /* 0x048fe20007fbe0ff */
[----:B0-----:R-:W-:Y:S01]  /*1f2a0*/  VIADD R11, R8, UR4 ;  /* 0x00000004080b7c36 */ /* 0x001fe20008000000 */
[----:B------:R-:W0:Y:S03]  /*1f2b0*/  LDCU UR4, c[0x0][0x3b8] ;  /* 0x00007700ff0477ac */ /* 0x000e260008000800 */
[----:B------:R-:W-:Y:S01]  /*1f2c0*/  IMAD.X R5, R9, 0x1, R0, P5 ;  /* 0x0000000109057824 */ /* 0x000fe200028e0600 */
[----:B------:R-:W-:-:S02]  /*1f2d0*/  SHF.R.S32.HI R8, RZ, 0x1f, R11 ;  /* 0x0000001fff087819 */ /* 0x000fc4000001140b */
[C---:B------:R-:W-:Y:S02]  /*1f2e0*/  IADD3 R6, P5, PT, R11.reuse, R2, RZ ;  /* 0x000000020b067210 */ /* 0x040fe40007fbe0ff */
[----:B------:R3:W-:Y:S01]  /*1f2f0*/  @P3 STG.E.U8 desc[UR8][R4.64], R10 ;  /* 0x0000000a04003986 */ /* 0x0007e2000c101108 */
[----:B------:R-:W-:Y:S01]  /*1f300*/  ISETP.LT.AND P3, PT, R26, UR10, !P4 ;  /* 0x0000000a1a007c0c */ /* 0x000fe2000e761270 */
[----:B------:R-:W0:Y:S01]  /*1f310*/  LDCU UR10, c[0x0][0x39c] ;  /* 0x00007380ff0a77ac */ /* 0x000e220008000800 */
[----:B------:R-:W-:Y:S01]  /*1f320*/  IMAD.X R7, R8, 0x1, R3, P5 ;  /* 0x0000000108077824 */ /* 0x000fe200028e0603 */
[C---:B------:R-:W-:Y:S02]  /*1f330*/  PRMT R9, R18.reuse, 0x7771, RZ ;  /* 0x0000777112097816 */ /* 0x040fe400000000ff */
[----:B---3--:R-:W-:Y:S02]  /*1f340*/  PRMT R5, R18, 0x7770, RZ ;  /* 0x0000777012057816 */ /* 0x008fe400000000ff */
[----:B------:R-:W-:-:S03]  /*1f350*/  IADD3 R4, P6, PT, R11, R22, RZ ;  /* 0x000000160b047210 */ /* 0x000fc60007fde0ff */
[----:B------:R3:W-:Y:S01]  /*1f360*/  @P1 STG.E.U8 desc[UR8][R6.64], R5 ;  /* 0x0000000506001986 */ /* 0x0007e2000c101108 */
[----:B------:R-:W-:Y:S01]  /*1f370*/  ISETP.LT.AND P5, PT, R28, UR12, !P4 ;  /* 0x0000000c1c007c0c */ /* 0x000fe2000e7a1270 */
[----:B------:R-:W0:Y:S01]  /*1f380*/  LDCU UR12, c[0x0][0x398] ;  /* 0x00007300ff0c77ac */ /* 0x000e220008000800 */
[----:B------:R-:W-:Y:S01]  /*1f390*/  PRMT R10, R18, 0x7772, RZ ;  /* 0x00007772120a7816 */ /* 0x000fe200000000ff */
[----:B---3--:R-:W-:Y:S01]  /*1f3a0*/  IMAD.X R5, R8, 0x1, R20, P6 ;  /* 0x0000000108057824 */ /* 0x008fe200030e0614 */
[----:B------:R-:W-:-:S04]  /*1f3b0*/  IADD3 R6, P1, PT, R11, R21, RZ ;  /* 0x000000150b067210 */ /* 0x000fc80007f3e0ff */
[----:B------:R3:W-:Y:S01]  /*1f3c0*/  @P3 STG.E.U8 desc[UR8][R4.64], R9 ;  /* 0x0000000904003986 */ /* 0x0007e2000c101108 */
[C---:B------:R-:W-:Y:S01]  /*1f3d0*/  IMAD.X R7, R8.reuse, 0x1, R24, P1 ;  /* 0x0000000108077824 */ /* 0x040fe200008e0618 */
[----:B-1----:R-:W-:Y:S01]  /*1f3e0*/  ISETP.LT.AND P4, PT, R27, UR14, !P4 ;  /* 0x0000000e1b007c0c */ /* 0x002fe2000e781270 */
[----:B------:R-:W1:Y:S01]  /*1f3f0*/  LDCU UR14, c[0x0][0x398] ;  /* 0x00007300ff0e77ac */ /* 0x000e620008000800 */
[----:B------:R-:W-:Y:S02]  /*1f400*/  ISETP.LT.AND P1, PT, R25, UR16, !P2 ;  /* 0x0000001019007c0c */ /* 0x000fe4000d721270 */
[C---:B---3--:R-:W-:Y:S01]  /*1f410*/  IADD3 R4, P3, PT, R11.reuse, R23, RZ ;  /* 0x000000170b047210 */ /* 0x048fe20007f7e0ff */
[----:B0-----:R-:W-:Y:S01]  /*1f420*/  VIADD R9, R11, UR4 ;  /* 0x000000040b097c36 */ /* 0x001fe20008000000 */
[----:B------:R0:W-:Y:S01]  /*1f430*/  @P5 STG.E.U8 desc[UR8][R6.64], R10 ;  /* 0x0000000a06005986 */ /* 0x0001e2000c101108 */
[----:B------:R-:W3:Y:S02]  /*1f440*/  LDCU UR4, c[0x0][0x3b8] ;  /* 0x00007700ff0477ac */ /* 0x000ee40008000800 */
[----:B------:R-:W-:Y:S01]  /*1f450*/  IMAD.X R5, R8, 0x1, R0, P3 ;  /* 0x0000000108057824 */ /* 0x000fe200018e0600 */
[----:B------:R-:W-:Y:S01]  /*1f460*/  PRMT R8, R18, 0x7773, RZ ;  /* 0x0000777312087816 */ /* 0x000fe200000000ff */
[----:B------:R-:W1:Y:S01]  /*1f470*/  LDCU UR16, c[0x0][0x398] ;  /* 0x00007300ff1077ac */ /* 0x000e620008000800 */
[----:B------:R-:W3:Y:S01]  /*1f480*/  LDL.LU R18, [R1+0x34] ;  /* 0x0000340001127983 */ /* 0x000ee20000300800 */
[----:B0-----:R-:W-:Y:S01]  /*1f490*/  VIADD R7, R29, 0x12 ;  /* 0x000000121d077836 */ /* 0x001fe20000000000 */
[----:B------:R-:W-:-:S02]  /*1f4a0*/  SHF.R.S32.HI R10, RZ, 0x1f, R9 ;  /* 0x0000001fff0a7819 */ /* 0x000fc40000011409 */
[----:B------:R-:W-:Y:S02]  /*1f4b0*/  IADD3 R6, P5, PT, R9, R2, RZ ;  /* 0x0000000209067210 */ /* 0x000fe40007fbe0ff */
[----:B----4-:R-:W-:Y:S01]  /*1f4c0*/  ISETP.GE.AND P3, PT, R7, UR6, PT ;  /* 0x0000000607007c0c */ /* 0x010fe2000bf66270 */
[----:B------:R0:W-:Y:S02]  /*1f4d0*/  @P4 STG.E.U8 desc[UR8][R4.64], R8 ;  /* 0x0000000804004986 */ /* 0x0001e4000c101108 */
[----:B------:R-:W-:Y:S01]  /*1f4e0*/  IMAD.X R7, R10, 0x1, R3, P5 ;  /* 0x000000010a077824 */ /* 0x000fe200028e0603 */
[----:B------:R-:W-:Y:S01]  /*1f4f0*/  ISETP.LT.AND P5, PT, R26, UR12, !P2 ;  /* 0x0000000c1a007c0c */ /* 0x000fe2000d7a1270 */
[----:B------:R-:W4:Y:S01]  /*1f500*/  LDCU UR6, c[0x0][0x398] ;  /* 0x00007300ff0677ac */ /* 0x000f220008000800 */
[----:B------:R-:W-:Y:S01]  /*1f510*/  ISETP.LT.AND P4, PT, R28, UR18, !P2 ;  /* 0x000000121c007c0c */ /* 0x000fe2000d781270 */
[----:B------:R-:W0:Y:S01]  /*1f520*/  LDCU UR12, c[0x0][0x398] ;  /* 0x00007300ff0c77ac */ /* 0x000e220008000800 */
[----:B------:R-:W0:Y:S01]  /*1f530*/  LDCU UR18, c[0x0][0x398] ;  /* 0x00007300ff1277ac */ /* 0x000e220008000800 */
[----:B--2---:R-:W-:-:S05]  /*1f540*/  PRMT R11, R17, 0x7770, RZ ;  /* 0x00007770110b7816 */ /* 0x004fca00000000ff */
[----:B------:R2:W-:Y:S01]  /*1f550*/  @P1 STG.E.U8 desc[UR8][R6.64], R11 ;  /* 0x0000000b06001986 */ /* 0x0005e2000c101108 */
[----:B0-----:R-:W-:Y:S02]  /*1f560*/  IADD3 R4, P1, PT, R9, R22, RZ ;  /* 0x0000001609047210 */ /* 0x001fe40007f3e0ff */
[----:B------:R-:W-:-:S03]  /*1f570*/  PRMT R8, R17, 0x7771, RZ ;  /* 0x0000777111087816 */ /* 0x000fc600000000ff */
[C---:B------:R-:W-:Y:S02]  /*1f580*/  IMAD.X R5, R10.reuse, 0x1, R20, P1 ;  /* 0x000000010a057824 */ /* 0x040fe400008e0614 */
[----:B--2---:R-:W-:Y:S01]  /*1f590*/  VIADD R7, R29, 0x13 ;  /* 0x000000131d077836 */ /* 0x004fe20000000000 */
[----:B------:R-:W-:Y:S02]  /*1f5a0*/  IADD3 R6, P6, PT, R9, R21, RZ ;  /* 0x0000001509067210 */ /* 0x000fe40007fde0ff */
[----:B------:R-:W-:Y:S02]  /*1f5b0*/  PRMT R11, R17, 0x7772, RZ ;  /* 0x00007772110b7816 */ /* 0x000fe400000000ff */
[----:B------:R-:W-:Y:S01]  /*1f5c0*/  ISETP.GE.AND P1, PT, R7, UR10, PT ;  /* 0x0000000a07007c0c */ /* 0x000fe2000bf26270 */
[----:B------:R-:W-:Y:S01]  /*1f5d0*/  IMAD.X R7, R10, 0x1, R24, P6 ;  /* 0x000000010a077824 */ /* 0x000fe200030e0618 */
[----:B------:R-:W-:Y:S01]  /*1f5e0*/  @P5 STG.E.U8 desc[UR8][R4.64], R8 ;  /* 0x0000000804005986 */ /* 0x000fe2000c101108 */
[----:B----4-:R-:W-:Y:S01]  /*1f5f0*/  ISETP.LT.AND P2, PT, R27, UR6, !P2 ;  /* 0x000000061b007c0c */ /* 0x010fe2000d741270 */
[----:B------:R-:W0:Y:S02]  /*1f600*/  LDCU UR10, c[0x0][0x39c] ;  /* 0x00007380ff0a77ac */ /* 0x000e240008000800 */
[----:B------:R2:W-:Y:S01]  /*1f610*/  @P4 STG.E.U8 desc[UR8][R6.64], R11 ;  /* 0x0000000b06004986 */ /* 0x0005e2000c101108 */
[----:B------:R-:W-:Y:S01]  /*1f620*/  ISETP.LT.AND P6, PT, R25, UR12, !P3 ;  /* 0x0000000c19007c0c */ /* 0x000fe2000dfc1270 */
[----:B------:R-:W4:Y:S01]  /*1f630*/  LDCU UR6, c[0x0][0x3b8] ;  /* 0x00007700ff0677ac */ /* 0x000f220008000800 */
[----:B-1----:R-:W-:Y:S01]  /*1f640*/  ISETP.LT.AND P5, PT, R26, UR14, !P3 ;  /* 0x0000000e1a007c0c */ /* 0x002fe2000dfa1270 */
[----:B------:R-:W1:Y:S01]  /*1f650*/  LDCU UR12, c[0x0][0x398] ;  /* 0x00007300ff0c77ac */ /* 0x000e620008000800 */
[----:B--2---:R-:W-:Y:S01]  /*1f660*/  PRMT R7, R17, 0x7773, RZ ;  /* 0x0000777311077816 */ /* 0x004fe200000000ff */
[----:B------:R-:W2:Y:S01]  /*1f670*/  LDCU UR14, c[0x0][0x398] ;  /* 0x00007300ff0e77ac */ /* 0x000ea20008000800 */
[----:B------:R-:W2:Y:S01]  /*1f680*/  LDL.LU R17, [R1+0x14] ;  /* 0x0000140001117983 */ /* 0x000ea20000300800 */
[C---:B------:R-:W-:Y:S01]  /*1f690*/  IADD3 R4, P4, PT, R9.reuse, R23, RZ ;  /* 0x0000001709047210 */ /* 0x040fe20007f9e0ff */
[----:B---3--:R-:W-:Y:S01]  /*1f6a0*/  VIADD R9, R9, UR4 ;  /* 0x0000000409097c36 */ /* 0x008fe20008000000 */
[----:B------:R-:W3:Y:S03]  /*1f6b0*/  LDCU UR4, c[0x0][0x398] ;  /* 0x00007300ff0477ac */ /* 0x000ee60008000800 */
[----:B------:R-:W-:Y:S01]  /*1f6c0*/  IMAD.X R5, R10, 0x1, R0, P4 ;  /* 0x000000010a057824 */ /* 0x000fe200020e0600 */
[----:B------:R-:W-:-:S02]  /*1f6d0*/  SHF.R.S32.HI R8, RZ, 0x1f, R9 ;  /* 0x0000001fff087819 */ /* 0x000fc40000011409 */
[----:B------:R-:W-:Y:S02]  /*1f6e0*/  IADD3 R6, P4, PT, R9, R2, RZ ;  /* 0x0000000209067210 */ /* 0x000fe40007f9e0ff */
[----:B------:R0:W-:Y:S01]  /*1f6f0*/  @P2 STG.E.U8 desc[UR8][R4.64], R7 ;  /* 0x0000000704002986 */ /* 0x0001e2000c101108 */
[----:B------:R-:W-:Y:S02]  /*1f700*/  VIADD R10, R29, 0x14 ;  /* 0x000000141d0a7836 */ /* 0x000fe40000000000 */
[----:B0-----:R-:W-:Y:S01]  /*1f710*/  IMAD.X R7, R8, 0x1, R3, P4 ;  /* 0x0000000108077824 */ /* 0x001fe200020e0603 */
[----:B------:R-:W-:Y:S01]  /*1f720*/  ISETP.LT.AND P4, PT, R28, UR16, !P3 ;  /* 0x000000101c007c0c */ /* 0x000fe2000df81270 */
[----:B------:R-:W0:Y:S01]  /*1f730*/  LDCU UR16, c[0x0][0x398] ;  /* 0x00007300ff1077ac */ /* 0x000e220008000800 */
[----:B------:R-:W-:Y:S02]  /*1f740*/  IADD3 R4, P2, PT, R9, R22, RZ ;  /* 0x0000001609047210 */ /* 0x000fe40007f5e0ff */
[----:B---3--:R-:W-:Y:S01]  /*1f750*/  ISETP.LT.AND P3, PT, R27, UR4, !P3 ;  /* 0x000000041b007c0c */ /* 0x008fe2000df61270 */
[----:B------:R-:W3:Y:S01]  /*1f760*/  LDCU UR4, c[0x0][0x3b8] ;  /* 0x00007700ff0477ac */ /* 0x000ee20008000800 */
[----:B------:R-:W-:-:S05]  /*1f770*/  PRMT R5, R18, 0x7770, RZ ;  /* 0x0000777012057816 */ /* 0x000fca00000000ff */
[----:B------:R0:W-:Y:S01]  /*1f780*/  @P6 STG.E.U8 desc[UR8][R6.64], R5 ;  /* 0x0000000506006986 */ /* 0x0001e2000c101108 */
[----:B------:R-:W-:Y:S02]  /*1f790*/  PRMT R11, R18, 0x7772, RZ ;  /* 0x00007772120b7816 */ /* 0x000fe400000000ff */
[----:B0-----:R-:W-:Y:S01]  /*1f7a0*/  IADD3 R6, P6, PT, R9, R21, RZ ;  /* 0x0000001509067210 */ /* 0x001fe20007fde0ff */
[----:B------:R-:W-:Y:S01]  /*1f7b0*/  IMAD.X R5, R8, 0x1, R20, P2 ;  /* 0x0000000108057824 */ /* 0x000fe200010e0614 */
[----:B------:R-:W-:Y:S01]  /*1f7c0*/  ISETP.GE.AND P2, PT, R10, UR10, PT ;  /* 0x0000000a0a007c0c */ /* 0x000fe2000bf46270 */
[----:B------:R-:W0:Y:S01]  /*1f7d0*/  LDCU UR10, c[0x0][0x398] ;  /* 0x00007300ff0a77ac */ /* 0x000e220008000800 */
[----:B------:R-:W-:Y:S01]  /*1f7e0*/  PRMT R10, R18, 0x7771, RZ ;  /* 0x00007771120a7816 */ /* 0x000fe200000000ff */
[----:B------:R-:W-:-:S04]  /*1f7f0*/  IMAD.X R7, R8, 0x1, R24, P6 ;  /* 0x0000000108077824 */ /* 0x000fc800030e0618 */
[----:B------:R0:W-:Y:S04]  /*1f800*/  @P5 STG.E.U8 desc[UR8][R4.64], R10 ;  /* 0x0000000a04005986 */ /* 0x0001e8000c101108 */
[----:B------:R3:W-:Y:S01]  /*1f810*/  @P4 STG.E.U8 desc[UR8][R6.64], R11 ;  /* 0x0000000b06004986 */ /* 0x0007e2000c101108 */
[----:B-1----:R-:W-:Y:S01]  /*1f820*/  ISETP.LT.AND P6, PT, R25, UR12, !P1 ;  /* 0x0000000c19007c0c */ /* 0x002fe2000cfc1270 */
[----:B------:R-:W1:Y:S01]  /*1f830*/  LDCU UR12, c[0x0][0x398] ;  /* 0x00007300ff0c77ac */ /* 0x000e620008000800 */
[----:B0-----:R-:W-:Y:S02]  /*1f840*/  PRMT R5, R18, 0x7773, RZ ;  /* 0x0000777312057816 */ /* 0x001fe400000000ff */
[----:B------:R-:W2:Y:S01]  /*1f850*/  LDL.LU R18, [R1+0x38] ;  /* 0x0000380001127983 */ /* 0x000ea20000300800 */
[C---:B---3--:R-:W-:Y:S01]  /*1f860*/  IADD3 R6, P4, PT, R9.reuse, R23, RZ ;  /* 0x0000001709067210 */ /* 0x048fe20007f9e0ff */
[----:B----4-:R-:W-:Y:S01]  /*1f870*/  VIADD R9, R9, UR6 ;  /* 0x0000000609097c36 */ /* 0x010fe20008000000 */
[----:B------:R-:W0:Y:S03]  /*1f880*/  LDCU UR6, c[0x0][0x39c] ;  /* 0x00007380ff0677ac */ /* 0x000e260008000800 */
[----:B------:R-:W-:Y:S01]  /*1f890*/  IMAD.X R7, R8, 0x1, R0, P4 ;  /* 0x0000000108077824 */ /* 0x000fe200020e0600 */
[----:B------:R-:W-:-:S02]  /*1f8a0*/  SHF.R.S32.HI R8, RZ, 0x1f, R9 ;  /* 0x0000001fff087819 */ /* 0x000fc40000011409 */
[C---:B------:R-:W-:Y:S02]  /*1f8b0*/  IADD3 R4, P4, PT, R9.reuse, R2, RZ ;  /* 0x0000000209047210 */ /* 0x040fe40007f9e0ff */
[----:B------:R3:W-:Y:S01]  /*1f8c0*/  @P3 STG.E.U8 desc[UR8][R6.64], R5 ;  /* 0x0000000506003986 */ /* 0x0007e2000c101108 */
[----:B------:R-:W-:Y:S01]  /*1f8d0*/  ISETP.LT.AND P5, PT, R26, UR10, !P1 ;  /* 0x0000000a1a007c0c */ /* 0x000fe2000cfa1270 */
[----:B------:R-:W4:Y:S01]  /*1f8e0*/  LDCU UR10, c[0x0][0x398] ;  /* 0x00007300ff0a77ac */ /* 0x000f220008000800 */
[----:B--2---:R-:W-:Y:S01]  /*1f8f0*/  ISETP.LT.AND P3, PT, R28, UR14, !P1 ;  /* 0x0000000e1c007c0c */ /* 0x004fe2000cf61270 */
[----:B---3--:R-:W-:Y:S01]  /*1f900*/  IMAD.X R5, R8, 0x1, R3, P4 ;  /* 0x0000000108057824 */ /* 0x008fe200020e0603 */
[----:B------:R-:W-:Y:S01]  /*1f910*/  IADD3 R6, P4, PT, R9, R22, RZ ;  /* 0x0000001609067210 */ /* 0x000fe20007f9e0ff */
[----:B------:R-:W2:Y:S01]  /*1f920*/  LDCU UR14, c[0x0][0x398] ;  /* 0x00007300ff0e77ac */ /* 0x000ea20008000800 */
[----:B------:R-:W-:-:S05]  /*1f930*/  PRMT R7, R17, 0x7770, RZ ;  /* 0x0000777011077816 */ /* 0x000fca00000000ff */
[----:B------:R3:W-:Y:S01]  /*1f940*/  @P6 STG.E.U8 desc[UR8][R4.64], R7 ;  /* 0x0000000704006986 */ /* 0x0007e2000c101108 */
[C---:B------:R-:W-:Y:S02]  /*1f950*/  PRMT R10, R17.reuse, 0x7771, RZ ;  /* 0x00007771110a7816 */ /* 0x040fe400000000ff */
[----:B------:R-:W-:Y:S01]  /*1f960*/  PRMT R11, R17, 0x7772, RZ ;  /* 0x00007772110b7816 */ /* 0x000fe200000000ff */
[----:B---3--:R-:W-:Y:S01]  /*1f970*/  VIADD R5, R29, 0x15 ;  /* 0x000000151d057836 */ /* 0x008fe20000000000 */
[----:B------:R-:W-:Y:S01]  /*1f980*/  IADD3 R4, P6, PT, R9, R21, RZ ;  /* 0x0000001509047210 */ /* 0x000fe20007fde0ff */
[----:B------:R-:W-:-:S03]  /*1f990*/  IMAD.X R7, R8, 0x1, R20, P4 ;  /* 0x0000000108077824 */ /* 0x000fc600020e0614 */
[----:B0-----:R-:W-:Y:S01]  /*1f9a0*/  ISETP.GE.AND P4, PT, R5, UR6, PT ;  /* 0x0000000605007c0c */ /* 0x001fe2000bf86270 */
[----:B------:R-:W-:Y:S01]  /*1f9b0*/  IMAD.X R5, R8, 0x1, R24, P6 ;  /* 0x0000000108057824 */ /* 0x000fe200030e0618 */
[----:B------:R-:W-:Y:S01]  /*1f9c0*/  @P5 STG.E.U8 desc[UR8][R6.64], R10 ;  /* 0x0000000a06005986 */ /* 0x000fe2000c101108 */
[----:B-1----:R-:W-:Y:S01]  /*1f9d0*/  ISETP.LT.AND P1, PT, R27, UR12, !P1 ;  /* 0x0000000c1b007c0c */ /* 0x002fe2000cf21270 */
[----:B------:R-:W0:Y:S02]  /*1f9e0*/  LDCU UR12, c[0x0][0x398] ;  /* 0x00007300ff0c77ac */ /* 0x000e240008000800 */
[----:B------:R1:W-:Y:S01]  /*1f9f0*/  @P3 STG.E.U8 desc[UR8][R4.64], R11 ;  /* 0x0000000b04003986 */ /* 0x0003e2000c101108 */
[----:B------:R-:W3:Y:S01]  /*1fa00*/  LDCU UR6, c[0x0][0x39c] ;  /* 0x00007380ff0677ac */ /* 0x000ee20008000800 */
[----:B-1----:R-:W-:-:S05]  /*1fa10*/  IADD3 R4, P3, PT, R9, R23, RZ ;  /* 0x0000001709047210 */ /* 0x002fca0007f7e0ff */
[----:B------:R-:W-:Y:S01]  /*1fa20*/  IMAD.X R5, R8, 0x1, R0, P3 ;  /* 0x0000000108057824 */ /* 0x000fe200018e0600 */
[----:B------:R-:W-:Y:S02]  /*1fa30*/  PRMT R8, R17, 0x7773, RZ ;  /* 0x0000777311087816 */ /* 0x000fe400000000ff */
[----:B------:R-:W3:Y:S01]  /*1fa40*/  LDL.LU R17, [R1+0x18] ;  /* 0x0000180001117983 */ /* 0x000ee20000300800 */
[----:B------:R-:W-:Y:S01]  /*1fa50*/  VIADD R10, R9, UR4 ;  /* 0x00000004090a7c36 */ /* 0x000fe20008000000 */
[----:B----4-:R-:W-:Y:S01]  /*1fa60*/  ISETP.LT.AND P6, PT, R25, UR10, !P2 ;  /* 0x0000000a19007c0c */ /* 0x010fe2000d7c1270 */
[----:B------:R-:W1:Y:S03]  /*1fa70*/  LDCU UR10, c[0x0][0x398] ;  /* 0x00007300ff0a77ac */ /* 0x000e660008000800 */
[----:B------:R-:W-:Y:S01]  /*1fa80*/  SHF.R.S32.HI R9, RZ, 0x1f, R10 ;  /* 0x0000001fff097819 */ /* 0x000fe2000001140a */
[----:B------:R4:W-:Y:S01]  /*1fa90*/  @P1 STG.E.U8 desc[UR8][R4.64], R8 ;  /* 0x0000000804001986 */ /* 0x0009e2000c101108 */
[----:B------:R-:W-:Y:S01]  /*1faa0*/  IADD3 R6, P5, PT, R10, R2, RZ ;  /* 0x000000020a067210 */ /* 0x000fe20007fbe0ff */
[----:B------:R-:W2:Y:S02]  /*1fab0*/  LDCU UR4, c[0x0][0x3b8] ;  /* 0x00007700ff0477ac */ /* 0x000ea40008000800 */
[----:B--2---:R-:W-:-:S02]  /*1fac0*/  ISETP.LT.AND P3, PT, R26, UR14, !P2 ;  /* 0x0000000e1a007c0c */ /* 0x004fc4000d761270 */
[C---:B------:R-:W-:Y:S01]  /*1fad0*/  IMAD.X R7, R9.reuse, 0x1, R3, P5 ;  /* 0x0000000109077824 */ /* 0x040fe200028e0603 */
[----:B0-----:R-:W-:Y:S01]  /*1fae0*/  ISETP.LT.AND P1, PT, R28, UR12, !P2 ;  /* 0x0000000c1c007c0c */ /* 0x001fe2000d721270 */
[----:B------:R-:W0:Y:S01]  /*1faf0*/  LDCU UR14, c[0x0][0x398] ;  /* 0x00007300ff0e77ac */ /* 0x000e220008000800 */
[----:B----4-:R-:W-:Y:S01]  /*1fb00*/  IADD3 R4, P5, PT, R10, R22, RZ ;  /* 0x000000160a047210 */ /* 0x010fe20007fbe0ff */
[----:B------:R-:W2:Y:S04]  /*1fb10*/  LDCU UR12, c[0x0][0x398] ;  /* 0x00007300ff0c77ac */ /* 0x000ea80008000800 */
[----:B------:R-:W-:Y:S01]  /*1fb20*/  IMAD.X R5, R9, 0x1, R20, P5 ;  /* 0x0000000109057824 */ /* 0x000fe200028e0614 */
[----:B-1----:R-:W-:Y:S01]  /*1fb30*/  ISETP.LT.AND P2, PT, R27, UR10, !P2 ;  /* 0x0000000a1b007c0c */ /* 0x002fe2000d741270 */
[----:B------:R-:W1:Y:S01]  /*1fb40*/  LDCU UR10, c[0x0][0x39c] ;  /* 0x00007380ff0a77ac */ /* 0x000e620008000800 */
[----:B------:R-:W-:-:S05]  /*1fb50*/  PRMT R11, R18, 0x7770, RZ ;  /* 0x00007770120b7816 */ /* 0x000fca00000000ff */
[----:B------:R4:W-:Y:S01]  /*1fb60*/  @P6 STG.E.U8 desc[UR8][R6.64], R11 ;  /* 0x0000000b06006986 */ /* 0x0009e2000c101108 */
[----:B------:R-:W-:Y:S01]  /*1fb70*/  PRMT R8, R18, 0x7771, RZ ;  /* 0x0000777112087816 */ /* 0x000fe200000000ff */
[----:B----4-:R-:W-:Y:S01]  /*1fb80*/  VIADD R7, R29, 0x16 ;  /* 0x000000161d077836 */ /* 0x010fe20000000000 */
[----:B------:R-:W-:Y:S02]  /*1fb90*/  IADD3 R6, P6, PT, R10, R21, RZ ;  /* 0x000000150a067210 */ /* 0x000fe40007fde0ff */
[----:B------:R-:W-:Y:S02]  /*1fba0*/  PRMT R11, R18, 0x7772, RZ ;  /* 0x00007772120b7816 */ /* 0x000fe400000000ff */
[----:B---3--:R-:W-:Y:S01]  /*1fbb0*/  ISETP.GE.AND P5, PT, R7, UR6, PT ;  /* 0x0000000607007c0c */ /* 0x008fe2000bfa6270 */
[----:B------:R-:W-:Y:S01]  /*1fbc0*/  IMAD.X R7, R9, 0x1, R24, P6 ;  /* 0x0000000109077824 */ /* 0x000fe200030e0618 */
[----:B------:R3:W-:Y:S01]  /*1fbd0*/  @P3 STG.E.U8 desc[UR8][R4.64], R8 ;  /* 0x0000000804003986 */ /* 0x0007e2000c101108 */
[----:B------:R-:W4:Y:S03]  /*1fbe0*/  LDCU UR6, c[0x0][0x3b8] ;  /* 0x00007700ff0677ac */ /* 0x000f260008000800 */
[----:B------:R1:W-:Y:S01]  /*1fbf0*/  @P1 STG.E.U8 desc[UR8][R6.64], R11 ;  /* 0x0000000b06001986 */ /* 0x0003e2000c101108 */
[----:B0-----:R-:W-:Y:S01]  /*1fc00*/  ISETP.LT.AND P6, PT, R25, UR14, !P4 ;  /* 0x0000000e19007c0c */ /* 0x001fe2000e7c1270 */
[----:B------:R-:W0:Y:S01]  /*1fc10*/  LDCU UR14, c[0x0][0x398] ;  /* 0x00007300ff0e77ac */ /* 0x000e220008000800 */
[----:B---3--:R-:W-:-:S02]  /*1fc20*/  IADD3 R4, P1, PT, R10, R23, RZ ;  /* 0x000000170a047210 */ /* 0x008fc40007f3e0ff */
[----:B-1----:R-:W-:Y:S02]  /*1fc30*/  PRMT R7, R18, 0x7773, RZ ;  /* 0x0000777312077816 */ /* 0x002fe400000000ff */
[----:B------:R-:W3:Y:S01]  /*1fc40*/  LDL.LU R18, [R1+0x3c] ;  /* 0x00003c0001127983 */ /* 0x000ee20000300800 */
[----:B------:R-:W-:Y:S01]  /*1fc50*/  VIADD R10, R10, UR4 ;  /* 0x000000040a0a7c36 */ /* 0x000fe20008000000 */
[----:B------:R-:W1:Y:S01]  /*1fc60*/  LDCU UR4, c[0x0][0x398] ;  /* 0x00007300ff0477ac */ /* 0x000e620008000800 */
[----:B------:R-:W-:-:S03]  /*1fc70*/  IMAD.X R5, R9, 0x1, R0, P1 ;  /* 0x0000000109057824 */ /* 0x000fc600008e0600 */
[----:B------:R-:W-:Y:S02]  /*1fc80*/  SHF.R.S32.HI R8, RZ, 0x1f, R10 ;  /* 0x0000001fff087819 */ /* 0x000fe4000001140a */
[----:B------:R-:W-:Y:S01]  /*1fc90*/  IADD3 R6, P1, PT, R10, R2, RZ ;  /* 0x000000020a067210 */ /* 0x000fe20007f3e0ff */
[----:B------:R0:W-:Y:S01]  /*1fca0*/  @P2 STG.E.U8 desc[UR8][R4.64], R7 ;  /* 0x0000000704002986 */ /* 0x0001e2000c101108 */
[----:B--2---:R-:W-:Y:S01]  /*1fcb0*/  ISETP.LT.AND P2, PT, R26, UR12, !P4 ;  /* 0x0000000c1a007c0c */ /* 0x004fe2000e741270 */
[----:B------:R-:W-:Y:S01]  /*1fcc0*/  VIADD R9, R29, 0x17 ;  /* 0x000000171d097836 */ /* 0x000fe20000000000 */
[----:B------:R-:W2:Y:S01]  /*1fcd0*/  LDCU UR12, c[0x0][0x398] ;  /* 0x00007300ff0c77ac */ /* 0x000ea20008000800 */
[----:B0-----:R-:W-:Y:S01]  /*1fce0*/  IMAD.X R7, R8, 0x1, R3, P1 ;  /* 0x0000000108077824 */ /* 0x001fe200008e0603 */
[----:B------:R-:W-:Y:S02]  /*1fcf0*/  IADD3 R4, P3, PT, R10, R22, RZ ;  /* 0x000000160a047210 */ /* 0x000fe40007f7e0ff */
[----:B------:R-:W-:-:S05]  /*1fd00*/  PRMT R5, R17, 0x7770, RZ ;  /* 0x0000777011057816 */ /* 0x000fca00000000ff */
[----:B------:R0:W-:Y:S02]  /*1fd10*/  @P6 STG.E.U8 desc[UR8][R6.64], R5 ;  /* 0x0000000506006986 */ /* 0x0001e4000c101108 */
[----:B0-----:R-:W-:Y:S01]  /*1fd20*/  IMAD.X R5, R8, 0x1, R20, P3 ;  /* 0x0000000108057824 */ /* 0x001fe200018e0614 */
[----:B------:R-:W-:Y:S01]  /*1fd30*/  ISETP.GE.AND P3, PT, R9, UR10, PT ;  /* 0x0000000a09007c0c */ /* 0x000fe2000bf66270 */
[----:B------:R-:W0:Y:S01]  /*1fd40*/  LDCU UR10, c[0x0][0x398] ;  /* 0x00007300ff0a77ac */ /* 0x000e220008000800 */
[----:B------:R-:W-:Y:S02]  /*1fd50*/  PRMT R9, R17, 0x7771, RZ ;  /* 0x0000777111097816 */ /* 0x000fe400000000ff */
[----:B------:R-:W-:-:S03]  /*1fd60*/  IADD3 R6, P6, PT, R10, R21, RZ ;  /* 0x000000150a067210 */ /* 0x000fc60007fde0ff */
[----:B------:R0:W-:Y:S01]  /*1fd70*/  @P2 STG.E.U8 desc[UR8][R4.64], R9 ;  /* 0x0000000904002986 */ /* 0x0001e2000c101108 */
[----:B------:R-:W-:Y:S01]  /*1fd80*/  PRMT R11, R17, 0x7772, RZ ;  /* 0x00007772110b7816 */ /* 0x000fe200000000ff */
[----:B------:R-:W-:Y:S01]  /*1fd90*/  IMAD.X R7, R8, 0x1, R24, P6 ;  /* 0x0000000108077824 */ /* 0x000fe200030e0618 */
[----:B0-----:R-:W-:-:S05]  /*1fda0*/  IADD3 R4, P2, PT, R10, R23, RZ ;  /* 0x000000170a047210 */ /* 0x001fca0007f5e0ff */
[----:B------:R-:W-:Y:S01]  /*1fdb0*/  IMAD.X R5, R8, 0x1, R0, P2 ;  /* 0x0000000108057824 */ /* 0x000fe200010e0600 */
[----:B------:R-:W-:Y:S02]  /*1fdc0*/  PRMT R8, R17, 0x7773, RZ ;  /* 0x0000777311087816 */ /* 0x000fe400000000ff */
[----:B------:R-:W3:Y:S01]  /*1fdd0*/  LDL.LU R17, [R1+0x1c] ;  /* 0x00001c0001117983 */ /* 0x000ee20000300800 */
[----:B------:R-:W-:Y:S01]  /*1fde0*/  ISETP.LT.AND P1, PT, R28, UR16, !P4 ;  /* 0x000000101c007c0c */ /* 0x000fe2000e721270 */
[----:B----4-:R-:W-:Y:S01]  /*1fdf0*/  VIADD R9, R10, UR6 ;  /* 0x000000060a097c36 */ /* 0x010fe20008000000 */
[----:B-1----:R-:W-:Y:S01]  /*1fe00*/  ISETP.LT.AND P4, PT, R27, UR4, !P4 ;  /* 0x000000041b007c0c */ /* 0x002fe2000e781270 */
[----:B------:R-:W0:Y:S03]  /*1fe10*/  LDCU UR6, c[0x0][0x39c] ;  /* 0x00007380ff0677ac */ /* 0x000e260008000800 */
[----:B------:R-:W-:Y:S01]  /*1fe20*/  SHF.R.S32.HI R10, RZ, 0x1f, R9 ;  /* 0x0000001fff0a7819 */ /* 0x000fe20000011409 */
[----:B------:R-:W1:Y:S01]  /*1fe30*/  LDCU UR4, c[0x0][0x3b8] ;  /* 0x00007700ff0477ac */ /* 0x000e620008000800 */
[----:B------:R-:W4:Y:S05]  /*1fe40*/  LDCU UR16, c[0x0][0x398] ;  /* 0x00007300ff1077ac */ /* 0x000f2a0008000800 */
[----:B------:R0:W-:Y:S01]  /*1fe50*/  @P1 STG.E.U8 desc[UR8][R6.64], R11 ;  /* 0x0000000b06001986 */ /* 0x0001e2000c101108 */
[----:B------:R-:W-:Y:S01]  /*1fe60*/  ISETP.LT.AND P1, PT, R25, UR14, !P5 ;  /* 0x0000000e19007c0c */ /* 0x000fe2000ef21270 */
[----:B------:R-:W1:Y:S01]  /*1fe70*/  LDCU UR14, c[0x0][0x398] ;  /* 0x00007300ff0e77ac */ /* 0x000e620008000800 */
[----:B0-----:R-:W-:Y:S01]  /*1fe80*/  IADD3 R6, P6, PT, R9, R2, RZ ;  /* 0x0000000209067210 */ /* 0x001fe20007fde0ff */
[----:B------:R0:W-:Y:S04]  /*1fe90*/  @P4 STG.E.U8 desc[UR8][R4.64], R8 ;  /* 0x0000000804004986 */ /* 0x0001e8000c101108 */
[----:B------:R-:W-:Y:S01]  /*1fea0*/  IMAD.X R7, R10, 0x1, R3, P6 ;  /* 0x000000010a077824 */ /* 0x000fe200030e0603 */
[----:B------:R-:W-:Y:S01]  /*1feb0*/  ISETP.LT.AND P6, PT, R26, UR10, !P5 ;  /* 0x0000000a1a007c0c */ /* 0x000fe2000efc1270 */
[----:B------:R-:W0:Y:S01]  /*1fec0*/  LDCU UR10, c[0x0][0x39c] ;  /* 0x00007380ff0a77ac */ /* 0x000e220008000800 */
[----:B--2---:R-:W-:-:S02]  /*1fed0*/  ISETP.LT.AND P4, PT, R28, UR12, !P5 ;  /* 0x0000000c1c007c0c */ /* 0x004fc4000ef81270 */
[----:B-1----:R-:W-:Y:S01]  /*1fee0*/  ISETP.LT.AND P5, PT, R27, UR14, !P5 ;  /* 0x0000000e1b007c0c */ /* 0x002fe2000efa1270 */
[----:B------:R-:W1:Y:S01]  /*1fef0*/  LDCU UR12, c[0x0][0x398] ;  /* 0x00007300ff0c77ac */ /* 0x000e620008000800 */
[----:B------:R-:W2:Y:S01]  /*1ff00*/  LDCU UR14, c[0x0][0x398] ;  /* 0x00007300ff0e77ac */ /* 0x000ea20008000800 */
[----:B---3--:R-:W-:-:S05]  /*1ff10*/  PRMT R11, R18, 0x7770, RZ ;  /* 0x00007770120b7816 */ /* 0x008fca00000000ff */
[----:B------:R3:W-:Y:S01]  /*1ff20*/  @P1 STG.E.U8 desc[UR8][R6.64], R11 ;  /* 0x0000000b06001986 */ /* 0x0007e2000c101108 */
[----:B0-----:R-:W-:-:S05]  /*1ff30*/  IADD3 R4, P1, PT, R9, R22, RZ ;  /* 0x0000001609047210 */ /* 0x001fca0007f3e0ff */
[----:B------:R-:W-:Y:S02]  /*1ff40*/  IMAD.X R5, R10, 0x1, R20, P1 ;  /* 0x000000010a057824 */ /* 0x000fe400008e0614 */
[----:B---3--:R-:W-:Y:S01]  /*1ff50*/  VIADD R6, R29, 0x18 ;  /* 0x000000181d067836 */ /* 0x008fe20000000000 */
[----:B------:R-:W-:-:S04]  /*1ff60*/  PRMT R7, R18, 0x7771, RZ ;  /* 0x0000777112077816 */ /* 0x000fc800000000ff */
[----:B------:R-:W-:Y:S01]  /*1ff70*/  ISETP.GE.AND P2, PT, R6, UR6, PT ;  /* 0x0000000606007c0c */ /* 0x000fe2000bf46270 */
[----:B------:R0:W-:Y:S01]  /*1ff80*/  @P6 STG.E.U8 desc[UR8][R4.64], R7 ;  /* 0x0000000704006986 */ /* 0x0001e2000c101108 */
[----:B------:R-:W-:Y:S01]  /*1ff90*/  IADD3 R6, P1, PT, R9, R21, RZ ;  /* 0x0000001509067210 */ /* 0x000fe20007f3e0ff */
[----:B------:R-:W3:Y:S01]  /*1ffa0*/  LDCU UR6, c[0x0][0x3b8] ;  /* 0x00007700ff0677ac */ /* 0x000ee20008000800 */
[----:B0-----:R-:W-:Y:S01]  /*1ffb0*/  VIADD R4, R29, 0x19 ;  /* 0x000000191d047836 */ /* 0x001fe20000000000 */
[----:B------:R-:W-:Y:S02]  /*1ffc0*/  PRMT R5, R18, 0x7772, RZ ;  /* 0x0000777212057816 */ /* 0x000fe400000000ff */
[----:B------:R-:W-:Y:S02]  /*1ffd0*/  IMAD.X R7, R10, 0x1, R24, P1 ;  /* 0x000000010a077824 */ /* 0x000fe400008e0618 */
[----:B------:R-:W-:Y:S01]  /*1ffe0*/  ISETP.GE.AND P1, PT, R4, UR10, PT ;  /* 0x0000000a04007c0c */ /* 0x000fe2000bf26270 */
[----:B------:R-:W0:Y:S01]  /*1fff0*/  LDCU UR10, c[0x0][0x398] ;  /* 0x00007300ff0a77ac */ /* 0x000e220008000800 */
[C---:B------:R-:W-:Y:S01]  /*20000*/  IADD3 R4, P6, PT, R9.reuse, R23, RZ ;  /* 0x0000001709047210 */ /* 0x040fe20007fde0ff */
[----:B------:R-:W-:Y:S01]  /*20010*/  VIADD R9, R9, UR4 ;  /* 0x0000000409097c36 */ /* 0x000fe20008000000 */
[----:B------:R1:W-:Y:S01]  /*20020*/  @P4 STG.E.U8 desc[UR8][R6.64], R5 ;  /* 0x0000000506004986 */ /* 0x0003e2000c101108 */
[----:B----4-:R-:W-:Y:S01]  /*20030*/  ISETP.LT.AND P4, PT, R25, UR16, !P3 ;  /* 0x0000001019007c0c */ /* 0x010fe2000df81270 */
[----:B------:R-:W4:Y:S02]  /*20040*/  LDCU UR16, c[0x0][0x398] ;  /* 0x00007300ff1077ac */ /* 0x000f240008000800 */
[----:B------:R-:W-:Y:S01]  /*20050*/  SHF.R.S32.HI R8, RZ, 0x1f, R9 ;  /* 0x0000001fff087819 */ /* 0x000fe20000011409 */
[----:B------:R-:W0:Y:S01]  /*20060*/  LDCU UR4, c[0x0][0x3b8] ;  /* 0x00007700ff0477ac */ /* 0x000e220008000800 */
[----:B-1----:R-:W-:Y:S01]  /*20070*/  IMAD.X R5, R10, 0x1, R0, P6 ;  /* 0x000000010a057824 */ /* 0x002fe200030e0600 */
[----:B------:R-:W-:-:S02]  /*20080*/  PRMT R7, R18, 0x7773, RZ ;  /* 0x0000777312077816 */ /* 0x000fc400000000ff */
[----:B------:R-:W-:-:S03]  /*20090*/  IADD3 R6, P6, PT, R9, R2, RZ ;  /* 0x0000000209067210 */ /* 0x000fc60007fde0ff */
[----:B------:R1:W-:Y:S02]  /*200a0*/  @P5 STG.E.U8 desc[UR8][R4.64], R7 ;  /* 0x0000000704005986 */ /* 0x0003e4000c101108 */
[----:B-1----:R-:W-:Y:S01]  /*200b0*/  IMAD.X R7, R8, 0x1, R3, P6 ;  /* 0x0000000108077824 */ /* 0x002fe200030e0603 */
[C---:B------:R-:W-:Y:S02]  /*200c0*/  PRMT R5, R17.reuse, 0x7770, RZ ;  /* 0x0000777011057816 */ /* 0x040fe400000000ff */
[C---:B------:R-:W-:Y:S02]  /*200d0*/  PRMT R10, R17.reuse, 0x7773, RZ ;  /* 0x00007773110a7816 */ /* 0x040fe400000000ff */
[C---:B------:R-:W-:Y:S01]  /*200e0*/  PRMT R11, R17.reuse, 0x7772, RZ ;  /* 0x00007772110b7816 */ /* 0x040fe200000000ff */
[----:B------:R1:W-:Y:S02]  /*200f0*/  @P4 STG.E.U8 desc[UR8][R6.64], R5 ;  /* 0x0000000506004986 */ /* 0x0003e4000c101108 */
[----:B-1----:R-:W-:-:S02]  /*20100*/  PRMT R7, R17, 0x7771, RZ ;  /* 0x0000777111077816 */ /* 0x002fc400000000ff */
[----:B------:R-:W4:Y:S01]  /*20110*/  LDL.LU R17, [R1+0x40] ;  /* 0x0000400001117983 */ /* 0x000f220000300800 */
[----:B------:R-:W-:Y:S01]  /*20120*/  ISETP.LT.AND P5, PT, R26, UR12, !P3 ;  /* 0x0000000c1a007c0c */ /* 0x000fe2000dfa1270 */
[----:B------:R-:W1:Y:S01]  /*20130*/  LDCU UR12, c[0x0][0x398] ;  /* 0x00007300ff0c77ac */ /* 0x000e620008000800 */
[C---:B------:R-:W-:Y:S01]  /*20140*/  IADD3 R4, P6, PT, R9.reuse, R22, RZ ;  /* 0x0000001609047210 */ /* 0x040fe20007fde0ff */
[----:B------:R-:W4:Y:S01]  /*20150*/  LDL.LU R18, [R1+0x50] ;  /* 0x0000500001127983 */ /* 0x000f220000300800 */
[----:B------:R-:W-:Y:S01]  /*20160*/  ISETP.LT.AND P4, PT, R28, UR18, !P3 ;  /* 0x000000121c007c0c */ /* 0x000fe2000df81270 */
[----:B------:R-:W1:Y:S02]  /*20170*/  LDCU UR18, c[0x0][0x398] ;  /* 0x00007300ff1277ac */ /* 0x000e640008000800 */
[C---:B------:R-:W-:Y:S01]  /*20180*/  IMAD.X R5, R8.reuse, 0x1, R20, P6 ;  /* 0x0000000108057824 */ /* 0x040fe200030e0614 */
[----:B------:R-:W-:Y:S02]  /*20190*/  IADD3 R6, P6, PT, R9, R21, RZ ;  /* 0x0000001509067210 */ /* 0x000fe40007fde0ff */
[----:B0-----:R-:W-:Y:S01]  /*201a0*/  ISETP.LT.AND P3, PT, R27, UR10, !P3 ;  /* 0x0000000a1b007c0c */ /* 0x001fe2000df61270 */
[----:B------:R-:W0:Y:S02]  /*201b0*/  LDCU UR10, c[0x0][0x39c] ;  /* 0x00007380ff0a77ac */ /* 0x000e240008000800 */
[----:B------:R1:W-:Y:S02]  /*201c0*/  @P5 STG.E.U8 desc[UR8][R4.64], R7 ;  /* 0x0000000704005986 */ /* 0x0003e4000c101108 */
[----:B-1----:R-:W-:Y:S01]  /*201d0*/  IADD3 R4, P5, PT, R9, R23, RZ ;  /* 0x0000001709047210 */ /* 0x002fe20007fbe0ff */
[----:B------:R-:W-:-:S02]  /*201e0*/  IMAD.X R7, R8, 0x1, R24, P6 ;  /* 0x0000000108077824 */ /* 0x000fc400030e0618 */
[----:B---3--:R-:W-:Y:S01]  /*201f0*/  VIADD R9, R9, UR6 ;  /* 0x0000000609097c36 */ /* 0x008fe20008000000 */
[----:B--2---:R-:W-:Y:S01]  /*20200*/  ISETP.LT.AND P6, PT, R25, UR14, !P2 ;  /* 0x0000000e19007c0c */ /* 0x004fe2000d7c1270 */
[----:B------:R-:W-:Y:S01]  /*20210*/  IMAD.X R5, R8, 0x1, R0, P5 ;  /* 0x0000000108057824 */ /* 0x000fe200028e0600 */
[----:B------:R1:W-:Y:S01]  /*20220*/  @P4 STG.E.U8 desc[UR8][R6.64], R11 ;  /* 0x0000000b06004986 */ /* 0x0003e2000c101108 */
[----:B------:R-:W2:Y:S01]  /*20230*/  LDCU UR6, c[0x0][0x398] ;  /* 0x00007300ff0677ac */ /* 0x000ea20008000800 */
[----:B------:R-:W-:Y:S02]  /*20240*/  SHF.R.S32.HI R8, RZ, 0x1f, R9 ;  /* 0x0000001fff087819 */ /* 0x000fe40000011409 */
[----:B------:R3:W-:Y:S01]  /*20250*/  @P3 STG.E.U8 desc[UR8][R4.64], R10 ;  /* 0x0000000a04003986 */ /* 0x0007e2000c101108 */
[----:B------:R-:W0:Y:S01]  /*20260*/  LDCU UR14, c[0x0][0x398] ;  /* 0x00007300ff0e77ac */ /* 0x000e220008000800 */
[----:B-1----:R-:W-:Y:S02]  /*20270*/  IADD3 R6, P4, PT, R9, R2, RZ ;  /* 0x0000000209067210 */ /* 0x002fe40007f9e0ff */
[----:B---3--:R-:W-:-:S03]  /*20280*/  PRMT R5, R12, 0x7770, RZ ;  /* 0x000077700c057816 */ /* 0x008fc600000000ff */
[----:B------:R-:W-:Y:S01]  /*20290*/  IMAD.X R7, R8, 0x1, R3, P4 ;  /* 0x0000000108077824 */ /* 0x000fe200020e0603 */
[----:B----4-:R-:W-:Y:S01]  /*202a0*/  ISETP.LT.AND P5, PT, R26, UR16, !P2 ;  /* 0x000000101a007c0c */ /* 0x010fe2000d7a1270 */
[----:B------:R-:W-:Y:S01]  /*202b0*/  VIADD R10, R29, 0x1a ;  /* 0x0000001a1d0a7836 */ /* 0x000fe20000000000 */
[C---:B------:R-:W-:Y:S01]  /*202c0*/  IADD3 R4, P3, PT, R9.reuse, R22, RZ ;  /* 0x0000001609047210 */ /* 0x040fe20007f7e0ff */
[----:B------:R-:W1:Y:S01]  /*202d0*/  LDCU UR16, c[0x0][0x398] ;  /* 0x00007300ff1077ac */ /* 0x000e620008000800 */
[----:B------:R3:W-:Y:S01]  /*202e0*/  @P6 STG.E.U8 desc[UR8][R6.64], R5 ;  /* 0x0000000506006986 */ /* 0x0007e2000c101108 */
[----:B------:R-:W-:Y:S02]  /*202f0*/  ISETP.LT.AND P6, PT, R28, UR12, !P2 ;  /* 0x0000000c1c007c0c */ /* 0x000fe4000d7c1270 */
[----:B0-----:R-:W-:Y:S01]  /*20300*/  ISETP.GE.AND P4, PT, R10, UR10, PT ;  /* 0x0000000a0a007c0c */ /* 0x001fe2000bf86270 */
[----:B------:R-:W0:Y:S01]  /*20310*/  LDCU UR10, c[0x0][0x398] ;  /* 0x00007300ff0a77ac */ /* 0x000e220008000800 */
[----:B------:R-:W-:Y:S01]  /*20320*/  PRMT R11, R12, 0x7771, RZ ;  /* 0x000077710c0b7816 */ /* 0x000fe200000000ff */
[----:B---3--:R-:W-:Y:S01]  /*20330*/  IMAD.X R5, R8, 0x1, R20, P3 ;  /* 0x0000000108057824 */ /* 0x008fe200018e0614 */
[----:B------:R-:W-:Y:S01]  /*20340*/  IADD3 R6, P3, PT, R9, R21, RZ ;  /* 0x0000001509067210 */ /* 0x000fe20007f7e0ff */
[----:B------:R-:W3:Y:S01]  /*20350*/  LDCU UR12, c[0x0][0x398] ;  /* 0x00007300ff0c77ac */ /* 0x000ee20008000800 */
[----:B--2---:R-:W-:-:S02]  /*20360*/  ISETP.LT.AND P2, PT, R27, UR6, !P2 ;  /* 0x000000061b007c0c */ /* 0x004fc4000d741270 */
[----:B------:R-:W-:Y:S01]  /*20370*/  PRMT R10, R12, 0x7772, RZ ;  /* 0x000077720c0a7816 */ /* 0x000fe200000000ff */
[----:B------:R-:W-:Y:S01]  /*20380*/  IMAD.X R7, R8, 0x1, R24, P3 ;  /* 0x0000000108077824 */ /* 0x000fe200018e0618 */
[----:B------:R2:W-:Y:S01]  /*20390*/  @P5 STG.E.U8 desc[UR8][R4.64], R11 ;  /* 0x0000000b04005986 */ /* 0x0005e2000c101108 */
[----:B------:R-:W-:Y:S01]  /*203a0*/  ISETP.LT.AND P3, PT, R25, UR14, !P1 ;  /* 0x0000000e19007c0c */ /* 0x000fe2000cf61270 */
[----:B------:R-:W4:Y:S02]  /*203b0*/  LDCU UR6, c[0x0][0x398] ;  /* 0x00007300ff0677ac */ /* 0x000f240008000800 */
[----:B------:R0:W-:Y:S01]  /*203c0*/  @P6 STG.E.U8 desc[UR8][R6.64], R10 ;  /* 0x0000000a06006986 */ /* 0x0001e2000c101108 */
[----:B------:R-:W1:Y:S01]  /*203d0*/  LDCU UR14, c[0x0][0x398] ;  /* 0x00007300ff0e77ac */ /* 0x000e620008000800 */
[C---:B--2---:R-:W-:Y:S01]  /*203e0*/  IADD3 R4, P5, PT, R9.reuse, R23, RZ ;  /* 0x0000001709047210 */ /* 0x044fe20007fbe0ff */
[----:B0-----:R-:W-:Y:S01]  /*203f0*/  VIADD R10, R9, UR4 ;  /* 0x00000004090a7c36 */ /* 0x001fe20008000000 */
[----:B------:R-:W-:-:S03]  /*20400*/  PRMT R7, R12, 0x7773, RZ ;  /* 0x000077730c077816 */ /* 0x000fc600000000ff */
[----:B------:R-:W-:Y:S01]  /*20410*/  IMAD.X R5, R8, 0x1, R0, P5 ;  /* 0x0000000108057824 */ /* 0x000fe200028e0600 */
[----:B------:R-:W0:Y:S01]  /*20420*/  LDCU UR4, c[0x0][0x3b8] ;  /* 0x00007700ff0477ac */ /* 0x000e220008000800 */
[----:B------:R-:W-:Y:S02]  /*20430*/  SHF.R.S32.HI R8, RZ, 0x1f, R10 ;  /* 0x0000001fff087819 */ /* 0x000fe4000001140a */
[----:B------:R-:W-:Y:S01]  /*20440*/  IADD3 R6, P5, PT, R10, R2, RZ ;  /* 0x000000020a067210 */ /* 0x000fe20007fbe0ff */
[----:B------:R2:W-:Y:S01]  /*20450*/  @P2 STG.E.U8 desc[UR8][R4.64], R7 ;  /* 0x0000000704002986 */ /* 0x0005e2000c101108 */
[----:B------:R-:W-:Y:S01]  /*20460*/  ISETP.LT.AND P2, PT, R26, UR10, !P1 ;  /* 0x0000000a1a007c0c */ /* 0x000fe2000cf41270 */
[----:B------:R-:W0:Y:S02]  /*20470*/  LDCU UR10, c[0x0][0x39c] ;  /* 0x00007380ff0a77ac */ /* 0x000e240008000800 */
[----:B--2---:R-:W-:Y:S01]  /*20480*/  IMAD.X R7, R8, 0x1, R3, P5 ;  /* 0x0000000108077824 */ /* 0x004fe200028e0603 */
[----:B------:R-:W-:-:S02]  /*20490*/  IADD3 R4, P6, PT, R10, R22, RZ ;  /* 0x000000160a047210 */ /* 0x000fc40007fde0ff */
[----:B----4-:R-:W-:Y:S01]  /*204a0*/  ISETP.LT.AND P5, PT, R28, UR6, !P1 ;  /* 0x000000061c007c0c */ /* 0x010fe2000cfa1270 */
[----:B------:R-:W2:Y:S01]  /*204b0*/  LDCU UR6, c[0x0][0x39c] ;  /* 0x00007380ff0677ac */ /* 0x000ea20008000800 */
[C---:B------:R-:W-:Y:S02]  /*204c0*/  PRMT R5, R17.reuse, 0x7770, RZ ;  /* 0x0000777011057816 */ /* 0x040fe400000000ff */
[----:B------:R-:W-:-:S03]  /*204d0*/  PRMT R9, R17, 0x7771, RZ ;  /* 0x0000777111097816 */ /* 0x000fc600000000ff */
        /* <DEDUP_REMOVED lines=12> */
[----:B0-----:R-:W-:Y:S01]  /*205a0*/  VIADD R9, R10, UR4 ;  /* 0x000000040a097c36 */ /* 0x001fe20008000000 */
[----:B-1----:R-:W-:Y:S01]  /*205b0*/  ISETP.LT.AND P3, PT, R25, UR14, !P4 ;  /* 0x0000000e19007c0c */ /* 0x002fe2000e761270 */
[----:B------:R-:W0:Y:S01]  /*205c0*/  LDCU UR4, c[0x0][0x3b8] ;  /* 0x00007700ff0477ac */ /* 0x000e220008000800 */
[----:B------:R1:W-:Y:S02]  /*205d0*/  @P5 STG.E.U8 desc[UR8][R6.64], R11 ;  /* 0x0000000b06005986 */ /* 0x0003e4000c101108 */
[----:B------:R-:W-:Y:S01]  /*205e0*/  SHF.R.S32.HI R10, RZ, 0x1f, R9 ;  /* 0x0000001fff0a7819 */ /* 0x000fe20000011409 */
[----:B------:R-:W0:Y:S01]  /*205f0*/  LDCU UR14, c[0x0][0x398] ;  /* 0x00007300ff0e77ac */ /* 0x000e220008000800 */
[----:B-1----:R-:W-:Y:S01]  /*20600*/  VIADD R7, R29, 0x1b ;  /* 0x0000001b1d077836 */ /* 0x002fe20000000000 */
[----:B------:R-:W-:-:S04]  /*20610*/  IADD3 R6, P5, PT, R9, R2, RZ ;  /* 0x0000000209067210 */ /* 0x000fc80007fbe0ff */
[----:B--2---:R-:W-:Y:S01]  /*20620*/  ISETP.GE.AND P1, PT, R7, UR6, PT ;  /* 0x0000000607007c0c */ /* 0x004fe2000bf26270 */
[----:B------:R-:W1:Y:S01]  /*20630*/  LDCU UR6, c[0x0][0x398] ;  /* 0x00007300ff0677ac */ /* 0x000e620008000800 */
        /* <DEDUP_REMOVED lines=8> */
[----:B--2---:R-:W-:Y:S01]  /*206c0*/  IADD3 R4, P3, PT, R9, R22, RZ ;  /* 0x0000001609047210 */ /* 0x004fe20007f7e0ff */
[----:B-1----:R-:W-:Y:S01]  /*206d0*/  VIADD R7, R29, 0x1c ;  /* 0x0000001c1d077836 */ /* 0x002fe20000000000 */
[----:B------:R-:W-:-:S03]  /*206e0*/  IADD3 R6, P6, PT, R9, R21, RZ ;  /* 0x0000001509067210 */ /* 0x000fc60007fde0ff */
[C---:B------:R-:W-:Y:S01]  /*206f0*/  IMAD.X R5, R10.reuse, 0x1, R20, P3 ;  /* 0x000000010a057824 */ /* 0x040fe200018e0614 */
[----:B------:R-:W-:Y:S02]  /*20700*/  PRMT R8, R13, 0x7771, RZ ;  /* 0x000077710d087816 */ /* 0x000fe400000000ff */
[----:B------:R-:W-:Y:S01]  /*20710*/  ISETP.GE.AND P3, PT, R7, UR10, PT ;  /* 0x0000000a07007c0c */ /* 0x000fe2000bf66270 */
[----:B------:R-:W-:Y:S01]  /*20720*/  IMAD.X R7, R10, 0x1, R24, P6 ;  /* 0x000000010a077824 */ /* 0x000fe200030e0618 */
[----:B------:R-:W-:Y:S01]  /*20730*/  PRMT R11, R13, 0x7772, RZ ;  /* 0x000077720d0b7816 */ /* 0x000fe200000000ff */
[----:B------:R1:W-:Y:S01]  /*20740*/  @P5 STG.E.U8 desc[UR8][R4.64], R8 ;  /* 0x0000000804005986 */ /* 0x0003e2000c101108 */
[----:B------:R-:W-:Y:S01]  /*20750*/  ISETP.LT.AND P4, PT, R27, UR6, !P4 ;  /* 0x000000061b007c0c */ /* 0x000fe2000e781270 */
[----:B------:R-:W2:Y:S02]  /*20760*/  LDCU UR10, c[0x0][0x39c] ;  /* 0x00007380ff0a77ac */ /* 0x000ea40008000800 */
[----:B------:R1:W-:Y:S01]  /*20770*/  @P2 STG.E.U8 desc[UR8][R6.64], R11 ;  /* 0x0000000b06002986 */ /* 0x0003e2000c101108 */
[----:B---3--:R-:W-:Y:S01]  /*20780*/  ISETP.LT.AND P6, PT, R25, UR12, !P1 ;  /* 0x0000000c19007c0c */ /* 0x008fe2000cfc1270 */
[----:B------:R-:W3:Y:S01]  /*20790*/  LDCU UR6, c[0x0][0x3b8] ;  /* 0x00007700ff0677ac */ /* 0x000ee20008000800 */
[----:B0-----:R-:W-:Y:S01]  /*207a0*/  ISETP.LT.AND P5, PT, R26, UR14, !P1 ;  /* 0x0000000e1a007c0c */ /* 0x001fe2000cfa1270 */
[----:B------:R-:W0:Y:S01]  /*207b0*/  LDCU UR12, c[0x0][0x398] ;  /* 0x00007300ff0c77ac */ /* 0x000e220008000800 */
[C---:B-1----:R-:W-:Y:S01]  /*207c0*/  IADD3 R4, P2, PT, R9.reuse, R23, RZ ;  /* 0x0000001709047210 */ /* 0x042fe20007f5e0ff */
[----:B------:R-:W1:Y:S01]  /*207d0*/  LDCU UR14, c[0x0][0x398] ;  /* 0x00007300ff0e77ac */ /* 0x000e620008000800 */
[----:B------:R-:W-:Y:S01]  /*207e0*/  VIADD R11, R9, UR4 ;  /* 0x00000004090b7c36 */ /* 0x000fe20008000000 */
[----:B------:R-:W-:-:S02]  /*207f0*/  PRMT R7, R13, 0x7773, RZ ;  /* 0x000077730d077816 */ /* 0x000fc400000000ff */
[----:B------:R-:W-:Y:S01]  /*20800*/  IMAD.X R5, R10, 0x1, R0, P2 ;  /* 0x000000010a057824 */ /* 0x000fe200010e0600 */
[----:B------:R-:W0:Y:S01]  /*20810*/  LDCU UR4, c[0x0][0x398] ;  /* 0x00007300ff0477ac */ /* 0x000e220008000800 */
[----:B------:R-:W-:Y:S02]  /*20820*/  SHF.R.S32.HI R8, RZ, 0x1f, R11 ;  /* 0x0000001fff087819 */ /* 0x000fe4000001140b */
[----:B------:R-:W-:Y:S01]  /*20830*/  IADD3 R6, P2, PT, R11, R2, RZ ;  /* 0x000000020b067210 */ /* 0x000fe20007f5e0ff */
[----:B------:R1:W-:Y:S01]  /*20840*/  @P4 STG.E.U8 desc[UR8][R4.64], R7 ;  /* 0x0000000704004986 */ /* 0x0003e2000c101108 */
[----:B------:R-:W-:Y:S01]  /*20850*/  ISETP.LT.AND P4, PT, R28, UR16, !P1 ;  /* 0x000000101c007c0c */ /* 0x000fe2000cf81270 */
[----:B------:R-:W-:Y:S01]  /*20860*/  VIADD R9, R29, 0x1d ;  /* 0x0000001d1d097836 */ /* 0x000fe20000000000 */
[----:B------:R-:W0:Y:S01]  /*20870*/  LDCU UR16, c[0x0][0x398] ;  /* 0x00007300ff1077ac */ /* 0x000e220008000800 */
[----:B-1----:R-:W-:Y:S01]  /*20880*/  IMAD.X R7, R8, 0x1, R3, P2 ;  /* 0x0000000108077824 */ /* 0x002fe200010e0603 */
[----:B------:R-:W-:-:S02]  /*20890*/  IADD3 R4, P2, PT, R11, R22, RZ ;  /* 0x000000160b047210 */ /* 0x000fc40007f5e0ff */
[----:B----4-:R-:W-:-:S05]  /*208a0*/  PRMT R5, R17, 0x7770, RZ ;  /* 0x0000777011057816 */ /* 0x010fca00000000ff */
[----:B------:R1:W-:Y:S01]  /*208b0*/  @P6 STG.E.U8 desc[UR8][R6.64], R5 ;  /* 0x0000000506006986 */ /* 0x0003e2000c101108 */
[----:B------:R-:W-:Y:S02]  /*208c0*/  PRMT R10, R17, 0x7772, RZ ;  /* 0x00007772110a7816 */ /* 0x000fe400000000ff */
[----:B-1----:R-:W-:Y:S01]  /*208d0*/  IADD3 R6, P6, PT, R11, R21, RZ ;  /* 0x000000150b067210 */ /* 0x002fe20007fde0ff */
[C---:B------:R-:W-:Y:S01]  /*208e0*/  IMAD.X R5, R8.reuse, 0x1, R20, P2 ;  /* 0x0000000108057824 */ /* 0x040fe200010e0614 */
[----:B--2---:R-:W-:Y:S01]  /*208f0*/  ISETP.GE.AND P2, PT, R9, UR10, PT ;  /* 0x0000000a09007c0c */ /* 0x004fe2000bf46270 */
[----:B------:R-:W1:Y:S01]  /*20900*/  LDCU UR10, c[0x0][0x398] ;  /* 0x00007300ff0a77ac */ /* 0x000e620008000800 */
[----:B------:R-:W-:Y:S01]  /*20910*/  PRMT R9, R17, 0x7771, RZ ;  /* 0x0000777111097816 */ /* 0x000fe200000000ff */
[----:B------:R-:W-:-:S04]  /*20920*/  IMAD.X R7, R8, 0x1, R24, P6 ;  /* 0x0000000108077824 */ /* 0x000fc800030e0618 */
[----:B------:R2:W-:Y:S04]  /*20930*/  @P5 STG.E.U8 desc[UR8][R4.64], R9 ;  /* 0x0000000904005986 */ /* 0x0005e8000c101108 */
[----:B------:R4:W-:Y:S01]  /*20940*/  @P4 STG.E.U8 desc[UR8][R6.64], R10 ;  /* 0x0000000a06004986 */ /* 0x0009e2000c101108 */
[----:B--2---:R-:W-:-:S05]  /*20950*/  IADD3 R4, P4, PT, R11, R23, RZ ;  /* 0x000000170b047210 */ /* 0x004fca0007f9e0ff */
[----:B------:R-:W-:Y:S01]  /*20960*/  IMAD.X R5, R8, 0x1, R0, P4 ;  /* 0x0000000108057824 */ /* 0x000fe200020e0600 */
[----:B------:R-:W-:Y:S02]  /*20970*/  PRMT R8, R17, 0x7773, RZ ;  /* 0x0000777311087816 */ /* 0x000fe400000000ff */
[----:B------:R-:W2:Y:S01]  /*20980*/  LDL.LU R17, [R1+0x48] ;  /* 0x0000480001117983 */ /* 0x000ea20000300800 */
[----:B---3--:R-:W-:Y:S01]  /*20990*/  VIADD R9, R11, UR6 ;  /* 0x000000060b097c36 */ /* 0x008fe20008000000 */
[----:B0-----:R-:W-:Y:S01]  /*209a0*/  ISETP.LT.AND P1, PT, R27, UR4, !P1 ;  /* 0x000000041b007c0c */ /* 0x001fe2000cf21270 */
[----:B------:R-:W0:Y:S01]  /*209b0*/  LDCU UR6, c[0x0][0x39c] ;  /* 0x00007380ff0677ac */ /* 0x000e220008000800 */
[----:B------:R-:W-:Y:S02]  /*209c0*/  ISETP.LT.AND P6, PT, R25, UR12, !P3 ;  /* 0x0000000c19007c0c */ /* 0x000fe4000dfc1270 */
[----:B----4-:R-:W-:Y:S01]  /*209d0*/  SHF.R.S32.HI R10, RZ, 0x1f, R9 ;  /* 0x0000001fff0a7819 */ /* 0x010fe20000011409 */
[----:B------:R-:W3:Y:S01]  /*209e0*/  LDCU UR12, c[0x0][0x398] ;  /* 0x00007300ff0c77ac */ /* 0x000ee20008000800 */
[----:B------:R-:W-:-:S02]  /*209f0*/  IADD3 R6, P5, PT, R9, R2, RZ ;  /* 0x0000000209067210 */ /* 0x000fc40007fbe0ff */
[----:B------:R-:W-:Y:S01]  /*20a00*/  PRMT R11, R14, 0x7770, RZ ;  /* 0x000077700e0b7816 */ /* 0x000fe200000000ff */
[----:B------:R-:W4:Y:S02]  /*20a10*/  LDCU UR4, c[0x0][0x3b8] ;  /* 0x00007700ff0477ac */ /* 0x000f240008000800 */
[----:B------:R-:W-:Y:S01]  /*20a20*/  IMAD.X R7, R10, 0x1, R3, P5 ;  /* 0x000000010a077824 */ /* 0x000fe200028e0603 */
[----:B-1----:R-:W-:Y:S01]  /*20a30*/  ISETP.LT.AND P5, PT, R26, UR10, !P3 ;  /* 0x0000000a1a007c0c */ /* 0x002fe2000dfa1270 */
[----:B------:R1:W-:Y:S01]  /*20a40*/  @P1 STG.E.U8 desc[UR8][R4.64], R8 ;  /* 0x0000000804001986 */ /* 0x0003e2000c101108 */
[----:B------:R-:W-:Y:S01]  /*20a50*/  ISETP.LT.AND P4, PT, R28, UR14, !P3 ;  /* 0x0000000e1c007c0c */ /* 0x000fe2000df81270 */
[----:B------:R-:W3:Y:S02]  /*20a60*/  LDCU UR10, c[0x0][0x398] ;  /* 0x00007300ff0a77ac */ /* 0x000ee40008000800 */
[----:B------:R0:W-:Y:S01]  /*20a70*/  @P6 STG.E.U8 desc[UR8][R6.64], R11 ;  /* 0x0000000b06006986 */ /* 0x0001e2000c101108 */
[----:B------:R-:W2:Y:S01]  /*20a80*/  LDCU UR14, c[0x0][0x398] ;  /* 0x00007300ff0e77ac */ /* 0x000ea20008000800 */
[----:B-1----:R-:W-:Y:S01]  /*20a90*/  VIADD R4, R29, 0x1e ;  /* 0x0000001e1d047836 */ /* 0x002fe20000000000 */
[----:B0-----:R-:W-:-:S04]  /*20aa0*/  IADD3 R6, P6, PT, R9, R22, RZ ;  /* 0x0000001609067210 */ /* 0x001fc80007fde0ff */
[----:B------:R-:W-:Y:S01]  /*20ab0*/  ISETP.GE.AND P1, PT, R4, UR6, PT ;  /* 0x0000000604007c0c */ /* 0x000fe2000bf26270 */
[----:B------:R-:W0:Y:S01]  /*20ac0*/  LDCU UR6, c[0x0][0x39c] ;  /* 0x00007380ff0677ac */ /* 0x000e220008000800 */
[----:B------:R-:W-:Y:S01]  /*20ad0*/  PRMT R11, R14, 0x7771, RZ ;  /* 0x000077710e0b7816 */ /* 0x000fe200000000ff */
[----:B------:R-:W-:Y:S01]  /*20ae0*/  IMAD.X R7, R10, 0x1, R20, P6 ;  /* 0x000000010a077824 */ /* 0x000fe200030e0614 */
[----:B------:R-:W-:Y:S02]  /*20af0*/  IADD3 R4, P6, PT, R9, R21, RZ ;  /* 0x0000001509047210 */ /* 0x000fe40007fde0ff */
[----:B---3--:R-:W-:Y:S01]  /*20b00*/  ISETP.LT.AND P3, PT, R27, UR12, !P3 ;  /* 0x0000000c1b007c0c */ /* 0x008fe2000df61270 */
[----:B------:R-:W1:Y:S01]  /*20b10*/  LDCU UR12, c[0x0][0x398] ;  /* 0x00007300ff0c77ac */ /* 0x000e620008000800 */
[----:B------:R-:W-:Y:S01]  /*20b20*/  PRMT R8, R14, 0x7772, RZ ;  /* 0x000077720e087816 */ /* 0x000fe200000000ff */
[----:B------:R-:W-:Y:S01]  /*20b30*/  IMAD.X R5, R10, 0x1, R24, P6 ;  /* 0x000000010a057824 */ /* 0x000fe200030e0618 */
[----:B------:R3:W-:Y:S04]  /*20b40*/  @P5 STG.E.U8 desc[UR8][R6.64], R11 ;  /* 0x0000000b06005986 */ /* 0x0007e8000c101108 */
[----:B------:R0:W-:Y:S01]  /*20b50*/  @P4 STG.E.U8 desc[UR8][R4.64], R8 ;  /* 0x0000000804004986 */ /* 0x0001e2000c101108 */
[C---:B---3--:R-:W-:Y:S01]  /*20b60*/  IADD3 R6, P5, PT, R9.reuse, R23, RZ ;  /* 0x0000001709067210 */ /* 0x048fe20007fbe0ff */
[----:B----4-:R-:W-:Y:S01]  /*20b70*/  VIADD R9, R9, UR4 ;  /* 0x0000000409097c36 */ /* 0x010fe20008000000 */
[----:B0-----:R-:W-:-:S03]  /*20b80*/  PRMT R4, R14, 0x7773, RZ ;  /* 0x000077730e047816 */ /* 0x001fc600000000ff */
[----:B------:R-:W-:Y:S01]  /*20b90*/  IMAD.X R7, R10, 0x1, R0, P5 ;  /* 0x000000010a077824 */ /* 0x000fe200028e0600 */
[----:B------:R-:W-:Y:S01]  /*20ba0*/  ISETP.LT.AND P4, PT, R25, UR16, !P2 ;  /* 0x0000001019007c0c */ /* 0x000fe2000d781270 */
[----:B------:R-:W0:Y:S01]  /*20bb0*/  LDCU UR4, c[0x0][0x3b8] ;  /* 0x00007700ff0477ac */ /* 0x000e220008000800 */
[----:B------:R-:W-:Y:S02]  /*20bc0*/  SHF.R.S32.HI R8, RZ, 0x1f, R9 ;  /* 0x0000001fff087819 */ /* 0x000fe40000011409 */
[----:B------:R3:W-:Y:S01]  /*20bd0*/  @P3 STG.E.U8 desc[UR8][R6.64], R4 ;  /* 0x0000000406003986 */ /* 0x0007e2000c101108 */
[----:B------:R-:W-:Y:S01]  /*20be0*/  ISETP.LT.AND P5, PT, R26, UR10, !P2 ;  /* 0x0000000a1a007c0c */ /* 0x000fe2000d7a1270 */
[----:B------:R-:W4:Y:S01]  /*20bf0*/  LDCU UR16, c[0x0][0x398] ;  /* 0x00007300ff1077ac */ /* 0x000f220008000800 */
[----:B------:R-:W0:Y:S01]  /*20c00*/  LDCU UR10, c[0x0][0x39c] ;  /* 0x00007380ff0a77ac */ /* 0x000e220008000800 */
[----:B---3--:R-:W-:Y:S01]  /*20c10*/  IADD3 R6, P3, PT, R9, R2, RZ ;  /* 0x0000000209067210 */ /* 0x008fe20007f7e0ff */
[----:B------:R-:W-:-:S04]  /*20c20*/  VIADD R4, R29, 0x1f ;  /* 0x0000001f1d047836 */ /* 0x000fc80000000000 */
[----:B------:R-:W-:Y:S01]  /*20c30*/  IMAD.X R7, R8, 0x1, R3, P3 ;  /* 0x0000000108077824 */ /* 0x000fe200018e0603 */
[----:B------:R-:W-:Y:S01]  /*20c40*/  ISETP.GE.AND P3, PT, R4, UR6, PT ;  /* 0x0000000604007c0c */ /* 0x000fe2000bf66270 */
[----:B------:R-:W3:Y:S01]  /*20c50*/  LDCU UR6, c[0x0][0x3b8] ;  /* 0x00007700ff0677ac */ /* 0x000ee20008000800 */
[----:B------:R-:W-:Y:S02]  /*20c60*/  IADD3 R4, P6, PT, R9, R22, RZ ;  /* 0x0000001609047210 */ /* 0x000fe40007fde0ff */
[----:B--2---:R-:W-:-:S05]  /*20c70*/  PRMT R5, R17, 0x7770, RZ ;  /* 0x0000777011057816 */ /* 0x004fca00000000ff */
[----:B------:R2:W-:Y:S02]  /*20c80*/  @P4 STG.E.U8 desc[UR8][R6.64], R5 ;  /* 0x0000000506004986 */ /* 0x0005e4000c101108 */
[----:B--2---:R-:W-:Y:S01]  /*20c90*/  IMAD.X R5, R8, 0x1, R20, P6 ;  /* 0x0000000108057824 */ /* 0x004fe200030e0614 */
[----:B------:R-:W-:Y:S02]  /*20ca0*/  PRMT R7, R17, 0x7771, RZ ;  /* 0x0000777111077816 */ /* 0x000fe400000000ff */
[----:B------:R-:W-:-:S03]  /*20cb0*/  IADD3 R6, P6, PT, R9, R21, RZ ;  /* 0x0000001509067210 */ /* 0x000fc60007fde0ff */
[----:B------:R2:W-:Y:S01]  /*20cc0*/  @P5 STG.E.U8 desc[UR8][R4.64], R7 ;  /* 0x0000000704005986 */ /* 0x0005e2000c101108 */
[----:B------:R-:W-:Y:S02]  /*20cd0*/  PRMT R10, R17, 0x7772, RZ ;  /* 0x00007772110a7816 */ /* 0x000fe400000000ff */
[----:B--2---:R-:W-:Y:S01]  /*20ce0*/  IADD3 R4, P5, PT, R9, R23, RZ ;  /* 0x0000001709047210 */ /* 0x004fe20007fbe0ff */
[----:B------:R-:W-:-:S04]  /*20cf0*/  IMAD.X R7, R8, 0x1, R24, P6 ;  /* 0x0000000108077824 */ /* 0x000fc800030e0618 */
[----:B------:R-:W-:Y:S01]  /*20d00*/  IMAD.X R5, R8, 0x1, R0, P5 ;  /* 0x0000000108057824 */ /* 0x000fe200028e0600 */
[----:B------:R-:W-:Y:S02]  /*20d10*/  PRMT R8, R17, 0x7773, RZ ;  /* 0x0000777311087816 */ /* 0x000fe400000000ff */
[----:B------:R-:W2:Y:S01]  /*20d20*/  LDL.LU R17, [R1+0x4c] ;  /* 0x00004c0001117983 */ /* 0x000ea20000300800 */
[----:B-1----:R-:W-:Y:S01]  /*20d30*/  ISETP.LT.AND P4, PT, R28, UR12, !P2 ;  /* 0x0000000c1c007c0c */ /* 0x002fe2000d781270 */
[----:B------:R-:W1:Y:S01]  /*20d40*/  LDCU UR12, c[0x0][0x398] ;  /* 0x00007300ff0c77ac */ /* 0x000e620008000800 */
[----:B------:R-:W-:Y:S01]  /*20d50*/  ISETP.LT.AND P2, PT, R27, UR14, !P2 ;  /* 0x0000000e1b007c0c */ /* 0x000fe2000d741270 */
[----:B------:R-:W0:Y:S10]  /*20d60*/  LDCU UR14, c[0x0][0x398] ;  /* 0x00007300ff0e77ac */ /* 0x000e340008000800 */
[----:B------:R-:W-:Y:S01]  /*20d70*/  @P4 STG.E.U8 desc[UR8][R6.64], R10 ;  /* 0x0000000a06004986 */ /* 0x000fe2000c101108 */
[----:B----4-:R-:W-:Y:S01]  /*20d80*/  ISETP.LT.AND P4, PT, R25, UR16, !P1 ;  /* 0x0000001019007c0c */ /* 0x010fe2000cf81270 */
[----:B------:R-:W4:Y:S02]  /*20d90*/  LDCU UR16, c[0x0][0x398] ;  /* 0x00007300ff1077ac */ /* 0x000f240008000800 */
[----:B------:R0:W-:Y:S01]  /*20da0*/  @P2 STG.E.U8 desc[UR8][R4.64], R8 ;  /* 0x0000000804002986 */ /* 0x0001e2000c101108 */
[----:B------:R-:W-:-:S02]  /*20db0*/  ISETP.LT.AND P2, PT, R26, UR18, !P1 ;  /* 0x000000121a007c0c */ /* 0x000fc4000cf41270 */
[----:B------:R-:W-:Y:S01]  /*20dc0*/  PRMT R12, R15, 0x7770, RZ ;  /* 0x000077700f0c7816 */ /* 0x000fe200000000ff */
[----:B------:R-:W-:Y:S01]  /*20dd0*/  VIADD R11, R29, 0x20 ;  /* 0x000000201d0b7836 */ /* 0x000fe20000000000 */
[----:B------:R-:W1:Y:S01]  /*20de0*/  LDCU UR18, c[0x0][0x398] ;  /* 0x00007300ff1277ac */ /* 0x000e620008000800 */
[----:B0-----:R-:W-:Y:S01]  /*20df0*/  VIADD R8, R9, UR4 ;  /* 0x0000000409087c36 */ /* 0x001fe20008000000 */
[----:B------:R-:W0:Y:S04]  /*20e00*/  LDCU UR4, c[0x0][0x39c] ;  /* 0x00007380ff0477ac */ /* 0x000e280008000800 */
[----:B------:R-:W-:Y:S02]  /*20e10*/  SHF.R.S32.HI R9, RZ, 0x1f, R8 ;  /* 0x0000001fff097819 */ /* 0x000fe40000011408 */
[----:B------:R-:W-:-:S02]  /*20e20*/  IADD3 R6, P6, PT, R8, R2, RZ ;  /* 0x0000000208067210 */ /* 0x000fc40007fde0ff */
[----:B------:R-:W-:-:S03]  /*20e30*/  IADD3 R4, P5, PT, R8, R22, RZ ;  /* 0x0000001608047210 */ /* 0x000fc60007fbe0ff */
[C---:B------:R-:W-:Y:S01]  /*20e40*/  IMAD.X R7, R9.reuse, 0x1, R3, P6 ;  /* 0x0000000109077824 */ /* 0x040fe200030e0603 */
[----:B-1----:R-:W-:Y:S01]  /*20e50*/  ISETP.LT.AND P6, PT, R28, UR12, !P1 ;  /* 0x0000000c1c007c0c */ /* 0x002fe2000cfc1270 */
[----:B------:R-:W-:Y:S01]  /*20e60*/  IMAD.X R5, R9, 0x1, R20, P5 ;  /* 0x0000000109057824 */ /* 0x000fe200028e0614 */
[----:B------:R-:W-:Y:S01]  /*20e70*/  PRMT R10, R15, 0x7771, RZ ;  /* 0x000077710f0a7816 */ /* 0x000fe200000000ff */
[----:B------:R-:W1:Y:S01]  /*20e80*/  LDCU UR12, c[0x0][0x398] ;  /* 0x00007300ff0c77ac */ /* 0x000e620008000800 */
[----:B------:R0:W-:Y:S01]  /*20e90*/  @P4 STG.E.U8 desc[UR8][R6.64], R12 ;  /* 0x0000000c06004986 */ /* 0x0001e2000c101108 */
[----:B------:R-:W-:Y:S01]  /*20ea0*/  ISETP.GE.AND P4, PT, R11, UR10, PT ;  /* 0x0000000a0b007c0c */ /* 0x000fe2000bf86270 */
[----:B------:R-:W1:Y:S02]  /*20eb0*/  LDCU UR10, c[0x0][0x398] ;  /* 0x00007300ff0a77ac */ /* 0x000e640008000800 */
[----:B------:R3:W-:Y:S01]  /*20ec0*/  @P2 STG.E.U8 desc[UR8][R4.64], R10 ;  /* 0x0000000a04002986 */ /* 0x0007e2000c101108 */
[----:B0-----:R-:W-:Y:S01]  /*20ed0*/  IADD3 R6, P5, PT, R8, R21, RZ ;  /* 0x0000001508067210 */ /* 0x001fe20007fbe0ff */
[----:B---3--:R-:W-:Y:S01]  /*20ee0*/  VIADD R4, R29, 0x21 ;  /* 0x000000211d047836 */ /* 0x008fe20000000000 */
[----:B------:R-:W-:-:S03]  /*20ef0*/  PRMT R5, R15, 0x7772, RZ ;  /* 0x000077720f057816 */ /* 0x000fc600000000ff */
[----:B------:R-:W-:Y:S01]  /*20f00*/  IMAD.X R7, R9, 0x1, R24, P5 ;  /* 0x0000000109077824 */ /* 0x000fe200028e0618 */
[----:B------:R-:W-:Y:S01]  /*20f10*/  ISETP.LT.AND P5, PT, R27, UR14, !P1 ;  /* 0x0000000e1b007c0c */ /* 0x000fe2000cfa1270 */
[----:B------:R-:W0:Y:S01]  /*20f20*/  LDCU UR14, c[0x0][0x398] ;  /* 0x00007300ff0e77ac */ /* 0x000e220008000800 */
[----:B------:R-:W-:Y:S02]  /*20f30*/  ISETP.GE.AND P2, PT, R4, UR4, PT ;  /* 0x0000000404007c0c */ /* 0x000fe4000bf46270 */
[----:B------:R3:W-:Y:S01]  /*20f40*/  @P6 STG.E.U8 desc[UR8][R6.64], R5 ;  /* 0x0000000506006986 */ /* 0x0007e2000c101108 */
[C---:B------:R-:W-:Y:S01]  /*20f50*/  IADD3 R4, P6, PT, R8.reuse, R23, RZ ;  /* 0x0000001708047210 */ /* 0x040fe20007fde0ff */
[----:B------:R-:W-:Y:S01]  /*20f60*/  VIADD R8, R8, UR6 ;  /* 0x0000000608087c36 */ /* 0x000fe20008000000 */
[----:B----4-:R-:W-:Y:S01]  /*20f70*/  ISETP.LT.AND P1, PT, R25, UR16, !P3 ;  /* 0x0000001019007c0c */ /* 0x010fe2000df21270 */
[----:B------:R-:W4:Y:S01]  /*20f80*/  LDCU UR4, c[0x0][0x3b8] ;  /* 0x00007700ff0477ac */ /* 0x000f220008000800 */
[----:B------:R-:W0:Y:S01]  /*20f90*/  LDCU UR6, c[0x0][0x398] ;  /* 0x00007300ff0677ac */ /* 0x000e220008000800 */
[----:B---3--:R-:W-:Y:S01]  /*20fa0*/  IMAD.X R5, R9, 0x1, R0, P6 ;  /* 0x0000000109057824 */ /* 0x008fe200030e0600 */
[----:B------:R-:W-:Y:S01]  /*20fb0*/  PRMT R7, R15, 0x7773, RZ ;  /* 0x000077730f077816 */ /* 0x000fe200000000ff */
[----:B------:R-:W3:Y:S01]  /*20fc0*/  LDCU UR16, c[0x0][0x398] ;  /* 0x00007300ff1077ac */ /* 0x000ee20008000800 */
[----:B------:R-:W-:-:S02]  /*20fd0*/  SHF.R.S32.HI R9, RZ, 0x1f, R8 ;  /* 0x0000001fff097819 */ /* 0x000fc40000011408 */
[----:B------:R-:W-:Y:S01]  /*20fe0*/  IADD3 R6, P6, PT, R8, R2, RZ ;  /* 0x0000000208067210 */ /* 0x000fe20007fde0ff */
[----:B------:R0:W-:Y:S01]  /*20ff0*/  @P5 STG.E.U8 desc[UR8][R4.64], R7 ;  /* 0x0000000704005986 */ /* 0x0001e2000c101108 */
[----:B-1----:R-:W-:Y:S01]  /*21000*/  ISETP.LT.AND P5, PT, R26, UR10, !P3 ;  /* 0x0000000a1a007c0c */ /* 0x002fe2000dfa1270 */
[----:B------:R-:W1:Y:S02]  /*21010*/  LDCU UR10, c[0x0][0x398] ;  /* 0x00007300ff0a77ac */ /* 0x000e640008000800 */
[----:B0-----:R-:W-:Y:S01]  /*21020*/  IMAD.X R7, R9, 0x1, R3, P6 ;  /* 0x0000000109077824 */ /* 0x001fe200030e0603 */
[----:B------:R-:W-:Y:S02]  /*21030*/  IADD3 R4, P6, PT, R8, R22, RZ ;  /* 0x0000001608047210 */ /* 0x000fe40007fde0ff */
[C---:B--2---:R-:W-:Y:S02]  /*21040*/  PRMT R5, R17.reuse, 0x7770, RZ ;  /* 0x0000777011057816 */ /* 0x044fe400000000ff */
[----:B------:R-:W-:-:S02]  /*21050*/  PRMT R10, R17, 0x7773, RZ ;  /* 0x00007773110a7816 */ /* 0x000fc400000000ff */
[C---:B------:R-:W-:Y:S01]  /*21060*/  PRMT R11, R17.reuse, 0x7772, RZ ;  /* 0x00007772110b7816 */ /* 0x040fe200000000ff */
[----:B------:R0:W-:Y:S01]  /*21070*/  @P1 STG.E.U8 desc[UR8][R6.64], R5 ;  /* 0x0000000506001986 */ /* 0x0001e2000c101108 */
[----:B------:R-:W-:Y:S02]  /*21080*/  PRMT R12, R17, 0x7771, RZ ;  /* 0x00007771110c7816 */ /* 0x000fe400000000ff */
[----:B------:R-:W-:Y:S01]  /*21090*/  ISETP.LT.AND P1, PT, R28, UR12, !P3 ;  /* 0x0000000c1c007c0c */ /* 0x000fe2000df21270 */
[----:B------:R-:W2:Y:S01]  /*210a0*/  LDL.LU R17, [R1+0x60] ;  /* 0x0000600001117983 */ /* 0x000ea20000300800 */
[----:B------:R-:W-:Y:S01]  /*210b0*/  ISETP.LT.AND P3, PT, R27, UR14, !P3 ;  /* 0x0000000e1b007c0c */ /* 0x000fe2000df61270 */
[----:B------:R-:W1:Y:S01]  /*210c0*/  LDCU UR12, c[0x0][0x398] ;  /* 0x00007300ff0c77ac */ /* 0x000e620008000800 */
[----:B------:R-:W1:Y:S01]  /*210d0*/  LDCU UR14, c[0x0][0x398] ;  /* 0x00007300ff0e77ac */ /* 0x000e620008000800 */
[----:B0-----:R-:W-:Y:S01]  /*210e0*/  IMAD.X R5, R9, 0x1, R20, P6 ;  /* 0x0000000109057824 */ /* 0x001fe200030e0614 */
[----:B------:R-:W-:-:S05]  /*210f0*/  IADD3 R6, P6, PT, R8, R21, RZ ;  /* 0x0000001508067210 */ /* 0x000fca0007fde0ff */
[----:B------:R-:W-:Y:S01]  /*21100*/  IMAD.X R7, R9, 0x1, R24, P6 ;  /* 0x0000000109077824 */ /* 0x000fe200030e0618 */
[----:B------:R0:W-:Y:S04]  /*21110*/  @P5 STG.E.U8 desc[UR8][R4.64], R12 ;  /* 0x0000000c04005986 */ /* 0x0001e8000c101108 */
[----:B------:R4:W-:Y:S01]  /*21120*/  @P1 STG.E.U8 desc[UR8][R6.64], R11 ;  /* 0x0000000b06001986 */ /* 0x0009e2000c101108 */
[----:B------:R-:W-:Y:S01]  /*21130*/  ISETP.LT.AND P1, PT, R25, UR6, !P4 ;  /* 0x0000000619007c0c */ /* 0x000fe2000e721270 */
[----:B------:R-:W1:Y:S01]  /*21140*/  LDCU UR6, c[0x0][0x39c] ;  /* 0x00007380ff0677ac */ /* 0x000e620008000800 */
[C---:B0-----:R-:W-:Y:S01]  /*21150*/  IADD3 R4, P5, PT, R8.reuse, R23, RZ ;  /* 0x0000001708047210 */ /* 0x041fe20007fbe0ff */
[----:B----4-:R-:W-:Y:S01]  /*21160*/  VIADD R11, R8, UR4 ;  /* 0x00000004080b7c36 */ /* 0x010fe20008000000 */
[----:B------:R-:W0:Y:S03]  /*21170*/  LDCU UR4, c[0x0][0x3b8] ;  /* 0x00007700ff0477ac */ /* 0x000e260008000800 */
[----:B------:R-:W-:Y:S01]  /*21180*/  IMAD.X R5, R9, 0x1, R0, P5 ;  /* 0x0000000109057824 */ /* 0x000fe200028e0600 */
[----:B------:R-:W-:-:S02]  /*21190*/  SHF.R.S32.HI R8, RZ, 0x1f, R11 ;  /* 0x0000001fff087819 */ /* 0x000fc4000001140b */
[C---:B------:R-:W-:Y:S02]  /*211a0*/  IADD3 R6, P5, PT, R11.reuse, R2, RZ ;  /* 0x000000020b067210 */ /* 0x040fe40007fbe0ff */
[----:B------:R4:W-:Y:S01]  /*211b0*/  @P3 STG.E.U8 desc[UR8][R4.64], R10 ;  /* 0x0000000a04003986 */ /* 0x0009e2000c101108 */
[----:B-1----:R-:W-:Y:S01]  /*211c0*/  ISETP.LT.AND P3, PT, R26, UR10, !P4 ;  /* 0x0000000a1a007c0c */ /* 0x002fe2000e761270 */
[----:B------:R-:W1:Y:S01]  /*211d0*/  LDCU UR10, c[0x0][0x39c] ;  /* 0x00007380ff0a77ac */ /* 0x000e620008000800 */
[----:B------:R-:W-:Y:S01]  /*211e0*/  IMAD.X R7, R8, 0x1, R3, P5 ;  /* 0x0000000108077824 */ /* 0x000fe200028e0603 */
[C---:B------:R-:W-:Y:S02]  /*211f0*/  PRMT R9, R18.reuse, 0x7771, RZ ;  /* 0x0000777112097816 */ /* 0x040fe400000000ff */
[----:B----4-:R-:W-:Y:S02]  /*21200*/  PRMT R5, R18, 0x7770, RZ ;  /* 0x0000777012057816 */ /* 0x010fe400000000ff */
[----:B------:R-:W-:-:S03]  /*21210*/  IADD3 R4, P6, PT, R11, R22, RZ ;  /* 0x000000160b047210 */ /* 0x000fc60007fde0ff */
[----:B------:R4:W-:Y:S02]  /*21220*/  @P1 STG.E.U8 desc[UR8][R6.64], R5 ;  /* 0x0000000506001986 */ /* 0x0009e4000c101108 */
[----:B----4-:R-:W-:Y:S01]  /*21230*/  IMAD.X R5, R8, 0x1, R20, P6 ;  /* 0x0000000108057824 */ /* 0x010fe200030e0614 */
[----:B------:R-:W-:-:S04]  /*21240*/  IADD3 R6, P1, PT, R11, R21, RZ ;  /* 0x000000150b067210 */ /* 0x000fc80007f3e0ff */
[----:B------:R4:W-:Y:S01]  /*21250*/  @P3 STG.E.U8 desc[UR8][R4.64], R9 ;  /* 0x0000000904003986 */ /* 0x0009e2000c101108 */
[----:B------:R-:W-:Y:S01]  /*21260*/  IMAD.X R7, R8, 0x1, R24, P1 ;  /* 0x0000000108077824 */ /* 0x000fe200008e0618 */
[----:B------:R-:W-:Y:S02]  /*21270*/  PRMT R10, R18, 0x7772, RZ ;  /* 0x00007772120a7816 */ /* 0x000fe400000000ff */
[----:B----4-:R-:W-:-:S05]  /*21280*/  IADD3 R4, P3, PT, R11, R23, RZ ;  /* 0x000000170b047210 */ /* 0x010fca0007f7e0ff */
[----:B------:R-:W-:Y:S01]  /*21290*/  IMAD.X R5, R8, 0x1, R0, P3 ;  /* 0x0000000108057824 */ /* 0x000fe200018e0600 */
[----:B------:R-:W-:Y:S02]  /*212a0*/  PRMT R8, R18, 0x7773, RZ ;  /* 0x0000777312087816 */ /* 0x000fe400000000ff */
[----:B------:R-:W4:Y:S01]  /*212b0*/  LDL.LU R18, [R1+0x54] ;  /* 0x0000540001127983 */ /* 0x000f220000300800 */
[----:B------:R-:W-:Y:S01]  /*212c0*/  ISETP.LT.AND P5, PT, R28, UR12, !P4 ;  /* 0x0000000c1c007c0c */ /* 0x000fe2000e7a1270 */
[----:B------:R-:W1:Y:S01]  /*212d0*/  LDCU UR12, c[0x0][0x398] ;  /* 0x00007300ff0c77ac */ /* 0x000e620008000800 */
[----:B0-----:R-:W-:Y:S01]  /*212e0*/  VIADD R9, R11, UR4 ;  /* 0x000000040b097c36 */ /* 0x001fe20008000000 */
[----:B------:R-:W-:Y:S02]  /*212f0*/  ISETP.LT.AND P4, PT, R27, UR14, !P4 ;  /* 0x0000000e1b007c0c */ /* 0x000fe4000e781270 */
[----:B---3--:R-:W-:Y:S01]  /*21300*/  ISETP.LT.AND P1, PT, R25, UR16, !P2 ;  /* 0x0000001019007c0c */ /* 0x008fe2000d721270 */
[----:B------:R-:W0:Y:S01]  /*21310*/  LDCU UR4, c[0x0][0x3b8] ;  /* 0x00007700ff0477ac */ /* 0x000e220008000800 */
[----:B------:R-:W3:Y:S06]  /*21320*/  LDCU UR14, c[0x0][0x398] ;  /* 0x00007300ff0e77ac */ /* 0x000eec0008000800 */
[----:B------:R0:W-:Y:S01]  /*21330*/  @P5 STG.E.U8 desc[UR8][R6.64], R10 ;  /* 0x0000000a06005986 */ /* 0x0001e2000c101108 */
[----:B------:R-:W1:Y:S01]  /*21340*/  LDCU UR16, c[0x0][0x398] ;  /* 0x00007300ff1077ac */ /* 0x000e620008000800 */
[----:B0-----:R-:W-:Y:S01]  /*21350*/  VIADD R7, R29, 0x22 ;  /* 0x000000221d077836 */ /* 0x001fe20000000000 */
[----:B------:R-:W-:-:S02]  /*21360*/  SHF.R.S32.HI R10, RZ, 0x1f, R9 ;  /* 0x0000001fff0a7819 */ /* 0x000fc40000011409 */
[----:B------:R-:W-:Y:S02]  /*21370*/  IADD3 R6, P5, PT, R9, R2, RZ ;  /* 0x0000000209067210 */ /* 0x000fe40007fbe0ff */
[----:B------:R-:W-:Y:S01]  /*21380*/  ISETP.GE.AND P3, PT, R7, UR6, PT ;  /* 0x0000000607007c0c */ /* 0x000fe2000bf66270 */
[----:B------:R0:W-:Y:S01]  /*21390*/  @P4 STG.E.U8 desc[UR8][R4.64], R8 ;  /* 0x0000000804004986 */ /* 0x0001e2000c101108 */
[----:B------:R-:W0:Y:S01]  /*213a0*/  LDCU UR6, c[0x0][0x398] ;  /* 0x00007300ff0677ac */ /* 0x000e220008000800 */
[----:B------:R-:W-:Y:S01]  /*213b0*/  IMAD.X R7, R10, 0x1, R3, P5 ;  /* 0x000000010a077824 */ /* 0x000fe200028e0603 */
[----:B-1----:R-:W-:Y:S01]  /*213c0*/  ISETP.LT.AND P5, PT, R26, UR12, !P2 ;  /* 0x0000000c1a007c0c */ /* 0x002fe2000d7a1270 */
[----:B------:R-:W1:Y:S01]  /*213d0*/  LDCU UR12, c[0x0][0x398] ;  /* 0x00007300ff0c77ac */ /* 0x000e620008000800 */
[----:B------:R-:W-:Y:S01]  /*213e0*/  ISETP.LT.AND P4, PT, R28, UR18, !P2 ;  /* 0x000000121c007c0c */ /* 0x000fe2000d781270 */
[----:B------:R-:W1:Y:S01]  /*213f0*/  LDCU UR18, c[0x0][0x398] ;  /* 0x00007300ff1277ac */ /* 0x000e620008000800 */
[----:B0-----:R-:W-:Y:S01]  /*21400*/  ISETP.LT.AND P2, PT, R27, UR6, !P2 ;  /* 0x000000061b007c0c */ /* 0x001fe2000d741270 */
[----:B------:R-:W0:Y:S01]  /*21410*/  LDCU UR6, c[0x0][0x3b8] ;  /* 0x00007700ff0677ac */ /* 0x000e220008000800 */
[----:B--2---:R-:W-:-:S05]  /*21420*/  PRMT R11, R17, 0x7770, RZ ;  /* 0x00007770110b7816 */ /* 0x004fca00000000ff */
[----:B------:R2:W-:Y:S01]  /*21430*/  @P1 STG.E.U8 desc[UR8][R6.64], R11 ;  /* 0x0000000b06001986 */ /* 0x0005e2000c101108 */
[----:B------:R-:W-:Y:S02]  /*21440*/  IADD3 R4, P1, PT, R9, R22, RZ ;  /* 0x0000001609047210 */ /* 0x000fe40007f3e0ff */
[----:B------:R-:W-:-:S03]  /*21450*/  PRMT R8, R17, 0x7771, RZ ;  /* 0x0000777111087816 */ /* 0x000fc600000000ff */
[----:B------:R-:W-:-:S05]  /*21460*/  IMAD.X R5, R10, 0x1, R20, P1 ;  /* 0x000000010a057824 */ /* 0x000fca00008e0614 */
[----:B------:R0:W-:Y:S01]  /*21470*/  @P5 STG.E.U8 desc[UR8][R4.64], R8 ;  /* 0x0000000804005986 */ /* 0x0001e2000c101108 */
[----:B--2---:R-:W-:Y:S01]  /*21480*/  PRMT R11, R17, 0x7772, RZ ;  /* 0x00007772110b7816 */ /* 0x004fe200000000ff */
[----:B------:R-:W-:Y:S01]  /*21490*/  VIADD R7, R29, 0x23 ;  /* 0x000000231d077836 */ /* 0x000fe20000000000 */
[----:B------:R-:W-:Y:S02]  /*214a0*/  IADD3 R6, P6, PT, R9, R21, RZ ;  /* 0x0000001509067210 */ /* 0x000fe40007fde0ff */
[----:B0-----:R-:W-:Y:S02]  /*214b0*/  PRMT R5, R17, 0x7773, RZ ;  /* 0x0000777311057816 */ /* 0x001fe400000000ff */
[----:B------:R-:W2:Y:S01]  /*214c0*/  LDL.LU R17, [R1+0x64] ;  /* 0x0000640001117983 */ /* 0x000ea20000300800 */
[----:B------:R-:W-:Y:S01]  /*214d0*/  ISETP.GE.AND P1, PT, R7, UR10, PT ;  /* 0x0000000a07007c0c */ /* 0x000fe2000bf26270 */
[----:B------:R-:W-:Y:S01]  /*214e0*/  IMAD.X R7, R10, 0x1, R24, P6 ;  /* 0x000000010a077824 */ /* 0x000fe200030e0618 */
[----:B------:R-:W0:Y:S04]  /*214f0*/  LDCU UR10, c[0x0][0x39c] ;  /* 0x00007380ff0a77ac */ /* 0x000e280008000800 */
[----:B------:R3:W-:Y:S01]  /*21500*/  @P4 STG.E.U8 desc[UR8][R6.64], R11 ;  /* 0x0000000b06004986 */ /* 0x0007e2000c101108 */
[----:B-1----:R-:W-:Y:S01]  /*21510*/  ISETP.LT.AND P6, PT, R25, UR12, !P3 ;  /* 0x0000000c19007c0c */ /* 0x002fe2000dfc1270 */
[----:B------:R-:W1:Y:S01]  /*21520*/  LDCU UR12, c[0x0][0x398] ;  /* 0x00007300ff0c77ac */ /* 0x000e620008000800 */
[C---:B---3--:R-:W-:Y:S01]  /*21530*/  IADD3 R6, P4, PT, R9.reuse, R23, RZ ;  /* 0x0000001709067210 */ /* 0x048fe20007f9e0ff */
[----:B------:R-:W-:Y:S01]  /*21540*/  VIADD R9, R9, UR4 ;  /* 0x0000000409097c36 */ /* 0x000fe20008000000 */
[----:B------:R-:W-:Y:S01]  /*21550*/  ISETP.LT.AND P5, PT, R26, UR14, !P3 ;  /* 0x0000000e1a007c0c */ /* 0x000fe2000dfa1270 */
[----:B------:R-:W3:Y:S02]  /*21560*/  LDCU UR4, c[0x0][0x398] ;  /* 0x00007300ff0477ac */ /* 0x000ee40008000800 */
[----:B------:R-:W-:Y:S01]  /*21570*/  IMAD.X R7, R10, 0x1, R0, P4 ;  /* 0x000000010a077824 */ /* 0x000fe200020e0600 */
[----:B------:R-:W-:Y:S01]  /*21580*/  SHF.R.S32.HI R8, RZ, 0x1f, R9 ;  /* 0x0000001fff087819 */ /* 0x000fe20000011409 */
[----:B------:R-:W0:Y:S01]  /*21590*/  LDCU UR14, c[0x0][0x398] ;  /* 0x00007300ff0e77ac */ /* 0x000e220008000800 */
[----:B------:R-:W-:-:S02]  /*215a0*/  IADD3 R4, P4, PT, R9, R2, RZ ;  /* 0x0000000209047210 */ /* 0x000fc40007f9e0ff */
[----:B------:R1:W-:Y:S01]  /*215b0*/  @P2 STG.E.U8 desc[UR8][R6.64], R5 ;  /* 0x0000000506002986 */ /* 0x0003e2000c101108 */
[----:B------:R-:W-:Y:S02]  /*215c0*/  VIADD R10, R29, 0x24 ;  /* 0x000000241d0a7836 */ /* 0x000fe40000000000 */
[----:B-1----:R-:W-:Y:S01]  /*215d0*/  IMAD.X R5, R8, 0x1, R3, P4 ;  /* 0x0000000108057824 */ /* 0x002fe200020e0603 */
[----:B------:R-:W-:Y:S01]  /*215e0*/  ISETP.LT.AND P4, PT, R28, UR16, !P3 ;  /* 0x000000101c007c0c */ /* 0x000fe2000df81270 */
[----:B------:R-:W1:Y:S01]  /*215f0*/  LDCU UR16, c[0x0][0x398] ;  /* 0x00007300ff1077ac */ /* 0x000e620008000800 */
[----:B------:R-:W-:Y:S02]  /*21600*/  IADD3 R6, P2, PT, R9, R22, RZ ;  /* 0x0000001609067210 */ /* 0x000fe40007f5e0ff */
[----:B----4-:R-:W-:-:S05]  /*21610*/  PRMT R7, R18, 0x7770, RZ ;  /* 0x0000777012077816 */ /* 0x010fca00000000ff */
[----:B------:R4:W-:Y:S01]  /*21620*/  @P6 STG.E.U8 desc[UR8][R4.64], R7 ;  /* 0x0000000704006986 */ /* 0x0009e2000c101108 */
[----:B------:R-:W-:Y:S02]  /*21630*/  PRMT R11, R18, 0x7772, RZ ;  /* 0x00007772120b7816 */ /* 0x000fe400000000ff */
[----:B----4-:R-:W-:Y:S01]  /*21640*/  IADD3 R4, P6, PT, R9, R21, RZ ;  /* 0x0000001509047210 */ /* 0x010fe20007fde0ff */
[----:B------:R-:W-:Y:S01]  /*21650*/  IMAD.X R7, R8, 0x1, R20, P2 ;  /* 0x0000000108077824 */ /* 0x000fe200010e0614 */
[----:B0-----:R-:W-:Y:S01]  /*21660*/  ISETP.GE.AND P2, PT, R10, UR10, PT ;  /* 0x0000000a0a007c0c */ /* 0x001fe2000bf46270 */
[----:B------:R-:W0:Y:S01]  /*21670*/  LDCU UR10, c[0x0][0x398] ;  /* 0x00007300ff0a77ac */ /* 0x000e220008000800 */
[----:B------:R-:W-:Y:S01]  /*21680*/  PRMT R10, R18, 0x7771, RZ ;  /* 0x00007771120a7816 */ /* 0x000fe200000000ff */
[----:B------:R-:W-:-:S04]  /*21690*/  IMAD.X R5, R8, 0x1, R24, P6 ;  /* 0x0000000108057824 */ /* 0x000fc800030e0618 */
[----:B------:R-:W-:Y:S04]  /*216a0*/  @P5 STG.E.U8 desc[UR8][R6.64], R10 ;  /* 0x0000000a06005986 */ /* 0x000fe8000c101108 */
[----:B------:R4:W-:Y:S02]  /*216b0*/  @P4 STG.E.U8 desc[UR8][R4.64], R11 ;  /* 0x0000000b04004986 */ /* 0x0009e4000c101108 */
[----:B----4-:R-:W-:Y:S02]  /*216c0*/  PRMT R5, R18, 0x7773, RZ ;  /* 0x0000777312057816 */ /* 0x010fe400000000ff */
[----:B------:R-:W4:Y:S01]  /*216d0*/  LDL.LU R18, [R1+0x58] ;  /* 0x0000580001127983 */ /* 0x000f220000300800 */
[----:B---3--:R-:W-:Y:S01]  /*216e0*/  ISETP.LT.AND P3, PT, R27, UR4, !P3 ;  /* 0x000000041b007c0c */ /* 0x008fe2000df61270 */
[C---:B------:R-:W-:Y:S01]  /*216f0*/  VIADD R10, R9.reuse, UR6 ;  /* 0x00000006090a7c36 */ /* 0x040fe20008000000 */
[----:B------:R-:W-:Y:S01]  /*21700*/  IADD3 R6, P4, PT, R9, R23, RZ ;  /* 0x0000001709067210 */ /* 0x000fe20007f9e0ff */
[----:B------:R-:W3:Y:S01]  /*21710*/  LDCU UR6, c[0x0][0x39c] ;  /* 0x00007380ff0677ac */ /* 0x000ee20008000800 */
[----:B------:R-:W-:-:S03]  /*21720*/  ISETP.LT.AND P6, PT, R25, UR12, !P1 ;  /* 0x0000000c19007c0c */ /* 0x000fc6000cfc1270 */
[----:B------:R-:W-:Y:S01]  /*21730*/  IMAD.X R7, R8, 0x1, R0, P4 ;  /* 0x0000000108077824 */ /* 0x000fe200020e0600 */
[----:B------:R-:W-:Y:S01]  /*21740*/  SHF.R.S32.HI R8, RZ, 0x1f, R10 ;  /* 0x0000001fff087819 */ /* 0x000fe2000001140a */
[----:B------:R-:W1:Y:S01]  /*21750*/  LDCU UR12, c[0x0][0x398] ;  /* 0x00007300ff0c77ac */ /* 0x000e620008000800 */
[----:B------:R-:W-:-:S03]  /*21760*/  IADD3 R4, P4, PT, R10, R2, RZ ;  /* 0x000000020a047210 */ /* 0x000fc60007f9e0ff */
[----:B------:R3:W-:Y:S01]  /*21770*/  @P3 STG.E.U8 desc[UR8][R6.64], R5 ;  /* 0x0000000506003986 */ /* 0x0007e2000c101108 */
[----:B0-----:R-:W-:Y:S01]  /*21780*/  ISETP.LT.AND P5, PT, R26, UR10, !P1 ;  /* 0x0000000a1a007c0c */ /* 0x001fe2000cfa1270 */
[----:B------:R-:W0:Y:S01]  /*21790*/  LDCU UR4, c[0x0][0x3b8] ;  /* 0x00007700ff0477ac */ /* 0x000e220008000800 */
[----:B------:R-:W-:Y:S01]  /*217a0*/  ISETP.LT.AND P3, PT, R28, UR14, !P1 ;  /* 0x0000000e1c007c0c */ /* 0x000fe2000cf61270 */
[----:B------:R-:W0:Y:S01]  /*217b0*/  LDCU UR10, c[0x0][0x398] ;  /* 0x00007300ff0a77ac */ /* 0x000e220008000800 */
[----:B------:R-:W0:Y:S01]  /*217c0*/  LDCU UR14, c[0x0][0x398] ;  /* 0x00007300ff0e77ac */ /* 0x000e220008000800 */
[----:B---3--:R-:W-:Y:S01]  /*217d0*/  IMAD.X R5, R8, 0x1, R3, P4 ;  /* 0x0000000108057824 */ /* 0x008fe200020e0603 */
[----:B------:R-:W-:Y:S02]  /*217e0*/  IADD3 R6, P4, PT, R10, R22, RZ ;  /* 0x000000160a067210 */ /* 0x000fe40007f9e0ff */
[----:B-1----:R-:W-:Y:S01]  /*217f0*/  ISETP.LT.AND P1, PT, R27, UR12, !P1 ;  /* 0x0000000c1b007c0c */ /* 0x002fe2000cf21270 */
[----:B------:R-:W1:Y:S01]  /*21800*/  LDCU UR12, c[0x0][0x398] ;  /* 0x00007300ff0c77ac */ /* 0x000e620008000800 */
[----:B--2---:R-:W-:-:S05]  /*21810*/  PRMT R7, R17, 0x7770, RZ ;  /* 0x0000777011077816 */ /* 0x004fca00000000ff */
[----:B------:R2:W-:Y:S01]  /*21820*/  @P6 STG.E.U8 desc[UR8][R4.64], R7 ;  /* 0x0000000704006986 */ /* 0x0005e2000c101108 */
[C---:B------:R-:W-:Y:S02]  /*21830*/  PRMT R9, R17.reuse, 0x7771, RZ ;  /* 0x0000777111097816 */ /* 0x040fe400000000ff */
[----:B------:R-:W-:Y:S01]  /*21840*/  PRMT R11, R17, 0x7772, RZ ;  /* 0x00007772110b7816 */ /* 0x000fe200000000ff */
[----:B--2---:R-:W-:Y:S01]  /*21850*/  VIADD R5, R29, 0x25 ;  /* 0x000000251d057836 */ /* 0x004fe20000000000 */
[----:B------:R-:W-:Y:S01]  /*21860*/  IADD3 R4, P6, PT, R10, R21, RZ ;  /* 0x000000150a047210 */ /* 0x000fe20007fde0ff */
[----:B------:R-:W-:-:S03]  /*21870*/  IMAD.X R7, R8, 0x1, R20, P4 ;  /* 0x0000000108077824 */ /* 0x000fc600020e0614 */
[----:B------:R-:W-:Y:S01]  /*21880*/  ISETP.GE.AND P4, PT, R5, UR6, PT ;  /* 0x0000000605007c0c */ /* 0x000fe2000bf86270 */
[----:B------:R-:W-:Y:S01]  /*21890*/  IMAD.X R5, R8, 0x1, R24, P6 ;  /* 0x0000000108057824 */ /* 0x000fe200030e0618 */
[----:B------:R-:W-:Y:S01]  /*218a0*/  @P5 STG.E.U8 desc[UR8][R6.64], R9 ;  /* 0x0000000906005986 */ /* 0x000fe2000c101108 */
[----:B------:R-:W2:Y:S03]  /*218b0*/  LDCU UR6, c[0x0][0x39c] ;  /* 0x00007380ff0677ac */ /* 0x000ea60008000800 */
[----:B------:R3:W-:Y:S02]  /*218c0*/  @P3 STG.E.U8 desc[UR8][R4.64], R11 ;  /* 0x0000000b04003986 */ /* 0x0007e4000c101108 */
[----:B---3--:R-:W-:-:S05]  /*218d0*/  IADD3 R4, P3, PT, R10, R23, RZ ;  /* 0x000000170a047210 */ /* 0x008fca0007f7e0ff */
[----:B------:R-:W-:Y:S01]  /*218e0*/  IMAD.X R5, R8, 0x1, R0, P3 ;  /* 0x0000000108057824 */ /* 0x000fe200018e0600 */
[----:B------:R-:W-:Y:S02]  /*218f0*/  PRMT R8, R17, 0x7773, RZ ;  /* 0x0000777311087816 */ /* 0x000fe400000000ff */
[----:B------:R-:W3:Y:S01]  /*21900*/  LDL.LU R17, [R1+0x68] ;  /* 0x0000680001117983 */ /* 0x000ee20000300800 */
[----:B0-----:R-:W-:Y:S01]  /*21910*/  VIADD R9, R10, UR4 ;  /* 0x000000040a097c36 */ /* 0x001fe20008000000 */
[----:B------:R-:W-:Y:S01]  /*21920*/  ISETP.LT.AND P6, PT, R25, UR10, !P2 ;  /* 0x0000000a19007c0c */ /* 0x000fe2000d7c1270 */
[----:B------:R-:W0:Y:S03]  /*21930*/  LDCU UR10, c[0x0][0x398] ;  /* 0x00007300ff0a77ac */ /* 0x000e260008000800 */
[----:B------:R-:W-:Y:S02]  /*21940*/  SHF.R.S32.HI R10, RZ, 0x1f, R9 ;  /* 0x0000001fff0a7819 */ /* 0x000fe40000011409 */
[----:B------:R-:W-:Y:S01]  /*21950*/  ISETP.LT.AND P3, PT, R26, UR14, !P2 ;  /* 0x0000000e1a007c0c */ /* 0x000fe2000d761270 */
[----:B------:R0:W-:Y:S01]  /*21960*/  @P1 STG.E.U8 desc[UR8][R4.64], R8 ;  /* 0x0000000804001986 */ /* 0x0001e2000c101108 */
[C---:B------:R-:W-:Y:S01]  /*21970*/  IADD3 R6, P5, PT, R9.reuse, R2, RZ ;  /* 0x0000000209067210 */ /* 0x040fe20007fbe0ff */
[----:B------:R-:W1:Y:S04]  /*21980*/  LDCU UR4, c[0x0][0x3b8] ;  /* 0x00007700ff0477ac */ /* 0x000e680008000800 */
[----:B------:R-:W-:Y:S01]  /*21990*/  IMAD.X R7, R10, 0x1, R3, P5 ;  /* 0x000000010a077824 */ /* 0x000fe200028e0603 */
[----:B------:R-:W1:Y:S01]  /*219a0*/  LDCU UR14, c[0x0][0x398] ;  /* 0x00007300ff0e77ac */ /* 0x000e620008000800 */
[----:B0-----:R-:W-:-:S05]  /*219b0*/  IADD3 R4, P5, PT, R9, R22, RZ ;  /* 0x0000001609047210 */ /* 0x001fca0007fbe0ff */
[----:B------:R-:W-:Y:S01]  /*219c0*/  IMAD.X R5, R10, 0x1, R20, P5 ;  /* 0x000000010a057824 */ /* 0x000fe200028e0614 */
[C---:B----4-:R-:W-:Y:S02]  /*219d0*/  PRMT R11, R18.reuse, 0x7770, RZ ;  /* 0x00007770120b7816 */ /* 0x050fe400000000ff */
[----:B------:R-:W-:-:S03]  /*219e0*/  PRMT R8, R18, 0x7771, RZ ;  /* 0x0000777112087816 */ /* 0x000fc600000000ff */
[----:B------:R0:W-:Y:S04]  /*219f0*/  @P6 STG.E.U8 desc[UR8][R6.64], R11 ;  /* 0x0000000b06006986 */ /* 0x0001e8000c101108 */
[----:B------:R4:W-:Y:S01]  /*21a00*/  @P3 STG.E.U8 desc[UR8][R4.64], R8 ;  /* 0x0000000804003986 */ /* 0x0009e2000c101108 */
[C---:B0-----:R-:W-:Y:S02]  /*21a10*/  PRMT R11, R18.reuse, 0x7772, RZ ;  /* 0x00007772120b7816 */ /* 0x041fe400000000ff */
[----:B----4-:R-:W-:Y:S02]  /*21a20*/  PRMT R5, R18, 0x7773, RZ ;  /* 0x0000777312057816 */ /* 0x010fe400000000ff */
[----:B------:R-:W4:Y:S01]  /*21a30*/  LDL.LU R18, [R1+0x5c] ;  /* 0x00005c0001127983 */ /* 0x000f220000300800 */
[----:B-1----:R-:W-:Y:S01]  /*21a40*/  ISETP.LT.AND P1, PT, R28, UR12, !P2 ;  /* 0x0000000c1c007c0c */ /* 0x002fe2000d721270 */
[----:B------:R-:W-:Y:S01]  /*21a50*/  VIADD R7, R29, 0x26 ;  /* 0x000000261d077836 */ /* 0x000fe20000000000 */
[----:B------:R-:W-:Y:S01]  /*21a60*/  IADD3 R6, P6, PT, R9, R21, RZ ;  /* 0x0000001509067210 */ /* 0x000fe20007fde0ff */
[----:B------:R-:W0:Y:S03]  /*21a70*/  LDCU UR12, c[0x0][0x398] ;  /* 0x00007300ff0c77ac */ /* 0x000e260008000800 */
[----:B--2---:R-:W-:Y:S01]  /*21a80*/  ISETP.GE.AND P5, PT, R7, UR6, PT ;  /* 0x0000000607007c0c */ /* 0x004fe2000bfa6270 */
[C---:B------:R-:W-:Y:S01]  /*21a90*/  IMAD.X R7, R10.reuse, 0x1, R24, P6 ;  /* 0x000000010a077824 */ /* 0x040fe200030e0618 */
[----:B------:R-:W-:Y:S01]  /*21aa0*/  ISETP.LT.AND P2, PT, R27, UR10, !P2 ;  /* 0x0000000a1b007c0c */ /* 0x000fe2000d741270 */
[----:B------:R-:W1:Y:S04]  /*21ab0*/  LDCU UR10, c[0x0][0x39c] ;  /* 0x00007380ff0a77ac */ /* 0x000e680008000800 */
[----:B------:R2:W-:Y:S01]  /*21ac0*/  @P1 STG.E.U8 desc[UR8][R6.64], R11 ;  /* 0x0000000b06001986 */ /* 0x0005e2000c101108 */
[----:B------:R-:W-:Y:S01]  /*21ad0*/  ISETP.LT.AND P6, PT, R25, UR14, !P4 ;  /* 0x0000000e19007c0c */ /* 0x000fe2000e7c1270 */
[----:B------:R-:W0:Y:S01]  /*21ae0*/  LDCU UR6, c[0x0][0x3b8] ;  /* 0x00007700ff0677ac */ /* 0x000e220008000800 */
[----:B------:R-:W0:Y:S01]  /*21af0*/  LDCU UR14, c[0x0][0x398] ;  /* 0x00007300ff0e77ac */ /* 0x000e220008000800 */
[C---:B--2---:R-:W-:Y:S01]  /*21b00*/  IADD3 R6, P1, PT, R9.reuse, R23, RZ ;  /* 0x0000001709067210 */ /* 0x044fe20007f3e0ff */
[----:B------:R-:W-:Y:S01]  /*21b10*/  VIADD R11, R9, UR4 ;  /* 0x00000004090b7c36 */ /* 0x000fe20008000000 */
[----:B------:R-:W2:Y:S03]  /*21b20*/  LDCU UR4, c[0x0][0x398] ;  /* 0x00007300ff0477ac */ /* 0x000ea60008000800 */
[----:B------:R-:W-:Y:S01]  /*21b30*/  IMAD.X R7, R10, 0x1, R0, P1 ;  /* 0x000000010a077824 */ /* 0x000fe200008e0600 */
[----:B------:R-:W-:-:S02]  /*21b40*/  SHF.R.S32.HI R8, RZ, 0x1f, R11 ;  /* 0x0000001fff087819 */ /* 0x000fc4000001140b */
[----:B------:R-:W-:Y:S02]  /*21b50*/  IADD3 R4, P1, PT, R11, R2, RZ ;  /* 0x000000020b047210 */ /* 0x000fe40007f3e0ff */
[----:B------:R1:W-:Y:S01]  /*21b60*/  @P2 STG.E.U8 desc[UR8][R6.64], R5 ;  /* 0x0000000506002986 */ /* 0x0003e2000c101108 */
[----:B0-----:R-:W-:Y:S01]  /*21b70*/  ISETP.LT.AND P2, PT, R26, UR12, !P4 ;  /* 0x0000000c1a007c0c */ /* 0x001fe2000e741270 */
[----:B------:R-:W-:Y:S01]  /*21b80*/  VIADD R9, R29, 0x27 ;  /* 0x000000271d097836 */ /* 0x000fe20000000000 */
[----:B------:R-:W0:Y:S01]  /*21b90*/  LDCU UR12, c[0x0][0x398] ;  /* 0x00007300ff0c77ac */ /* 0x000e220008000800 */
[----:B-1----:R-:W-:Y:S01]  /*21ba0*/  IMAD.X R5, R8, 0x1, R3, P1 ;  /* 0x0000000108057824 */ /* 0x002fe200008e0603 */
[----:B------:R-:W-:Y:S01]  /*21bb0*/  ISETP.LT.AND P1, PT, R28, UR16, !P4 ;  /* 0x000000101c007c0c */ /* 0x000fe2000e721270 */
[----:B------:R-:W1:Y:S01]  /*21bc0*/  LDCU UR16, c[0x0][0x398] ;  /* 0x00007300ff1077ac */ /* 0x000e620008000800 */
[----:B------:R-:W-:Y:S02]  /*21bd0*/  IADD3 R6, P3, PT, R11, R22, RZ ;  /* 0x000000160b067210 */ /* 0x000fe40007f7e0ff */
[----:B--2---:R-:W-:Y:S01]  /*21be0*/  ISETP.LT.AND P4, PT, R27, UR4, !P4 ;  /* 0x000000041b007c0c */ /* 0x004fe2000e781270 */
[----:B------:R-:W2:Y:S01]  /*21bf0*/  LDCU UR4, c[0x0][0x3b8] ;  /* 0x00007700ff0477ac */ /* 0x000ea20008000800 */
[----:B---3--:R-:W-:-:S05]  /*21c00*/  PRMT R7, R17, 0x7770, RZ ;  /* 0x0000777011077816 */ /* 0x008fca00000000ff */
[----:B------:R3:W-:Y:S01]  /*21c10*/  @P6 STG.E.U8 desc[UR8][R4.64], R7 ;  /* 0x0000000704006986 */ /* 0x0007e2000c101108 */
[----:B------:R-:W-:Y:S02]  /*21c20*/  PRMT R10, R17, 0x7772, RZ ;  /* 0x00007772110a7816 */ /* 0x000fe400000000ff */
[----:B---3--:R-:W-:Y:S01]  /*21c30*/  IADD3 R4, P6, PT, R11, R21, RZ ;  /* 0x000000150b047210 */ /* 0x008fe20007fde0ff */
[C---:B------:R-:W-:Y:S01]  /*21c40*/  IMAD.X R7, R8.reuse, 0x1, R20, P3 ;  /* 0x0000000108077824 */ /* 0x040fe200018e0614 */
[----:B------:R-:W-:Y:S01]  /*21c50*/  ISETP.GE.AND P3, PT, R9, UR10, PT ;  /* 0x0000000a09007c0c */ /* 0x000fe2000bf66270 */
[----:B------:R-:W3:Y:S01]  /*21c60*/  LDCU UR10, c[0x0][0x398] ;  /* 0x00007300ff0a77ac */ /* 0x000ee20008000800 */
[----:B------:R-:W-:Y:S01]  /*21c70*/  PRMT R9, R17, 0x7771, RZ ;  /* 0x0000777111097816 */ /* 0x000fe200000000ff */
[----:B------:R-:W-:-:S04]  /*21c80*/  IMAD.X R5, R8, 0x1, R24, P6 ;  /* 0x0000000108057824 */ /* 0x000fc800030e0618 */
[----:B------:R0:W-:Y:S04]  /*21c90*/  @P2 STG.E.U8 desc[UR8][R6.64], R9 ;  /* 0x0000000906002986 */ /* 0x0001e8000c101108 */
[----:B------:R1:W-:Y:S01]  /*21ca0*/  @P1 STG.E.U8 desc[UR8][R4.64], R10 ;  /* 0x0000000a04001986 */ /* 0x0003e2000c101108 */
[----:B------:R-:W-:Y:S01]  /*21cb0*/  ISETP.LT.AND P1, PT, R25, UR14, !P5 ;  /* 0x0000000e19007c0c */ /* 0x000fe2000ef21270 */
[----:B------:R-:W2:Y:S01]  /*21cc0*/  LDCU UR14, c[0x0][0x398] ;  /* 0x00007300ff0e77ac */ /* 0x000ea20008000800 */
[C---:B0-----:R-:W-:Y:S01]  /*21cd0*/  VIADD R9, R11.reuse, UR6 ;  /* 0x000000060b097c36 */ /* 0x041fe20008000000 */
[----:B------:R-:W0:Y:S01]  /*21ce0*/  LDCU UR6, c[0x0][0x39c] ;  /* 0x00007380ff0677ac */ /* 0x000e220008000800 */
[----:B-1----:R-:W-:-:S03]  /*21cf0*/  IADD3 R4, P2, PT, R11, R23, RZ ;  /* 0x000000170b047210 */ /* 0x002fc60007f5e0ff */
[----:B------:R-:W-:Y:S02]  /*21d00*/  SHF.R.S32.HI R10, RZ, 0x1f, R9 ;  /* 0x0000001fff0a7819 */ /* 0x000fe40000011409 */
[----:B------:R-:W-:Y:S01]  /*21d10*/  IADD3 R6, P6, PT, R9, R2, RZ ;  /* 0x0000000209067210 */ /* 0x000fe20007fde0ff */
[----:B------:R-:W-:Y:S01]  /*21d20*/  IMAD.X R5, R8, 0x1, R0, P2 ;  /* 0x0000000108057824 */ /* 0x000fe200010e0600 */
[----:B------:R-:W-:Y:S02]  /*21d30*/  PRMT R8, R17, 0x7773, RZ ;  /* 0x0000777311087816 */ /* 0x000fe400000000ff */
[----:B------:R-:W2:Y:S01]  /*21d40*/  LDL.LU R17, [R1+0x6c] ;  /* 0x00006c0001117983 */ /* 0x000ea20000300800 */
[----:B------:R-:W-:Y:S01]  /*21d50*/  IMAD.X R7, R10, 0x1, R3, P6 ;  /* 0x000000010a077824 */ /* 0x000fe200030e0603 */
[----:B---3--:R-:W-:Y:S01]  /*21d60*/  ISETP.LT.AND P6, PT, R26, UR10, !P5 ;  /* 0x0000000a1a007c0c */ /* 0x008fe2000efc1270 */
[----:B------:R-:W1:Y:S01]  /*21d70*/  LDCU UR10, c[0x0][0x39c] ;  /* 0x00007380ff0a77ac */ /* 0x000e620008000800 */
[----:B------:R3:W-:Y:S01]  /*21d80*/  @P4 STG.E.U8 desc[UR8][R4.64], R8 ;  /* 0x0000000804004986 */ /* 0x0007e2000c101108 */
[----:B------:R-:W-:Y:S01]  /*21d90*/  ISETP.LT.AND P4, PT, R28, UR12, !P5 ;  /* 0x0000000c1c007c0c */ /* 0x000fe2000ef81270 */
[----:B------:R-:W0:Y:S01]  /*21da0*/  LDCU UR12, c[0x0][0x398] ;  /* 0x00007300ff0c77ac */ /* 0x000e220008000800 */
[----:B----4-:R-:W-:-:S05]  /*21db0*/  PRMT R11, R18, 0x7770, RZ ;  /* 0x00007770120b7816 */ /* 0x010fca00000000ff */
[----:B------:R4:W-:Y:S01]  /*21dc0*/  @P1 STG.E.U8 desc[UR8][R6.64], R11 ;  /* 0x0000000b06001986 */ /* 0x0009e2000c101108 */
[----:B---3--:R-:W-:-:S05]  /*21dd0*/  IADD3 R4, P1, PT, R9, R22, RZ ;  /* 0x0000001609047210 */ /* 0x008fca0007f3e0ff */
[----:B------:R-:W-:Y:S02]  /*21de0*/  IMAD.X R5, R10, 0x1, R20, P1 ;  /* 0x000000010a057824 */ /* 0x000fe400008e0614 */
[----:B----4-:R-:W-:Y:S01]  /*21df0*/  VIADD R6, R29, 0x28 ;  /* 0x000000281d067836 */ /* 0x010fe20000000000 */
[----:B------:R-:W-:-:S04]  /*21e00*/  PRMT R7, R18, 0x7771, RZ ;  /* 0x0000777112077816 */ /* 0x000fc800000000ff */
[----:B0-----:R-:W-:Y:S01]  /*21e10*/  ISETP.GE.AND P2, PT, R6, UR6, PT ;  /* 0x0000000606007c0c */ /* 0x001fe2000bf46270 */
[----:B------:R0:W-:Y:S01]  /*21e20*/  @P6 STG.E.U8 desc[UR8][R4.64], R7 ;  /* 0x0000000704006986 */ /* 0x0001e2000c101108 */
[----:B------:R-:W-:Y:S01]  /*21e30*/  IADD3 R6, P1, PT, R9, R21, RZ ;  /* 0x0000001509067210 */ /* 0x000fe20007f3e0ff */
[----:B------:R-:W3:Y:S04]  /*21e40*/  LDCU UR6, c[0x0][0x3b8] ;  /* 0x00007700ff0677ac */ /* 0x000ee80008000800 */
[----:B0-----:R-:W-:Y:S01]  /*21e50*/  IMAD.X R7, R10, 0x1, R24, P1 ;  /* 0x000000010a077824 */ /* 0x001fe200008e0618 */
[----:B------:R-:W-:-:S05]  /*21e60*/  PRMT R5, R18, 0x7772, RZ ;  /* 0x0000777212057816 */ /* 0x000fca00000000ff */
[----:B------:R0:W-:Y:S02]  /*21e70*/  @P4 STG.E.U8 desc[UR8][R6.64], R5 ;  /* 0x0000000506004986 */ /* 0x0001e4000c101108 */
[----:B0-----:R-:W-:Y:S02]  /*21e80*/  PRMT R5, R18, 0x7773, RZ ;  /* 0x0000777312057816 */ /* 0x001fe400000000ff */
[----:B------:R-:W4:Y:S01]  /*21e90*/  LDL.LU R18, [R1+0x70] ;  /* 0x0000700001127983 */ /* 0x000f220000300800 */
[----:B--2---:R-:W-:Y:S01]  /*21ea0*/  ISETP.LT.AND P5, PT, R27, UR14, !P5 ;  /* 0x0000000e1b007c0c */ /* 0x004fe2000efa1270 */
[----:B------:R-:W-:Y:S01]  /*21eb0*/  VIADD R4, R29, 0x29 ;  /* 0x000000291d047836 */ /* 0x000fe20000000000 */
[C---:B------:R-:W-:Y:S01]  /*21ec0*/  IADD3 R6, P6, PT, R9.reuse, R23, RZ ;  /* 0x0000001709067210 */ /* 0x040fe20007fde0ff */
[----:B------:R-:W-:Y:S01]  /*21ed0*/  VIADD R9, R9, UR4 ;  /* 0x0000000409097c36 */ /* 0x000fe20008000000 */
[----:B------:R-:W-:Y:S01]  /*21ee0*/  ISETP.LT.AND P4, PT, R25, UR16, !P3 ;  /* 0x0000001019007c0c */ /* 0x000fe2000df81270 */
[----:B------:R-:W0:Y:S01]  /*21ef0*/  LDCU UR14, c[0x0][0x398] ;  /* 0x00007300ff0e77ac */ /* 0x000e220008000800 */
[----:B-1----:R-:W-:Y:S01]  /*21f00*/  ISETP.GE.AND P1, PT, R4, UR10, PT ;  /* 0x0000000a04007c0c */ /* 0x002fe2000bf26270 */
[----:B------:R-:W-:Y:S01]  /*21f10*/  IMAD.X R7, R10, 0x1, R0, P6 ;  /* 0x000000010a077824 */ /* 0x000fe200030e0600 */
[----:B------:R-:W-:Y:S01]  /*21f20*/  SHF.R.S32.HI R8, RZ, 0x1f, R9 ;  /* 0x0000001fff087819 */ /* 0x000fe20000011409 */
[----:B------:R-:W1:Y:S01]  /*21f30*/  LDCU UR10, c[0x0][0x398] ;  /* 0x00007300ff0a77ac */ /* 0x000e620008000800 */
[----:B------:R-:W-:-:S03]  /*21f40*/  IADD3 R4, P6, PT, R9, R2, RZ ;  /* 0x0000000209047210 */ /* 0x000fc60007fde0ff */
[----:B------:R2:W-:Y:S01]  /*21f50*/  @P5 STG.E.U8 desc[UR8][R6.64], R5 ;  /* 0x0000000506005986 */ /* 0x0005e2000c101108 */
[----:B------:R-:W-:Y:S01]  /*21f60*/  ISETP.LT.AND P5, PT, R26, UR12, !P3 ;  /* 0x0000000c1a007c0c */ /* 0x000fe2000dfa1270 */
[----:B------:R-:W0:Y:S01]  /*21f70*/  LDCU UR16, c[0x0][0x398] ;  /* 0x00007300ff1077ac */ /* 0x000e220008000800 */
[----:B------:R-:W0:Y:S01]  /*21f80*/  LDCU UR12, c[0x0][0x398] ;  /* 0x00007300ff0c77ac */ /* 0x000e220008000800 */
[----:B------:R-:W0:Y:S01]  /*21f90*/  LDCU UR4, c[0x0][0x3b8] ;  /* 0x00007700ff0477ac */ /* 0x000e220008000800 */
[----:B--2---:R-:W-:Y:S01]  /*21fa0*/  IMAD.X R5, R8, 0x1, R3, P6 ;  /* 0x0000000108057824 */ /* 0x004fe200030e0603 */
[----:B------:R-:W-:Y:S02]  /*21fb0*/  IADD3 R6, P6, PT, R9, R22, RZ ;  /* 0x0000001609067210 */ /* 0x000fe40007fde0ff */
[C---:B------:R-:W-:Y:S02]  /*21fc0*/  PRMT R7, R17.reuse, 0x7770, RZ ;  /* 0x0000777011077816 */ /* 0x040fe400000000ff */
[----:B------:R-:W-:-:S02]  /*21fd0*/  PRMT R10, R17, 0x7773, RZ ;  /* 0x00007773110a7816 */ /* 0x000fc400000000ff */
[----:B------:R-:W-:Y:S01]  /*21fe0*/  PRMT R11, R17, 0x7772, RZ ;  /* 0x00007772110b7816 */ /* 0x000fe200000000ff */
[----:B------:R2:W-:Y:S01]  /*21ff0*/  @P4 STG.E.U8 desc[UR8][R4.64], R7 ;  /* 0x0000000704004986 */ /* 0x0005e2000c101108 */
[----:B------:R-:W-:Y:S01]  /*22000*/  ISETP.LT.AND P4, PT, R28, UR18, !P3 ;  /* 0x000000121c007c0c */ /* 0x000fe2000df81270 */
[----:B------:R-:W0:Y:S01]  /*22010*/  LDCU UR18, c[0x0][0x398] ;  /* 0x00007300ff1277ac */ /* 0x000e220008000800 */
[----:B-1----:R-:W-:Y:S01]  /*22020*/  ISETP.LT.AND P3, PT, R27, UR10, !P3 ;  /* 0x0000000a1b007c0c */ /* 0x002fe2000df61270 */
[----:B------:R-:W1:Y:S01]  /*22030*/  LDCU UR10, c[0x0][0x39c] ;  /* 0x00007380ff0a77ac */ /* 0x000e620008000800 */
[----:B--2---:R-:W-:Y:S02]  /*22040*/  PRMT R5, R17, 0x7771, RZ ;  /* 0x0000777111057816 */ /* 0x004fe400000000ff */
[----:B------:R-:W2:Y:S01]  /*22050*/  LDL.LU R17, [R1+0x80] ;  /* 0x0000800001117983 */ /* 0x000ea20000300800 */
[----:B------:R-:W-:Y:S01]  /*22060*/  IMAD.X R7, R8, 0x1, R20, P6 ;  /* 0x0000000108077824 */ /* 0x000fe200030e0614 */
[----:B------:R-:W-:-:S04]  /*22070*/  IADD3 R4, P6, PT, R9, R21, RZ ;  /* 0x0000001509047210 */ /* 0x000fc80007fde0ff */
[----:B------:R0:W-:Y:S02]  /*22080*/  @P5 STG.E.U8 desc[UR8][R6.64], R5 ;  /* 0x0000000506005986 */ /* 0x0001e4000c101108 */
[C---:B0-----:R-:W-:Y:S01]  /*22090*/  IADD3 R6, P5, PT, R9.reuse, R23, RZ ;  /* 0x0000001709067210 */ /* 0x041fe20007fbe0ff */
[C---:B------:R-:W-:Y:S02]  /*220a0*/  IMAD.X R5, R8.reuse, 0x1, R24, P6 ;  /* 0x0000000108057824 */ /* 0x040fe400030e0618 */
[----:B---3--:R-:W-:Y:S01]  /*220b0*/  VIADD R9, R9, UR6 ;  /* 0x0000000609097c36 */ /* 0x008fe20008000000 */
[----:B------:R-:W-:Y:S01]  /*220c0*/  ISETP.LT.AND P6, PT, R25, UR14, !P2 ;  /* 0x0000000e19007c0c */ /* 0x000fe2000d7c1270 */
[----:B------:R-:W-:Y:S01]  /*220d0*/  IMAD.X R7, R8, 0x1, R0, P5 ;  /* 0x0000000108077824 */ /* 0x000fe200028e0600 */
[----:B------:R0:W-:Y:S01]  /*220e0*/  @P4 STG.E.U8 desc[UR8][R4.64], R11 ;  /* 0x0000000b04004986 */ /* 0x0001e2000c101108 */
[----:B------:R-:W3:Y:S01]  /*220f0*/  LDCU UR6, c[0x0][0x398] ;  /* 0x00007300ff0677ac */ /* 0x000ee20008000800 */
[----:B------:R-:W-:-:S02]  /*22100*/  SHF.R.S32.HI R8, RZ, 0x1f, R9 ;  /* 0x0000001fff087819 */ /* 0x000fc40000011409 */
[----:B------:R1:W-:Y:S01]  /*22110*/  @P3 STG.E.U8 desc[UR8][R6.64], R10 ;  /* 0x0000000a06003986 */ /* 0x0003e2000c101108 */
[----:B------:R-:W3:Y:S01]  /*22120*/  LDCU UR14, c[0x0][0x398] ;  /* 0x00007300ff0e77ac */ /* 0x000ee20008000800 */
[----:B0-----:R-:W-:-:S05]  /*22130*/  IADD3 R4, P4, PT, R9, R2, RZ ;  /* 0x0000000209047210 */ /* 0x001fca0007f9e0ff */
[----:B------:R-:W-:Y:S01]  /*22140*/  IMAD.X R5, R8, 0x1, R3, P4 ;  /* 0x0000000108057824 */ /* 0x000fe200020e0603 */
[----:B-1----:R-:W-:Y:S02]  /*22150*/  IADD3 R6, P3, PT, R9, R22, RZ ;  /* 0x0000001609067210 */ /* 0x002fe40007f7e0ff */
[----:B------:R-:W-:Y:S01]  /*22160*/  ISETP.LT.AND P5, PT, R26, UR16, !P2 ;  /* 0x000000101a007c0c */ /* 0x000fe2000d7a1270 */
[----:B------:R-:W-:Y:S01]  /*22170*/  VIADD R10, R29, 0x2a ;  /* 0x0000002a1d0a7836 */ /* 0x000fe20000000000 */
[----:B------:R-:W0:Y:S04]  /*22180*/  LDCU UR16, c[0x0][0x398] ;  /* 0x00007300ff1077ac */ /* 0x000e280008000800 */
[----:B------:R-:W-:Y:S01]  /*22190*/  ISETP.GE.AND P4, PT, R10, UR10, PT ;  /* 0x0000000a0a007c0c */ /* 0x000fe2000bf86270 */
[----:B------:R-:W1:Y:S01]  /*221a0*/  LDCU UR10, c[0x0][0x398] ;  /* 0x00007300ff0a77ac */ /* 0x000e620008000800 */
[----:B----4-:R-:W-:-:S05]  /*221b0*/  PRMT R7, R18, 0x7770, RZ ;  /* 0x0000777012077816 */ /* 0x010fca00000000ff */
[----:B------:R4:W-:Y:S01]  /*221c0*/  @P6 STG.E.U8 desc[UR8][R4.64], R7 ;  /* 0x0000000704006986 */ /* 0x0009e2000c101108 */
[----:B------:R-:W-:Y:S01]  /*221d0*/  ISETP.LT.AND P6, PT, R28, UR12, !P2 ;  /* 0x0000000c1c007c0c */ /* 0x000fe2000d7c1270 */
[----:B------:R-:W0:Y:S01]  /*221e0*/  LDCU UR12, c[0x0][0x398] ;  /* 0x00007300ff0c77ac */ /* 0x000e220008000800 */
[C---:B------:R-:W-:Y:S02]  /*221f0*/  PRMT R11, R18.reuse, 0x7771, RZ ;  /* 0x00007771120b7816 */ /* 0x040fe400000000ff */
[----:B------:R-:W-:Y:S01]  /*22200*/  PRMT R10, R18, 0x7772, RZ ;  /* 0x00007772120a7816 */ /* 0x000fe200000000ff */
[----:B----4-:R-:W-:Y:S01]  /*22210*/  IMAD.X R7, R8, 0x1, R20, P3 ;  /* 0x0000000108077824 */ /* 0x010fe200018e0614 */
[----:B------:R-:W-:-:S05]  /*22220*/  IADD3 R4, P3, PT, R9, R21, RZ ;  /* 0x0000001509047210 */ /* 0x000fca0007f7e0ff */
[----:B------:R-:W-:Y:S01]  /*22230*/  IMAD.X R5, R8, 0x1, R24, P3 ;  /* 0x0000000108057824 */ /* 0x000fe200018e0618 */
[----:B------:R-:W-:Y:S04]  /*22240*/  @P5 STG.E.U8 desc[UR8][R6.64], R11 ;  /* 0x0000000b06005986 */ /* 0x000fe8000c101108 */
[----:B------:R4:W-:Y:S02]  /*22250*/  @P6 STG.E.U8 desc[UR8][R4.64], R10 ;  /* 0x0000000a04006986 */ /* 0x0009e4000c101108 */
[----:B----4-:R-:W-:Y:S02]  /*22260*/  PRMT R5, R18, 0x7773, RZ ;  /* 0x0000777312057816 */ /* 0x010fe400000000ff */
[----:B------:R-:W4:Y:S01]  /*22270*/  LDL.LU R18, [R1+0x74] ;  /* 0x0000740001127983 */ /* 0x000f220000300800 */
[----:B---3--:R-:W-:Y:S01]  /*22280*/  ISETP.LT.AND P2, PT, R27, UR6, !P2 ;  /* 0x000000061b007c0c */ /* 0x008fe2000d741270 */
[----:B------:R-:W3:Y:S01]  /*22290*/  LDCU UR6, c[0x0][0x398] ;  /* 0x00007300ff0677ac */ /* 0x000ee20008000800 */
[C---:B------:R-:W-:Y:S01]  /*222a0*/  IADD3 R6, P5, PT, R9.reuse, R23, RZ ;  /* 0x0000001709067210 */ /* 0x040fe20007fbe0ff */
[----:B------:R-:W-:Y:S01]  /*222b0*/  VIADD R10, R9, UR4 ;  /* 0x00000004090a7c36 */ /* 0x000fe20008000000 */
[----:B------:R-:W-:Y:S01]  /*222c0*/  ISETP.LT.AND P3, PT, R25, UR14, !P1 ;  /* 0x0000000e19007c0c */ /* 0x000fe2000cf61270 */
[----:B------:R-:W0:Y:S02]  /*222d0*/  LDCU UR4, c[0x0][0x3b8] ;  /* 0x00007700ff0477ac */ /* 0x000e240008000800 */
[----:B------:R-:W-:Y:S01]  /*222e0*/  IMAD.X R7, R8, 0x1, R0, P5 ;  /* 0x0000000108077824 */ /* 0x000fe200028e0600 */
[----:B------:R-:W-:Y:S01]  /*222f0*/  SHF.R.S32.HI R8, RZ, 0x1f, R10 ;  /* 0x0000001fff087819 */ /* 0x000fe2000001140a */
[----:B------:R-:W0:Y:S01]  /*22300*/  LDCU UR14, c[0x0][0x398] ;  /* 0x00007300ff0e77ac */ /* 0x000e220008000800 */
[----:B------:R-:W-:-:S03]  /*22310*/  IADD3 R4, P5, PT, R10, R2, RZ ;  /* 0x000000020a047210 */ /* 0x000fc60007fbe0ff */
[----:B------:R3:W-:Y:S01]  /*22320*/  @P2 STG.E.U8 desc[UR8][R6.64], R5 ;  /* 0x0000000506002986 */ /* 0x0007e2000c101108 */
[----:B-1----:R-:W-:Y:S01]  /*22330*/  ISETP.LT.AND P2, PT, R26, UR10, !P1 ;  /* 0x0000000a1a007c0c */ /* 0x002fe2000cf41270 */
[----:B------:R-:W1:Y:S01]  /*22340*/  LDCU UR10, c[0x0][0x39c] ;  /* 0x00007380ff0a77ac */ /* 0x000e620008000800 */
[----:B---3--:R-:W-:Y:S01]  /*22350*/  IMAD.X R5, R8, 0x1, R3, P5 ;  /* 0x0000000108057824 */ /* 0x008fe200028e0603 */
[----:B------:R-:W-:Y:S01]  /*22360*/  ISETP.LT.AND P5, PT, R28, UR6, !P1 ;  /* 0x000000061c007c0c */ /* 0x000fe2000cfa1270 */
[----:B------:R-:W3:Y:S01]  /*22370*/  LDCU UR6, c[0x0][0x39c] ;  /* 0x00007380ff0677ac */ /* 0x000ee20008000800 */
[----:B------:R-:W-:Y:S02]  /*22380*/  IADD3 R6, P6, PT, R10, R22, RZ ;  /* 0x000000160a067210 */ /* 0x000fe40007fde0ff */
[----:B--2---:R-:W-:-:S05]  /*22390*/  PRMT R7, R17, 0x7770, RZ ;  /* 0x0000777011077816 */ /* 0x004fca00000000ff */
[----:B------:R2:W-:Y:S01]  /*223a0*/  @P3 STG.E.U8 desc[UR8][R4.64], R7 ;  /* 0x0000000704003986 */ /* 0x0005e2000c101108 */
[C---:B------:R-:W-:Y:S02]  /*223b0*/  PRMT R9, R17.reuse, 0x7771, RZ ;  /* 0x0000777111097816 */ /* 0x040fe400000000ff */
[----:B------:R-:W-:Y:S02]  /*223c0*/  PRMT R11, R17, 0x7772, RZ ;  /* 0x00007772110b7816 */ /* 0x000fe400000000ff */
[----:B--2---:R-:W-:Y:S01]  /*223d0*/  IADD3 R4, P3, PT, R10, R21, RZ ;  /* 0x000000150a047210 */ /* 0x004fe20007f7e0ff */
[----:B------:R-:W-:-:S04]  /*223e0*/  IMAD.X R7, R8, 0x1, R20, P6 ;  /* 0x0000000108077824 */ /* 0x000fc800030e0614 */
[----:B------:R-:W-:Y:S01]  /*223f0*/  IMAD.X R5, R8, 0x1, R24, P3 ;  /* 0x0000000108057824 */ /* 0x000fe200018e0618 */
[----:B------:R-:W-:Y:S01]  /*22400*/  @P2 STG.E.U8 desc[UR8][R6.64], R9 ;  /* 0x0000000906002986 */ /* 0x000fe2000c101108 */
[----:B0-----:R-:W-:Y:S01]  /*22410*/  ISETP.LT.AND P2, PT, R27, UR12, !P1 ;  /* 0x0000000c1b007c0c */ /* 0x001fe2000cf41270 */
[----:B------:R-:W0:Y:S02]  /*22420*/  LDCU UR12, c[0x0][0x398] ;  /* 0x00007300ff0c77ac */ /* 0x000e240008000800 */
[----:B------:R2:W-:Y:S02]  /*22430*/  @P5 STG.E.U8 desc[UR8][R4.64], R11 ;  /* 0x0000000b04005986 */ /* 0x0005e4000c101108 */
[----:B--2---:R-:W-:-:S05]  /*22440*/  IADD3 R4, P1, PT, R10, R23, RZ ;  /* 0x000000170a047210 */ /* 0x004fca0007f3e0ff */
[----:B------:R-:W-:Y:S01]  /*22450*/  IMAD.X R5, R8, 0x1, R0, P1 ;  /* 0x0000000108057824 */ /* 0x000fe200008e0600 */
[----:B------:R-:W-:Y:S02]  /*22460*/  PRMT R8, R17, 0x7773, RZ ;  /* 0x0000777311087816 */ /* 0x000fe400000000ff */
[----:B------:R-:W2:Y:S01]  /*22470*/  LDL.LU R17, [R1+0x84] ;  /* 0x0000840001117983 */ /* 0x000ea20000300800 */
[----:B------:R-:W-:Y:S01]  /*22480*/  VIADD R9, R10, UR4 ;  /* 0x000000040a097c36 */ /* 0x000fe20008000000 */
[----:B------:R-:W-:Y:S01]  /*22490*/  ISETP.LT.AND P3, PT, R25, UR14, !P4 ;  /* 0x0000000e19007c0c */ /* 0x000fe2000e761270 */
[----:B------:R-:W-:Y:S01]  /*224a0*/  VIADD R7, R29, 0x2b ;  /* 0x0000002b1d077836 */ /* 0x000fe20000000000 */
[----:B------:R0:W-:Y:S01]  /*224b0*/  @P2 STG.E.U8 desc[UR8][R4.64], R8 ;  /* 0x0000000804002986 */ /* 0x0001e2000c101108 */
[----:B------:R-:W0:Y:S01]  /*224c0*/  LDCU UR4, c[0x0][0x3b8] ;  /* 0x00007700ff0477ac */ /* 0x000e220008000800 */
[----:B------:R-:W-:Y:S02]  /*224d0*/  SHF.R.S32.HI R10, RZ, 0x1f, R9 ;  /* 0x0000001fff0a7819 */ /* 0x000fe40000011409 */
[----:B------:R-:W-:Y:S01]  /*224e0*/  IADD3 R6, P5, PT, R9, R2, RZ ;  /* 0x0000000209067210 */ /* 0x000fe20007fbe0ff */
[----:B------:R-:W0:Y:S01]  /*224f0*/  LDCU UR14, c[0x0][0x398] ;  /* 0x00007300ff0e77ac */ /* 0x000e220008000800 */
[----:B---3--:R-:W-:-:S03]  /*22500*/  ISETP.GE.AND P1, PT, R7, UR6, PT ;  /* 0x0000000607007c0c */ /* 0x008fc6000bf26270 */
[----:B------:R-:W-:Y:S01]  /*22510*/  IMAD.X R7, R10, 0x1, R3, P5 ;  /* 0x000000010a077824 */ /* 0x000fe200028e0603 */
[----:B------:R-:W-:Y:S01]  /*22520*/  ISETP.LT.AND P5, PT, R26, UR16, !P4 ;  /* 0x000000101a007c0c */ /* 0x000fe2000e7a1270 */
[----:B------:R-:W3:Y:S01]  /*22530*/  LDCU UR6, c[0x0][0x398] ;  /* 0x00007300ff0677ac */ /* 0x000ee20008000800 */
[C---:B----4-:R-:W-:Y:S01]  /*22540*/  PRMT R11, R18.reuse, 0x7770, RZ ;  /* 0x00007770120b7816 */ /* 0x050fe200000000ff */
[----:B------:R-:W4:Y:S04]  /*22550*/  LDCU UR16, c[0x0][0x398] ;  /* 0x00007300ff1077ac */ /* 0x000f280008000800 */
[----:B------:R1:W-:Y:S01]  /*22560*/  @P3 STG.E.U8 desc[UR8][R6.64], R11 ;  /* 0x0000000b06003986 */ /* 0x0003e2000c101108 */
[----:B0-----:R-:W-:Y:S02]  /*22570*/  IADD3 R4, P3, PT, R9, R22, RZ ;  /* 0x0000001609047210 */ /* 0x001fe40007f7e0ff */
[----:B------:R-:W-:-:S03]  /*22580*/  PRMT R8, R18, 0x7771, RZ ;  /* 0x0000777112087816 */ /* 0x000fc600000000ff */
[----:B------:R-:W-:-:S05]  /*22590*/  IMAD.X R5, R10, 0x1, R20, P3 ;  /* 0x000000010a057824 */ /* 0x000fca00018e0614 */
[----:B------:R0:W-:Y:S01]  /*225a0*/  @P5 STG.E.U8 desc[UR8][R4.64], R8 ;  /* 0x0000000804005986 */ /* 0x0001e2000c101108 */
[C---:B-1----:R-:W-:Y:S02]  /*225b0*/  PRMT R11, R18.reuse, 0x7772, RZ ;  /* 0x00007772120b7816 */ /* 0x042fe400000000ff */
[----:B0-----:R-:W-:Y:S02]  /*225c0*/  PRMT R5, R18, 0x7773, RZ ;  /* 0x0000777312057816 */ /* 0x001fe400000000ff */
[----:B------:R-:W2:Y:S01]  /*225d0*/  LDL.LU R18, [R1+0x78] ;  /* 0x0000780001127983 */ /* 0x000ea20000300800 */
[----:B------:R-:W-:Y:S01]  /*225e0*/  ISETP.LT.AND P2, PT, R28, UR18, !P4 ;  /* 0x000000121c007c0c */ /* 0x000fe2000e741270 */
[----:B------:R-:W-:Y:S01]  /*225f0*/  VIADD R7, R29, 0x2c ;  /* 0x0000002c1d077836 */ /* 0x000fe20000000000 */
[----:B------:R-:W-:Y:S01]  /*22600*/  IADD3 R6, P6, PT, R9, R21, RZ ;  /* 0x0000001509067210 */ /* 0x000fe20007fde0ff */
[----:B------:R-:W0:Y:S03]  /*22610*/  LDCU UR18, c[0x0][0x398] ;  /* 0x00007300ff1277ac */ /* 0x000e260008000800 */
[----:B------:R-:W-:Y:S01]  /*22620*/  ISETP.GE.AND P3, PT, R7, UR10, PT ;  /* 0x0000000a07007c0c */ /* 0x000fe2000bf66270 */
[----:B------:R-:W-:Y:S01]  /*22630*/  IMAD.X R7, R10, 0x1, R24, P6 ;  /* 0x000000010a077824 */ /* 0x000fe200030e0618 */
[----:B---3--:R-:W-:Y:S01]  /*22640*/  ISETP.LT.AND P4, PT, R27, UR6, !P4 ;  /* 0x000000061b007c0c */ /* 0x008fe2000e781270 */
[----:B------:R-:W1:Y:S04]  /*22650*/  LDCU UR10, c[0x0][0x39c] ;  /* 0x00007380ff0a77ac */ /* 0x000e680008000800 */
[----:B------:R3:W-:Y:S01]  /*22660*/  @P2 STG.E.U8 desc[UR8][R6.64], R11 ;  /* 0x0000000b06002986 */ /* 0x0007e2000c101108 */
[----:B------:R-:W-:Y:S01]  /*22670*/  ISETP.LT.AND P6, PT, R25, UR12, !P1 ;  /* 0x0000000c19007c0c */ /* 0x000fe2000cfc1270 */
[----:B------:R-:W0:Y:S01]  /*22680*/  LDCU UR6, c[0x0][0x3b8] ;  /* 0x00007700ff0677ac */ /* 0x000e220008000800 */
[----:B------:R-:W-:Y:S01]  /*22690*/  ISETP.LT.AND P5, PT, R26, UR14, !P1 ;  /* 0x0000000e1a007c0c */ /* 0x000fe2000cfa1270 */
[----:B------:R-:W0:Y:S01]  /*226a0*/  LDCU UR12, c[0x0][0x398] ;  /* 0x00007300ff0c77ac */ /* 0x000e220008000800 */
[----:B------:R-:W0:Y:S01]  /*226b0*/  LDCU UR14, c[0x0][0x398] ;  /* 0x00007300ff0e77ac */ /* 0x000e220008000800 */
[C---:B---3--:R-:W-:Y:S01]  /*226c0*/  IADD3 R6, P2, PT, R9.reuse, R23, RZ ;  /* 0x0000001709067210 */ /* 0x048fe20007f5e0ff */
[----:B------:R-:W-:Y:S01]  /*226d0*/  VIADD R11, R9, UR4 ;  /* 0x00000004090b7c36 */ /* 0x000fe20008000000 */
[----:B------:R-:W3:Y:S03]  /*226e0*/  LDCU UR4, c[0x0][0x398] ;  /* 0x00007300ff0477ac */ /* 0x000ee60008000800 */
[----:B------:R-:W-:Y:S01]  /*226f0*/  IMAD.X R7, R10, 0x1, R0, P2 ;  /* 0x000000010a077824 */ /* 0x000fe200010e0600 */
[----:B------:R-:W-:-:S02]  /*22700*/  SHF.R.S32.HI R8, RZ, 0x1f, R11 ;  /* 0x0000001fff087819 */ /* 0x000fc4000001140b */
[----:B------:R-:W-:Y:S02]  /*22710*/  IADD3 R4, P2, PT, R11, R2, RZ ;  /* 0x000000020b047210 */ /* 0x000fe40007f5e0ff */
[----:B------:R0:W-:Y:S01]  /*22720*/  @P4 STG.E.U8 desc[UR8][R6.64], R5 ;  /* 0x0000000506004986 */ /* 0x0001e2000c101108 */
[----:B----4-:R-:W-:Y:S01]  /*22730*/  ISETP.LT.AND P4, PT, R28, UR16, !P1 ;  /* 0x000000101c007c0c */ /* 0x010fe2000cf81270 */
[----:B------:R-:W-:Y:S01]  /*22740*/  VIADD R9, R29, 0x2d ;  /* 0x0000002d1d097836 */ /* 0x000fe20000000000 */
[----:B------:R-:W4:Y:S01]  /*22750*/  LDCU UR16, c[0x0][0x398] ;  /* 0x00007300ff1077ac */ /* 0x000f220008000800 */
[----:B0-----:R-:W-:Y:S01]  /*22760*/  IMAD.X R5, R8, 0x1, R3, P2 ;  /* 0x0000000108057824 */ /* 0x001fe200010e0603 */
[----:B------:R-:W-:Y:S02]  /*22770*/  IADD3 R6, P2, PT, R11, R22, RZ ;  /* 0x000000160b067210 */ /* 0x000fe40007f5e0ff */
[----:B---3--:R-:W-:Y:S01]  /*22780*/  ISETP.LT.AND P1, PT, R27, UR4, !P1 ;  /* 0x000000041b007c0c */ /* 0x008fe2000cf21270 */
[----:B------:R-:W0:Y:S01]  /*22790*/  LDCU UR4, c[0x0][0x3b8] ;  /* 0x00007700ff0477ac */ /* 0x000e220008000800 */
[----:B--2---:R-:W-:-:S05]  /*227a0*/  PRMT R7, R17, 0x7770, RZ ;  /* 0x0000777011077816 */ /* 0x004fca00000000ff */
[----:B------:R2:W-:Y:S01]  /*227b0*/  @P6 STG.E.U8 desc[UR8][R4.64], R7 ;  /* 0x0000000704006986 */ /* 0x0005e2000c101108 */
[----:B------:R-:W-:Y:S02]  /*227c0*/  PRMT R10, R17, 0x7772, RZ ;  /* 0x00007772110a7816 */ /* 0x000fe400000000ff */
[----:B--2---:R-:W-:Y:S01]  /*227d0*/  IADD3 R4, P6, PT, R11, R21, RZ ;  /* 0x000000150b047210 */ /* 0x004fe20007fde0ff */
[C---:B------:R-:W-:Y:S01]  /*227e0*/  IMAD.X R7, R8.reuse, 0x1, R20, P2 ;  /* 0x0000000108077824 */ /* 0x040fe200010e0614 */
[----:B-1----:R-:W-:Y:S01]  /*227f0*/  ISETP.GE.AND P2, PT, R9, UR10, PT ;  /* 0x0000000a09007c0c */ /* 0x002fe2000bf46270 */
[----:B------:R-:W1:Y:S01]  /*22800*/  LDCU UR10, c[0x0][0x398] ;  /* 0x00007300ff0a77ac */ /* 0x000e620008000800 */
[----:B------:R-:W-:Y:S01]  /*22810*/  PRMT R9, R17, 0x7771, RZ ;  /* 0x0000777111097816 */ /* 0x000fe200000000ff */
[----:B------:R-:W-:-:S04]  /*22820*/  IMAD.X R5, R8, 0x1, R24, P6 ;  /* 0x0000000108057824 */ /* 0x000fc800030e0618 */
[----:B------:R-:W-:Y:S04]  /*22830*/  @P5 STG.E.U8 desc[UR8][R6.64], R9 ;  /* 0x0000000906005986 */ /* 0x000fe8000c101108 */
[----:B------:R2:W-:Y:S01]  /*22840*/  @P4 STG.E.U8 desc[UR8][R4.64], R10 ;  /* 0x0000000a04004986 */ /* 0x0005e2000c101108 */
[----:B------:R-:W-:Y:S01]  /*22850*/  ISETP.LT.AND P6, PT, R25, UR12, !P3 ;  /* 0x0000000c19007c0c */ /* 0x000fe2000dfc1270 */
[----:B------:R-:W3:Y:S01]  /*22860*/  LDCU UR12, c[0x0][0x398] ;  /* 0x00007300ff0c77ac */ /* 0x000ee20008000800 */
[C---:B--2---:R-:W-:Y:S01]  /*22870*/  IADD3 R4, P4, PT, R11.reuse, R23, RZ ;  /* 0x000000170b047210 */ /* 0x044fe20007f9e0ff */
[----:B------:R-:W-:Y:S01]  /*22880*/  VIADD R9, R11, UR6 ;  /* 0x000000060b097c36 */ /* 0x000fe20008000000 */
[----:B------:R-:W2:Y:S03]  /*22890*/  LDCU UR6, c[0x0][0x39c] ;  /* 0x00007380ff0677ac */ /* 0x000ea60008000800 */
[----:B------:R-:W-:Y:S01]  /*228a0*/  IMAD.X R5, R8, 0x1, R0, P4 ;  /* 0x0000000108057824 */ /* 0x000fe200020e0600 */
[----:B------:R-:W-:-:S02]  /*228b0*/  PRMT R8, R17, 0x7773, RZ ;  /* 0x0000777311087816 */ /* 0x000fc400000000ff */
[----:B------:R-:W4:Y:S01]  /*228c0*/  LDL.LU R17, [R1+0x88] ;  /* 0x0000880001117983 */ /* 0x000f220000300800 */
[----:B------:R-:W-:Y:S02]  /*228d0*/  SHF.R.S32.HI R10, RZ, 0x1f, R9 ;  /* 0x0000001fff0a7819 */ /* 0x000fe40000011409 */
[----:B------:R-:W-:Y:S01]  /*228e0*/  IADD3 R6, P5, PT, R9, R2, RZ ;  /* 0x0000000209067210 */ /* 0x000fe20007fbe0ff */
[----:B------:R0:W-:Y:S04]  /*228f0*/  @P1 STG.E.U8 desc[UR8][R4.64], R8 ;  /* 0x0000000804001986 */ /* 0x0001e8000c101108 */
[----:B------:R-:W-:Y:S01]  /*22900*/  IMAD.X R7, R10, 0x1, R3, P5 ;  /* 0x000000010a077824 */ /* 0x000fe200028e0603 */
[----:B-1----:R-:W-:Y:S01]  /*22910*/  ISETP.LT.AND P5, PT, R26, UR10, !P3 ;  /* 0x0000000a1a007c0c */ /* 0x002fe2000dfa1270 */
[----:B------:R-:W1:Y:S01]  /*22920*/  LDCU UR10, c[0x0][0x398] ;  /* 0x00007300ff0a77ac */ /* 0x000e620008000800 */
[----:B------:R-:W-:Y:S01]  /*22930*/  ISETP.LT.AND P4, PT, R28, UR14, !P3 ;  /* 0x0000000e1c007c0c */ /* 0x000fe2000df81270 */
[----:B0-----:R-:W-:Y:S01]  /*22940*/  VIADD R4, R29, 0x2e ;  /* 0x0000002e1d047836 */ /* 0x001fe20000000000 */
[----:B------:R-:W0:Y:S04]  /*22950*/  LDCU UR14, c[0x0][0x398] ;  /* 0x00007300ff0e77ac */ /* 0x000e280008000800 */
[----:B--2---:R-:W-:Y:S01]  /*22960*/  ISETP.GE.AND P1, PT, R4, UR6, PT ;  /* 0x0000000604007c0c */ /* 0x004fe2000bf26270 */
[----:B------:R-:W2:Y:S01]  /*22970*/  LDCU UR6, c[0x0][0x39c] ;  /* 0x00007380ff0677ac */ /* 0x000ea20008000800 */
[----:B------:R-:W-:-:S05]  /*22980*/  PRMT R11, R18, 0x7770, RZ ;  /* 0x00007770120b7816 */ /* 0x000fca00000000ff */
[----:B------:R0:W-:Y:S01]  /*22990*/  @P6 STG.E.U8 desc[UR8][R6.64], R11 ;  /* 0x0000000b06006986 */ /* 0x0001e2000c101108 */
[----:B------:R-:W-:Y:S02]  /*229a0*/  PRMT R8, R18, 0x7772, RZ ;  /* 0x0000777212087816 */ /* 0x000fe400000000ff */
[----:B0-----:R-:W-:-:S05]  /*229b0*/  IADD3 R6, P6, PT, R9, R22, RZ ;  /* 0x0000001609067210 */ /* 0x001fca0007fde0ff */
[----:B------:R-:W-:Y:S01]  /*229c0*/  IMAD.X R7, R10, 0x1, R20, P6 ;  /* 0x000000010a077824 */ /* 0x000fe200030e0614 */
[----:B------:R-:W-:Y:S02]  /*229d0*/  IADD3 R4, P6, PT, R9, R21, RZ ;  /* 0x0000001509047210 */ /* 0x000fe40007fde0ff */
[----:B------:R-:W-:-:S03]  /*229e0*/  PRMT R11, R18, 0x7771, RZ ;  /* 0x00007771120b7816 */ /* 0x000fc600000000ff */
[----:B------:R-:W-:Y:S02]  /*229f0*/  IMAD.X R5, R10, 0x1, R24, P6 ;  /* 0x000000010a057824 */ /* 0x000fe400030e0618 */
[----:B------:R-:W-:Y:S04]  /*22a00*/  @P5 STG.E.U8 desc[UR8][R6.64], R11 ;  /* 0x0000000b06005986 */ /* 0x000fe8000c101108 */
[----:B------:R0:W-:Y:S02]  /*22a10*/  @P4 STG.E.U8 desc[UR8][R4.64], R8 ;  /* 0x0000000804004986 */ /* 0x0001e4000c101108 */
[----:B0-----:R-:W-:Y:S02]  /*22a20*/  PRMT R4, R18, 0x7773, RZ ;  /* 0x0000777312047816 */ /* 0x001fe400000000ff */
[----:B------:R-:W4:Y:S01]  /*22a30*/  LDL.LU R18, [R1+0x7c] ;  /* 0x00007c0001127983 */ /* 0x000f220000300800 */
[----:B---3--:R-:W-:Y:S01]  /*22a40*/  ISETP.LT.AND P3, PT, R27, UR12, !P3 ;  /* 0x0000000c1b007c0c */ /* 0x008fe2000df61270 */
[----:B------:R-:W0:Y:S01]  /*22a50*/  LDCU UR12, c[0x0][0x398] ;  /* 0x00007300ff0c77ac */ /* 0x000e220008000800 */
[C---:B------:R-:W-:Y:S01]  /*22a60*/  IADD3 R6, P5, PT, R9.reuse, R23, RZ ;  /* 0x0000001709067210 */ /* 0x040fe20007fbe0ff */
[----:B------:R-:W-:Y:S01]  /*22a70*/  VIADD R9, R9, UR4 ;  /* 0x0000000409097c36 */ /* 0x000fe20008000000 */
[----:B----4-:R-:W-:Y:S01]  /*22a80*/  ISETP.LT.AND P4, PT, R25, UR16, !P2 ;  /* 0x0000001019007c0c */ /* 0x010fe2000d781270 */
[----:B------:R-:W3:Y:S02]  /*22a90*/  LDCU UR4, c[0x0][0x3b8] ;  /* 0x00007700ff0477ac */ /* 0x000ee40008000800 */
[----:B------:R-:W-:Y:S01]  /*22aa0*/  IMAD.X R7, R10, 0x1, R0, P5 ;  /* 0x000000010a077824 */ /* 0x000fe200028e0600 */
[----:B------:R-:W-:Y:S01]  /*22ab0*/  SHF.R.S32.HI R8, RZ, 0x1f, R9 ;  /* 0x0000001fff087819 */ /* 0x000fe20000011409 */
[----:B------:R-:W4:Y:S04]  /*22ac0*/  LDCU UR16, c[0x0][0x398] ;  /* 0x00007300ff1077ac */ /* 0x000f280008000800 */
[----:B------:R0:W-:Y:S01]  /*22ad0*/  @P3 STG.E.U8 desc[UR8][R6.64], R4 ;  /* 0x0000000406003986 */ /* 0x0001e2000c101108 */
[----:B-1----:R-:W-:Y:S01]  /*22ae0*/  ISETP.LT.AND P5, PT, R26, UR10, !P2 ;  /* 0x0000000a1a007c0c */ /* 0x002fe2000d7a1270 */
[----:B------:R-:W1:Y:S01]  /*22af0*/  LDCU UR10, c[0x0][0x39c] ;  /* 0x00007380ff0a77ac */ /* 0x000e620008000800 */
[----:B0-----:R-:W-:Y:S01]  /*22b00*/  IADD3 R6, P3, PT, R9, R2, RZ ;  /* 0x0000000209067210 */ /* 0x001fe20007f7e0ff */
[----:B------:R-:W-:-:S04]  /*22b10*/  VIADD R4, R29, 0x2f ;  /* 0x0000002f1d047836 */ /* 0x000fc80000000000 */
[----:B------:R-:W-:Y:S01]  /*22b20*/  IMAD.X R7, R8, 0x1, R3, P3 ;  /* 0x0000000108077824 */ /* 0x000fe200018e0603 */
[----:B--2---:R-:W-:Y:S01]  /*22b30*/  ISETP.GE.AND P3, PT, R4, UR6, PT ;  /* 0x0000000604007c0c */ /* 0x004fe2000bf66270 */
[----:B------:R-:W0:Y:S01]  /*22b40*/  LDCU UR6, c[0x0][0x3b8] ;  /* 0x00007700ff0677ac */ /* 0x000e220008000800 */
[----:B------:R-:W-:Y:S02]  /*22b50*/  IADD3 R4, P6, PT, R9, R22, RZ ;  /* 0x0000001609047210 */ /* 0x000fe40007fde0ff */
[----:B------:R-:W-:-:S05]  /*22b60*/  PRMT R5, R17, 0x7770, RZ ;  /* 0x0000777011057816 */ /* 0x000fca00000000ff */
[----:B------:R2:W-:Y:S01]  /*22b70*/  @P4 STG.E.U8 desc[UR8][R6.64], R5 ;  /* 0x0000000506004986 */ /* 0x0005e2000c101108 */
[----:B------:R-:W-:Y:S01]  /*22b80*/  ISETP.LT.AND P4, PT, R28, UR12, !P2 ;  /* 0x0000000c1c007c0c */ /* 0x000fe2000d781270 */
[----:B------:R-:W0:Y:S01]  /*22b90*/  LDCU UR12, c[0x0][0x398] ;  /* 0x00007300ff0c77ac */ /* 0x000e220008000800 */
[----:B------:R-:W-:Y:S02]  /*22ba0*/  ISETP.LT.AND P2, PT, R27, UR14, !P2 ;  /* 0x0000000e1b007c0c */ /* 0x000fe4000d741270 */
[C---:B------:R-:W-:Y:S01]  /*22bb0*/  PRMT R10, R17.reuse, 0x7772, RZ ;  /* 0x00007772110a7816 */ /* 0x040fe200000000ff */
[----:B------:R-:W0:Y:S01]  /*22bc0*/  LDCU UR14, c[0x0][0x398] ;  /* 0x00007300ff0e77ac */ /* 0x000e220008000800 */
[----:B--2---:R-:W-:Y:S01]  /*22bd0*/  IMAD.X R5, R8, 0x1, R20, P6 ;  /* 0x0000000108057824 */ /* 0x004fe200030e0614 */
[----:B------:R-:W-:Y:S02]  /*22be0*/  PRMT R7, R17, 0x7771, RZ ;  /* 0x0000777111077816 */ /* 0x000fe400000000ff */
[----:B------:R-:W-:-:S03]  /*22bf0*/  IADD3 R6, P6, PT, R9, R21, RZ ;  /* 0x0000001509067210 */ /* 0x000fc60007fde0ff */
[----:B------:R2:W-:Y:S02]  /*22c00*/  @P5 STG.E.U8 desc[UR8][R4.64], R7 ;  /* 0x0000000704005986 */ /* 0x0005e4000c101108 */
[----:B--2---:R-:W-:Y:S01]  /*22c10*/  IADD3 R4, P5, PT, R9, R23, RZ ;  /* 0x0000001709047210 */ /* 0x004fe20007fbe0ff */
[----:B------:R-:W-:-:S04]  /*22c20*/  IMAD.X R7, R8, 0x1, R24, P6 ;  /* 0x0000000108077824 */ /* 0x000fc800030e0618 */
[----:B------:R-:W-:Y:S01]  /*22c30*/  IMAD.X R5, R8, 0x1, R0, P5 ;  /* 0x0000000108057824 */ /* 0x000fe200028e0600 */
[----:B------:R-:W-:Y:S01]  /*22c40*/  PRMT R8, R17, 0x7773, RZ ;  /* 0x0000777311087816 */ /* 0x000fe200000000ff */
[----:B------:R-:W-:Y:S04]  /*22c50*/  @P4 STG.E.U8 desc[UR8][R6.64], R10 ;  /* 0x0000000a06004986 */ /* 0x000fe8000c101108 */
[----:B------:R-:W2:Y:S01]  /*22c60*/  LDL.LU R17, [R1+0x8c] ;  /* 0x00008c0001117983 */ /* 0x000ea20000300800 */
[----:B----4-:R-:W-:Y:S01]  /*22c70*/  ISETP.LT.AND P4, PT, R25, UR16, !P1 ;  /* 0x0000001019007c0c */ /* 0x010fe2000cf81270 */
[----:B------:R-:W4:Y:S02]  /*22c80*/  LDCU UR16, c[0x0][0x398] ;  /* 0x00007300ff1077ac */ /* 0x000f240008000800 */
[----:B------:R3:W-:Y:S01]  /*22c90*/  @P2 STG.E.U8 desc[UR8][R4.64], R8 ;  /* 0x0000000804002986 */ /* 0x0007e2000c101108 */
[----:B------:R-:W-:Y:S01]  /*22ca0*/  ISETP.LT.AND P2, PT, R26, UR18, !P1 ;  /* 0x000000121a007c0c */ /* 0x000fe2000cf41270 */
[----:B------:R-:W-:Y:S01]  /*22cb0*/  VIADD R11, R29, 0x30 ;  /* 0x000000301d0b7836 */ /* 0x000fe20000000000 */
[----:B------:R-:W0:Y:S01]  /*22cc0*/  LDCU UR18, c[0x0][0x398] ;  /* 0x00007300ff1277ac */ /* 0x000e220008000800 */
[----:B---3--:R-:W-:Y:S01]  /*22cd0*/  VIADD R8, R9, UR4 ;  /* 0x0000000409087c36 */ /* 0x008fe20008000000 */
[----:B------:R-:W3:Y:S04]  /*22ce0*/  LDCU UR4, c[0x0][0x39c] ;  /* 0x00007380ff0477ac */ /* 0x000ee80008000800 */
[----:B------:R-:W-:-:S02]  /*22cf0*/  SHF.R.S32.HI R9, RZ, 0x1f, R8 ;  /* 0x0000001fff097819 */ /* 0x000fc40000011408 */
[C---:B------:R-:W-:Y:S02]  /*22d00*/  IADD3 R6, P6, PT, R8.reuse, R2, RZ ;  /* 0x0000000208067210 */ /* 0x040fe40007fde0ff */
[----:B------:R-:W-:-:S03]  /*22d10*/  IADD3 R4, P5, PT, R8, R22, RZ ;  /* 0x0000001608047210 */ /* 0x000fc60007fbe0ff */
[C---:B------:R-:W-:Y:S01]  /*22d20*/  IMAD.X R7, R9.reuse, 0x1, R3, P6 ;  /* 0x0000000109077824 */ /* 0x040fe200030e0603 */
[----:B0-----:R-:W-:Y:S01]  /*22d30*/  ISETP.LT.AND P6, PT, R28, UR12, !P1 ;  /* 0x0000000c1c007c0c */ /* 0x001fe2000cfc1270 */
[----:B------:R-:W-:Y:S01]  /*22d40*/  IMAD.X R5, R9, 0x1, R20, P5 ;  /* 0x0000000109057824 */ /* 0x000fe200028e0614 */
[----:B------:R-:W0:Y:S01]  /*22d50*/  LDCU UR12, c[0x0][0x398] ;  /* 0x00007300ff0c77ac */ /* 0x000e220008000800 */
[C---:B------:R-:W-:Y:S02]  /*22d60*/  PRMT R12, R18.reuse, 0x7770, RZ ;  /* 0x00007770120c7816 */ /* 0x040fe400000000ff */
[----:B------:R-:W-:-:S03]  /*22d70*/  PRMT R10, R18, 0x7771, RZ ;  /* 0x00007771120a7816 */ /* 0x000fc600000000ff */
[----:B------:R0:W-:Y:S04]  /*22d80*/  @P4 STG.E.U8 desc[UR8][R6.64], R12 ;  /* 0x0000000c06004986 */ /* 0x0001e8000c101108 */
[----:B------:R1:W-:Y:S01]  /*22d90*/  @P2 STG.E.U8 desc[UR8][R4.64], R10 ;  /* 0x0000000a04002986 */ /* 0x0003e2000c101108 */
[----:B0-----:R-:W-:Y:S02]  /*22da0*/  IADD3 R6, P5, PT, R8, R21, RZ ;  /* 0x0000001508067210 */ /* 0x001fe40007fbe0ff */
[----:B-1----:R-:W-:-:S03]  /*22db0*/  PRMT R5, R18, 0x7772, RZ ;  /* 0x0000777212057816 */ /* 0x002fc600000000ff */
[----:B------:R-:W-:-:S05]  /*22dc0*/  IMAD.X R7, R9, 0x1, R24, P5 ;  /* 0x0000000109077824 */ /* 0x000fca00028e0618 */
[----:B------:R0:W-:Y:S02]  /*22dd0*/  @P6 STG.E.U8 desc[UR8][R6.64], R5 ;  /* 0x0000000506006986 */ /* 0x0001e4000c101108 */
[----:B0-----:R-:W-:Y:S02]  /*22de0*/  PRMT R5, R18, 0x7773, RZ ;  /* 0x0000777312057816 */ /* 0x001fe400000000ff */
[----:B------:R-:W2:Y:S01]  /*22df0*/  LDL.LU R18, [R1+0xa0] ;  /* 0x0000a00001127983 */ /* 0x000ea20000300800 */
[----:B------:R-:W-:Y:S01]  /*22e00*/  ISETP.GE.AND P4, PT, R11, UR10, PT ;  /* 0x0000000a0b007c0c */ /* 0x000fe2000bf86270 */
[----:B------:R-:W0:Y:S01]  /*22e10*/  LDCU UR10, c[0x0][0x398] ;  /* 0x00007300ff0a77ac */ /* 0x000e220008000800 */
[----:B------:R-:W-:Y:S01]  /*22e20*/  ISETP.LT.AND P5, PT, R27, UR14, !P1 ;  /* 0x0000000e1b007c0c */ /* 0x000fe2000cfa1270 */
[----:B------:R-:W-:Y:S01]  /*22e30*/  VIADD R4, R29, 0x31 ;  /* 0x000000311d047836 */ /* 0x000fe20000000000 */
[C---:B------:R-:W-:Y:S01]  /*22e40*/  IADD3 R6, P6, PT, R8.reuse, R23, RZ ;  /* 0x0000001708067210 */ /* 0x040fe20007fde0ff */
[----:B------:R-:W-:Y:S01]  /*22e50*/  VIADD R8, R8, UR6 ;  /* 0x0000000608087c36 */ /* 0x000fe20008000000 */
[----:B----4-:R-:W-:Y:S01]  /*22e60*/  ISETP.LT.AND P1, PT, R25, UR16, !P3 ;  /* 0x0000001019007c0c */ /* 0x010fe2000df21270 */
[----:B------:R-:W1:Y:S01]  /*22e70*/  LDCU UR14, c[0x0][0x398] ;  /* 0x00007300ff0e77ac */ /* 0x000e620008000800 */
[----:B---3--:R-:W-:Y:S01]  /*22e80*/  ISETP.GE.AND P2, PT, R4, UR4, PT ;  /* 0x0000000404007c0c */ /* 0x008fe2000bf46270 */
[----:B------:R-:W-:Y:S01]  /*22e90*/  IMAD.X R7, R9, 0x1, R0, P6 ;  /* 0x0000000109077824 */ /* 0x000fe200030e0600 */
[----:B------:R-:W-:Y:S01]  /*22ea0*/  SHF.R.S32.HI R9, RZ, 0x1f, R8 ;  /* 0x0000001fff097819 */ /* 0x000fe20000011408 */
[----:B------:R-:W3:Y:S01]  /*22eb0*/  LDCU UR4, c[0x0][0x3b8] ;  /* 0x00007700ff0477ac */ /* 0x000ee20008000800 */
[----:B------:R-:W-:-:S03]  /*22ec0*/  IADD3 R4, P6, PT, R8, R2, RZ ;  /* 0x0000000208047210 */ /* 0x000fc60007fde0ff */
[----:B------:R4:W-:Y:S01]  /*22ed0*/  @P5 STG.E.U8 desc[UR8][R6.64], R5 ;  /* 0x0000000506005986 */ /* 0x0009e2000c101108 */
[----:B------:R-:W1:Y:S01]  /*22ee0*/  LDCU UR6, c[0x0][0x398] ;  /* 0x00007300ff0677ac */ /* 0x000e620008000800 */
[----:B0-----:R-:W-:Y:S01]  /*22ef0*/  ISETP.LT.AND P5, PT, R26, UR10, !P3 ;  /* 0x0000000a1a007c0c */ /* 0x001fe2000dfa1270 */
[----:B------:R-:W0:Y:S01]  /*22f00*/  LDCU UR10, c[0x0][0x398] ;  /* 0x00007300ff0a77ac */ /* 0x000e220008000800 */
[----:B------:R-:W0:Y:S01]  /*22f10*/  LDCU UR16, c[0x0][0x398] ;  /* 0x00007300ff1077ac */ /* 0x000e220008000800 */
[----:B----4-:R-:W-:Y:S01]  /*22f20*/  IMAD.X R5, R9, 0x1, R3, P6 ;  /* 0x0000000109057824 */ /* 0x010fe200030e0603 */
[----:B------:R-:W-:Y:S02]  /*22f30*/  IADD3 R6, P6, PT, R8, R22, RZ ;  /* 0x0000001608067210 */ /* 0x000fe40007fde0ff */
[----:B--2---:R-:W-:-:S05]  /*22f40*/  PRMT R7, R17, 0x7770, RZ ;  /* 0x0000777011077816 */ /* 0x004fca00000000ff */
[----:B------:R2:W-:Y:S01]  /*22f50*/  @P1 STG.E.U8 desc[UR8][R4.64], R7 ;  /* 0x0000000704001986 */ /* 0x0005e2000c101108 */
[----:B------:R-:W-:Y:S01]  /*22f60*/  ISETP.LT.AND P1, PT, R28, UR12, !P3 ;  /* 0x0000000c1c007c0c */ /* 0x000fe2000df21270 */
[----:B------:R-:W4:Y:S01]  /*22f70*/  LDCU UR12, c[0x0][0x398] ;  /* 0x00007300ff0c77ac */ /* 0x000f220008000800 */
[C---:B------:R-:W-:Y:S02]  /*22f80*/  PRMT R12, R17.reuse, 0x7771, RZ ;  /* 0x00007771110c7816 */ /* 0x040fe400000000ff */
[----:B------:R-:W-:Y:S01]  /*22f90*/  PRMT R11, R17, 0x7772, RZ ;  /* 0x00007772110b7816 */ /* 0x000fe200000000ff */
[----:B--2---:R-:W-:Y:S01]  /*22fa0*/  IMAD.X R7, R9, 0x1, R20, P6 ;  /* 0x0000000109077824 */ /* 0x004fe200030e0614 */
[----:B------:R-:W-:Y:S02]  /*22fb0*/  IADD3 R4, P6, PT, R8, R21, RZ ;  /* 0x0000001508047210 */ /* 0x000fe40007fde0ff */
[----:B-1----:R-:W-:Y:S01]  /*22fc0*/  ISETP.LT.AND P3, PT, R27, UR14, !P3 ;  /* 0x0000000e1b007c0c */ /* 0x002fe2000df61270 */
[----:B------:R-:W1:Y:S02]  /*22fd0*/  LDCU UR14, c[0x0][0x398] ;  /* 0x00007300ff0e77ac */ /* 0x000e640008000800 */
[----:B------:R-:W-:Y:S01]  /*22fe0*/  IMAD.X R5, R9, 0x1, R24, P6 ;  /* 0x0000000109057824 */ /* 0x000fe200030e0618 */
[----:B------:R2:W-:Y:S04]  /*22ff0*/  @P5 STG.E.U8 desc[UR8][R6.64], R12 ;  /* 0x0000000c06005986 */ /* 0x0005e8000c101108 */
[----:B------:R3:W-:Y:S01]  /*23000*/  @P1 STG.E.U8 desc[UR8][R4.64], R11 ;  /* 0x0000000b04001986 */ /* 0x0007e2000c101108 */
[----:B------:R-:W-:Y:S01]  /*23010*/  ISETP.LT.AND P1, PT, R25, UR6, !P4 ;  /* 0x0000000619007c0c */ /* 0x000fe2000e721270 */
[----:B------:R-:W0:Y:S01]  /*23020*/  LDCU UR6, c[0x0][0x39c] ;  /* 0x00007380ff0677ac */ /* 0x000e220008000800 */
[----:B------:R-:W-:-:S02]  /*23030*/  PRMT R10, R17, 0x7773, RZ ;  /* 0x00007773110a7816 */ /* 0x000fc400000000ff */
[----:B------:R-:W2:Y:S02]  /*23040*/  LDL.LU R17, [R1+0xb0] ;  /* 0x0000b00001117983 */ /* 0x000ea40000300800 */
[C---:B--2---:R-:W-:Y:S01]  /*23050*/  IADD3 R6, P5, PT, R8.reuse, R23, RZ ;  /* 0x0000001708067210 */ /* 0x044fe20007fbe0ff */
[----:B---3--:R-:W-:Y:S01]  /*23060*/  VIADD R11, R8, UR4 ;  /* 0x00000004080b7c36 */ /* 0x008fe20008000000 */
[----:B------:R-:W2:Y:S03]  /*23070*/  LDCU UR4, c[0x0][0x3b8] ;  /* 0x00007700ff0477ac */ /* 0x000ea60008000800 */
[----:B------:R-:W-:Y:S01]  /*23080*/  IMAD.X R7, R9, 0x1, R0, P5 ;  /* 0x0000000109077824 */ /* 0x000fe200028e0600 */
[----:B------:R-:W-:Y:S02]  /*23090*/  SHF.R.S32.HI R8, RZ, 0x1f, R11 ;  /* 0x0000001fff087819 */ /* 0x000fe4000001140b */
[----:B------:R-:W-:-:S02]  /*230a0*/  IADD3 R4, P5, PT, R11, R2, RZ ;  /* 0x000000020b047210 */ /* 0x000fc40007fbe0ff */
[----:B------:R3:W-:Y:S01]  /*230b0*/  @P3 STG.E.U8 desc[UR8][R6.64], R10 ;  /* 0x0000000a06003986 */ /* 0x0007e2000c101108 */
[----:B0-----:R-:W-:Y:S01]  /*230c0*/  ISETP.LT.AND P3, PT, R26, UR10, !P4 ;  /* 0x0000000a1a007c0c */ /* 0x001fe2000e761270 */
[----:B------:R-:W0:Y:S01]  /*230d0*/  LDCU UR10, c[0x0][0x39c] ;  /* 0x00007380ff0a77ac */ /* 0x000e220008000800 */
[----:B------:R-:W-:Y:S01]  /*230e0*/  IMAD.X R5, R8, 0x1, R3, P5 ;  /* 0x0000000108057824 */ /* 0x000fe200028e0603 */
[----:B----4-:R-:W-:Y:S01]  /*230f0*/  ISETP.LT.AND P5, PT, R28, UR12, !P4 ;  /* 0x0000000c1c007c0c */ /* 0x010fe2000e7a1270 */
[----:B------:R-:W4:Y:S01]  /*23100*/  LDCU UR12, c[0x0][0x398] ;  /* 0x00007300ff0c77ac */ /* 0x000f220008000800 */
[----:B---3--:R-:W-:Y:S02]  /*23110*/  IADD3 R6, P6, PT, R11, R22, RZ ;  /* 0x000000160b067210 */ /* 0x008fe40007fde0ff */
[----:B------:R-:W-:-:S05]  /*23120*/  PRMT R7, R18, 0x7770, RZ ;  /* 0x0000777012077816 */ /* 0x000fca00000000ff */
[----:B------:R3:W-:Y:S01]  /*23130*/  @P1 STG.E.U8 desc[UR8][R4.64], R7 ;  /* 0x0000000704001986 */ /* 0x0007e2000c101108 */
[C---:B------:R-:W-:Y:S02]  /*23140*/  PRMT R9, R18.reuse, 0x7771, RZ ;  /* 0x0000777112097816 */ /* 0x040fe400000000ff */
[----:B------:R-:W-:Y:S02]  /*23150*/  PRMT R10, R18, 0x7772, RZ ;  /* 0x00007772120a7816 */ /* 0x000fe400000000ff */
[----:B---3--:R-:W-:Y:S01]  /*23160*/  IADD3 R4, P1, PT, R11, R21, RZ ;  /* 0x000000150b047210 */ /* 0x008fe20007f3e0ff */
[----:B------:R-:W-:-:S04]  /*23170*/  IMAD.X R7, R8, 0x1, R20, P6 ;  /* 0x0000000108077824 */ /* 0x000fc800030e0614 */
[----:B------:R-:W-:Y:S01]  /*23180*/  IMAD.X R5, R8, 0x1, R24, P1 ;  /* 0x0000000108057824 */ /* 0x000fe200008e0618 */
[----:B------:R-:W-:Y:S04]  /*23190*/  @P3 STG.E.U8 desc[UR8][R6.64], R9 ;  /* 0x0000000906003986 */ /* 0x000fe8000c101108 */
[----:B------:R3:W-:Y:S02]  /*231a0*/  @P5 STG.E.U8 desc[UR8][R4.64], R10 ;  /* 0x0000000a04005986 */ /* 0x0007e4000c101108 */
[----:B---3--:R-:W-:-:S05]  /*231b0*/  IADD3 R4, P3, PT, R11, R23, RZ ;  /* 0x000000170b047210 */ /* 0x008fca0007f7e0ff */
[----:B------:R-:W-:Y:S01]  /*231c0*/  IMAD.X R5, R8, 0x1, R0, P3 ;  /* 0x0000000108057824 */ /* 0x000fe200018e0600 */
[----:B------:R-:W-:Y:S02]  /*231d0*/  PRMT R8, R18, 0x7773, RZ ;  /* 0x0000777312087816 */ /* 0x000fe400000000ff */
[----:B------:R-:W3:Y:S01]  /*231e0*/  LDL.LU R18, [R1+0xa4] ;  /* 0x0000a40001127983 */ /* 0x000ee20000300800 */
[----:B--2---:R-:W-:Y:S01]  /*231f0*/  VIADD R9, R11, UR4 ;  /* 0x000000040b097c36 */ /* 0x004fe20008000000 */
[----:B-1----:R-:W-:Y:S01]  /*23200*/  ISETP.LT.AND P4, PT, R27, UR14, !P4 ;  /* 0x0000000e1b007c0c */ /* 0x002fe2000e781270 */
[----:B------:R-:W-:Y:S01]  /*23210*/  VIADD R7, R29, 0x32 ;  /* 0x000000321d077836 */ /* 0x000fe20000000000 */
[----:B------:R-:W-:Y:S01]  /*23220*/  ISETP.LT.AND P1, PT, R25, UR16, !P2 ;  /* 0x0000001019007c0c */ /* 0x000fe2000d721270 */
[----:B------:R-:W1:Y:S01]  /*23230*/  LDCU UR4, c[0x0][0x3b8] ;  /* 0x00007700ff0477ac */ /* 0x000e620008000800 */
[----:B------:R-:W-:Y:S02]  /*23240*/  SHF.R.S32.HI R10, RZ, 0x1f, R9 ;  /* 0x0000001fff0a7819 */ /* 0x000fe40000011409 */
[----:B------:R-:W-:Y:S01]  /*23250*/  IADD3 R6, P5, PT, R9, R2, RZ ;  /* 0x0000000209067210 */ /* 0x000fe20007fbe0ff */
[----:B------:R-:W2:Y:S01]  /*23260*/  LDCU UR14, c[0x0][0x398] ;  /* 0x00007300ff0e77ac */ /* 0x000ea20008000800 */
[----:B------:R-:W-:Y:S01]  /*23270*/  ISETP.GE.AND P3, PT, R7, UR6, PT ;  /* 0x0000000607007c0c */ /* 0x000fe2000bf66270 */
[----:B------:R-:W0:Y:S02]  /*23280*/  LDCU UR6, c[0x0][0x398] ;  /* 0x00007300ff0677ac */ /* 0x000e240008000800 */
[----:B------:R-:W-:Y:S01]  /*23290*/  IMAD.X R7, R10, 0x1, R3, P5 ;  /* 0x000000010a077824 */ /* 0x000fe200028e0603 */
[----:B----4-:R-:W-:Y:S01]  /*232a0*/  ISETP.LT.AND P5, PT, R26, UR12, !P2 ;  /* 0x0000000c1a007c0c */ /* 0x010fe2000d7a1270 */
[----:B------:R4:W-:Y:S01]  /*232b0*/  @P4 STG.E.U8 desc[UR8][R4.64], R8 ;  /* 0x0000000804004986 */ /* 0x0009e2000c101108 */
[----:B------:R-:W1:Y:S01]  /*232c0*/  LDCU UR12, c[0x0][0x398] ;  /* 0x00007300ff0c77ac */ /* 0x000e620008000800 */
[----:B------:R-:W-:Y:S01]  /*232d0*/  ISETP.LT.AND P4, PT, R28, UR18, !P2 ;  /* 0x000000121c007c0c */ /* 0x000fe2000d781270 */
[----:B------:R-:W1:Y:S01]  /*232e0*/  LDCU UR16, c[0x0][0x398] ;  /* 0x00007300ff1077ac */ /* 0x000e620008000800 */
[----:B0-----:R-:W-:Y:S01]  /*232f0*/  ISETP.LT.AND P2, PT, R27, UR6, !P2 ;  /* 0x000000061b007c0c */ /* 0x001fe2000d741270 */
[----:B------:R-:W0:Y:S01]  /*23300*/  LDCU UR6, c[0x0][0x3b8] ;  /* 0x00007700ff0677ac */ /* 0x000e220008000800 */
[----:B------:R-:W-:-:S05]  /*23310*/  PRMT R11, R17, 0x7770, RZ ;  /* 0x00007770110b7816 */ /* 0x000fca00000000ff */
[----:B------:R0:W-:Y:S01]  /*23320*/  @P1 STG.E.U8 desc[UR8][R6.64], R11 ;  /* 0x0000000b06001986 */ /* 0x0001e2000c101108 */
[----:B----4-:R-:W-:Y:S02]  /*23330*/  IADD3 R4, P1, PT, R9, R22, RZ ;  /* 0x0000001609047210 */ /* 0x010fe40007f3e0ff */
[----:B------:R-:W-:-:S03]  /*23340*/  PRMT R8, R17, 0x7771, RZ ;  /* 0x0000777111087816 */ /* 0x000fc600000000ff */
[C---:B------:R-:W-:Y:S02]  /*23350*/  IMAD.X R5, R10.reuse, 0x1, R20, P1 ;  /* 0x000000010a057824 */ /* 0x040fe400008e0614 */
[----:B0-----:R-:W-:Y:S01]  /*23360*/  VIADD R7, R29, 0x33 ;  /* 0x000000331d077836 */ /* 0x001fe20000000000 */
[----:B------:R-:W-:Y:S02]  /*23370*/  IADD3 R6, P6, PT, R9, R21, RZ ;  /* 0x0000001509067210 */ /* 0x000fe40007fde0ff */
[----:B------:R-:W-:Y:S02]  /*23380*/  PRMT R11, R17, 0x7772, RZ ;  /* 0x00007772110b7816 */ /* 0x000fe400000000ff */
[----:B------:R-:W-:Y:S01]  /*23390*/  ISETP.GE.AND P1, PT, R7, UR10, PT ;  /* 0x0000000a07007c0c */ /* 0x000fe2000bf26270 */
[----:B------:R-:W-:Y:S01]  /*233a0*/  IMAD.X R7, R10, 0x1, R24, P6 ;  /* 0x000000010a077824 */ /* 0x000fe200030e0618 */
[----:B------:R0:W-:Y:S01]  /*233b0*/  @P5 STG.E.U8 desc[UR8][R4.64], R8 ;  /* 0x0000000804005986 */ /* 0x0001e2000c101108 */
[----:B------:R-:W4:Y:S03]  /*233c0*/  LDCU UR10, c[0x0][0x39c] ;  /* 0x00007380ff0a77ac */ /* 0x000f260008000800 */
[----:B------:R2:W-:Y:S01]  /*233d0*/  @P4 STG.E.U8 desc[UR8][R6.64], R11 ;  /* 0x0000000b06004986 */ /* 0x0005e2000c101108 */
[----:B-1----:R-:W-:Y:S01]  /*233e0*/  ISETP.LT.AND P6, PT, R25, UR12, !P3 ;  /* 0x0000000c19007c0c */ /* 0x002fe2000dfc1270 */
[----:B------:R-:W1:Y:S01]  /*233f0*/  LDCU UR12, c[0x0][0x398] ;  /* 0x00007300ff0c77ac */ /* 0x000e620008000800 */
[----:B0-----:R-:W-:-:S02]  /*23400*/  PRMT R5, R17, 0x7773, RZ ;  /* 0x0000777311057816 */ /* 0x001fc400000000ff */
[----:B------:R-:W4:Y:S01]  /*23410*/  LDL.LU R17, [R1+0xb4] ;  /* 0x0000b40001117983 */ /* 0x000f220000300800 */
[C---:B--2---:R-:W-:Y:S01]  /*23420*/  IADD3 R6, P4, PT, R9.reuse, R23, RZ ;  /* 0x0000001709067210 */ /* 0x044fe20007f9e0ff */
[----:B------:R-:W-:Y:S01]  /*23430*/  VIADD R9, R9, UR4 ;  /* 0x0000000409097c36 */ /* 0x000fe20008000000 */
[----:B------:R-:W-:Y:S01]  /*23440*/  ISETP.LT.AND P5, PT, R26, UR14, !P3 ;  /* 0x0000000e1a007c0c */ /* 0x000fe2000dfa1270 */
[----:B------:R-:W0:Y:S02]  /*23450*/  LDCU UR4, c[0x0][0x398] ;  /* 0x00007300ff0477ac */ /* 0x000e240008000800 */
[----:B------:R-:W-:Y:S01]  /*23460*/  IMAD.X R7, R10, 0x1, R0, P4 ;  /* 0x000000010a077824 */ /* 0x000fe200020e0600 */
[----:B------:R-:W-:Y:S01]  /*23470*/  SHF.R.S32.HI R8, RZ, 0x1f, R9 ;  /* 0x0000001fff087819 */ /* 0x000fe20000011409 */
[----:B------:R-:W2:Y:S01]  /*23480*/  LDCU UR14, c[0x0][0x398] ;  /* 0x00007300ff0e77ac */ /* 0x000ea20008000800 */
[----:B------:R-:W-:Y:S02]  /*23490*/  IADD3 R4, P4, PT, R9, R2, RZ ;  /* 0x0000000209047210 */ /* 0x000fe40007f9e0ff */
[----:B------:R0:W-:Y:S01]  /*234a0*/  @P2 STG.E.U8 desc[UR8][R6.64], R5 ;  /* 0x0000000506002986 */ /* 0x0001e2000c101108 */
[----:B------:R-:W-:-:S02]  /*234b0*/  VIADD R10, R29, 0x34 ;  /* 0x000000341d0a7836 */ /* 0x000fc40000000000 */
[----:B0-----:R-:W-:Y:S01]  /*234c0*/  IMAD.X R5, R8, 0x1, R3, P4 ;  /* 0x0000000108057824 */ /* 0x001fe200020e0603 */
[----:B------:R-:W-:Y:S02]  /*234d0*/  ISETP.LT.AND P4, PT, R28, UR16, !P3 ;  /* 0x000000101c007c0c */ /* 0x000fe4000df81270 */
[----:B------:R-:W-:Y:S02]  /*234e0*/  IADD3 R6, P2, PT, R9, R22, RZ ;  /* 0x0000001609067210 */ /* 0x000fe40007f5e0ff */
[----:B---3--:R-:W-:-:S05]  /*234f0*/  PRMT R7, R18, 0x7770, RZ ;  /* 0x0000777012077816 */ /* 0x008fca00000000ff */
[----:B------:R0:W-:Y:S01]  /*23500*/  @P6 STG.E.U8 desc[UR8][R4.64], R7 ;  /* 0x0000000704006986 */ /* 0x0001e2000c101108 */
[----:B------:R-:W-:Y:S02]  /*23510*/  PRMT R11, R18, 0x7772, RZ ;  /* 0x00007772120b7816 */ /* 0x000fe400000000ff */
[----:B0-----:R-:W-:Y:S01]  /*23520*/  IADD3 R4, P6, PT, R9, R21, RZ ;  /* 0x0000001509047210 */ /* 0x001fe20007fde0ff */
[----:B------:R-:W-:Y:S01]  /*23530*/  IMAD.X R7, R8, 0x1, R20, P2 ;  /* 0x0000000108077824 */ /* 0x000fe200010e0614 */
[----:B----4-:R-:W-:Y:S01]  /*23540*/  ISETP.GE.AND P2, PT, R10, UR10, PT ;  /* 0x0000000a0a007c0c */ /* 0x010fe2000bf46270 */
[----:B------:R-:W0:Y:S01]  /*23550*/  LDCU UR10, c[0x0][0x398] ;  /* 0x00007300ff0a77ac */ /* 0x000e220008000800 */
[----:B------:R-:W-:Y:S01]  /*23560*/  PRMT R10, R18, 0x7771, RZ ;  /* 0x00007771120a7816 */ /* 0x000fe200000000ff */
[----:B------:R-:W-:-:S04]  /*23570*/  IMAD.X R5, R8, 0x1, R24, P6 ;  /* 0x0000000108057824 */ /* 0x000fc800030e0618 */
[----:B------:R-:W-:Y:S04]  /*23580*/  @P5 STG.E.U8 desc[UR8][R6.64], R10 ;  /* 0x0000000a06005986 */ /* 0x000fe8000c101108 */
[----:B------:R3:W-:Y:S02]  /*23590*/  @P4 STG.E.U8 desc[UR8][R4.64], R11 ;  /* 0x0000000b04004986 */ /* 0x0007e4000c101108 */
[----:B---3--:R-:W-:Y:S02]  /*235a0*/  PRMT R5, R18, 0x7773, RZ ;  /* 0x0000777312057816 */ /* 0x008fe400000000ff */
[----:B------:R-:W3:Y:S01]  /*235b0*/  LDL.LU R18, [R1+0xa8] ;  /* 0x0000a80001127983 */ /* 0x000ee20000300800 */
[----:B------:R-:W-:Y:S01]  /*235c0*/  ISETP.LT.AND P3, PT, R27, UR4, !P3 ;  /* 0x000000041b007c0c */ /* 0x000fe2000df61270 */
[----:B------:R-:W4:Y:S01]  /*235d0*/  LDCU UR4, c[0x0][0x3b8] ;  /* 0x00007700ff0477ac */ /* 0x000f220008000800 */
[C---:B------:R-:W-:Y:S01]  /*235e0*/  IADD3 R6, P4, PT, R9.reuse, R23, RZ ;  /* 0x0000001709067210 */ /* 0x040fe20007f9e0ff */
[----:B------:R-:W-:Y:S01]  /*235f0*/  VIADD R9, R9, UR6 ;  /* 0x0000000609097c36 */ /* 0x000fe20008000000 */
[----:B-1----:R-:W-:Y:S01]  /*23600*/  ISETP.LT.AND P6, PT, R25, UR12, !P1 ;  /* 0x0000000c19007c0c */ /* 0x002fe2000cfc1270 */
[----:B------:R-:W1:Y:S02]  /*23610*/  LDCU UR6, c[0x0][0x398] ;  /* 0x00007300ff0677ac */ /* 0x000e640008000800 */
[----:B------:R-:W-:Y:S01]  /*23620*/  IMAD.X R7, R8, 0x1, R0, P4 ;  /* 0x0000000108077824 */ /* 0x000fe200020e0600 */
[----:B------:R-:W-:Y:S01]  /*23630*/  SHF.R.S32.HI R8, RZ, 0x1f, R9 ;  /* 0x0000001fff087819 */ /* 0x000fe20000011409 */
[----:B------:R-:W1:Y:S01]  /*23640*/  LDCU UR12, c[0x0][0x398] ;  /* 0x00007300ff0c77ac */ /* 0x000e620008000800 */
[----:B------:R-:W-:-:S03]  /*23650*/  IADD3 R4, P4, PT, R9, R2, RZ ;  /* 0x0000000209047210 */ /* 0x000fc60007f9e0ff */
[----:B------:R1:W-:Y:S01]  /*23660*/  @P3 STG.E.U8 desc[UR8][R6.64], R5 ;  /* 0x0000000506003986 */ /* 0x0003e2000c101108 */
[----:B0-----:R-:W-:Y:S01]  /*23670*/  ISETP.LT.AND P5, PT, R26, UR10, !P1 ;  /* 0x0000000a1a007c0c */ /* 0x001fe2000cfa1270 */
[----:B------:R-:W-:Y:S01]  /*23680*/  VIADD R10, R29, 0x35 ;  /* 0x000000351d0a7836 */ /* 0x000fe20000000000 */
[----:B--2---:R-:W-:Y:S01]  /*23690*/  ISETP.LT.AND P3, PT, R28, UR14, !P1 ;  /* 0x0000000e1c007c0c */ /* 0x004fe2000cf61270 */
[----:B------:R-:W0:Y:S01]  /*236a0*/  LDCU UR10, c[0x0][0x398] ;  /* 0x00007300ff0a77ac */ /* 0x000e220008000800 */
[----:B-1----:R-:W-:Y:S01]  /*236b0*/  IMAD.X R5, R8, 0x1, R3, P4 ;  /* 0x0000000108057824 */ /* 0x002fe200020e0603 */
[----:B------:R-:W-:Y:S02]  /*236c0*/  IADD3 R6, P4, PT, R9, R22, RZ ;  /* 0x0000001609067210 */ /* 0x000fe40007f9e0ff */
[----:B------:R-:W-:Y:S01]  /*236d0*/  ISETP.LT.AND P1, PT, R27, UR6, !P1 ;  /* 0x000000061b007c0c */ /* 0x000fe2000cf21270 */
[----:B------:R-:W1:Y:S01]  /*236e0*/  LDCU UR6, c[0x0][0x398] ;  /* 0x00007300ff0677ac */ /* 0x000e620008000800 */
[----:B------:R-:W-:-:S02]  /*236f0*/  PRMT R7, R17, 0x7770, RZ ;  /* 0x0000777011077816 */ /* 0x000fc400000000ff */
[----:B------:R-:W-:-:S03]  /*23700*/  PRMT R11, R17, 0x7772, RZ ;  /* 0x00007772110b7816 */ /* 0x000fc600000000ff */
[----:B------:R2:W-:Y:S01]  /*23710*/  @P6 STG.E.U8 desc[UR8][R4.64], R7 ;  /* 0x0000000704006986 */ /* 0x0005e2000c101108 */
[----:B------:R-:W-:Y:S02]  /*23720*/  PRMT R13, R17, 0x7773, RZ ;  /* 0x00007773110d7816 */ /* 0x000fe400000000ff */
[----:B--2---:R-:W-:Y:S01]  /*23730*/  IADD3 R4, P6, PT, R9, R21, RZ ;  /* 0x0000001509047210 */ /* 0x004fe20007fde0ff */
[----:B------:R-:W-:Y:S01]  /*23740*/  IMAD.X R7, R8, 0x1, R20, P4 ;  /* 0x0000000108077824 */ /* 0x000fe200020e0614 */
[----:B------:R-:W-:Y:S01]  /*23750*/  ISETP.GE.AND P4, PT, R10, UR5, PT ;  /* 0x000000050a007c0c */ /* 0x000fe2000bf86270 */
[----:B------:R-:W2:Y:S01]  /*23760*/  LDCU UR5, c[0x0][0x3b8] ;  /* 0x00007700ff0577ac */ /* 0x000ea20008000800 */
[----:B------:R-:W-:Y:S02]  /*23770*/  PRMT R10, R17, 0x7771, RZ ;  /* 0x00007771110a7816 */ /* 0x000fe400000000ff */
[----:B------:R-:W2:Y:S01]  /*23780*/  LDL.LU R17, [R1+0xb8] ;  /* 0x0000b80001117983 */ /* 0x000ea20000300800 */
[----:B------:R-:W-:-:S03]  /*23790*/  IMAD.X R5, R8, 0x1, R24, P6 ;  /* 0x0000000108057824 */ /* 0x000fc600030e0618 */
[----:B------:R0:W-:Y:S04]  /*237a0*/  @P5 STG.E.U8 desc[UR8][R6.64], R10 ;  /* 0x0000000a06005986 */ /* 0x0001e8000c101108 */
[----:B------:R1:W-:Y:S01]  /*237b0*/  @P3 STG.E.U8 desc[UR8][R4.64], R11 ;  /* 0x0000000b04003986 */ /* 0x0003e2000c101108 */
[----:B------:R-:W-:Y:S01]  /*237c0*/  ISETP.LT.AND P6, PT, R25, UR12, !P2 ;  /* 0x0000000c19007c0c */ /* 0x000fe2000d7c1270 */
[----:B------:R-:W3:Y:S01]  /*237d0*/  LDCU UR12, c[0x0][0x398] ;  /* 0x00007300ff0c77ac */ /* 0x000ee20008000800 */
[C---:B0-----:R-:W-:Y:S01]  /*237e0*/  IADD3 R6, P3, PT, R9.reuse, R23, RZ ;  /* 0x0000001709067210 */ /* 0x041fe20007f7e0ff */
[----:B----4-:R-:W-:Y:S01]  /*237f0*/  VIADD R9, R9, UR4 ;  /* 0x0000000409097c36 */ /* 0x010fe20008000000 */
[----:B------:R-:W0:Y:S03]  /*23800*/  LDCU UR4, c[0x0][0x398] ;  /* 0x00007300ff0477ac */ /* 0x000e260008000800 */
[----:B------:R-:W-:Y:S01]  /*23810*/  IMAD.X R7, R8, 0x1, R0, P3 ;  /* 0x0000000108077824 */ /* 0x000fe200018e0600 */
[----:B------:R-:W-:-:S02]  /*23820*/  SHF.R.S32.HI R8, RZ, 0x1f, R9 ;  /* 0x0000001fff087819 */ /* 0x000fc40000011409 */
[----:B-1----:R-:W-:Y:S02]  /*23830*/  IADD3 R4, P3, PT, R9, R2, RZ ;  /* 0x0000000209047210 */ /* 0x002fe40007f7e0ff */
[----:B------:R1:W-:Y:S01]  /*23840*/  @P1 STG.E.U8 desc[UR8][R6.64], R13 ;  /* 0x0000000d06001986 */ /* 0x0003e2000c101108 */
[----:B------:R-:W-:Y:S02]  /*23850*/  VIADD R10, R29, 0x36 ;  /* 0x000000361d0a7836 */ /* 0x000fe40000000000 */
[----:B------:R-:W-:Y:S01]  /*23860*/  IMAD.X R5, R8, 0x1, R3, P3 ;  /* 0x0000000108057824 */ /* 0x000fe200018e0603 */
[----:B-1----:R-:W-:Y:S02]  /*23870*/  IADD3 R6, P5, PT, R9, R22, RZ ;  /* 0x0000001609067210 */ /* 0x002fe40007fbe0ff */
[C---:B---3--:R-:W-:Y:S02]  /*23880*/  PRMT R7, R18.reuse, 0x7770, RZ ;  /* 0x0000777012077816 */ /* 0x048fe400000000ff */
[----:B------:R-:W-:-:S03]  /*23890*/  PRMT R11, R18, 0x7772, RZ ;  /* 0x00007772120b7816 */ /* 0x000fc600000000ff */
[----:B------:R1:W-:Y:S01]  /*238a0*/  @P6 STG.E.U8 desc[UR8][R4.64], R7 ;  /* 0x0000000704006986 */ /* 0x0003e2000c101108 */
[----:B------:R-:W-:Y:S01]  /*238b0*/  PRMT R13, R18, 0x7773, RZ ;  /* 0x00007773120d7816 */ /* 0x000fe200000000ff */
[----:B-1----:R-:W-:Y:S01]  /*238c0*/  IMAD.X R7, R8, 0x1, R20, P5 ;  /* 0x0000000108077824 */ /* 0x002fe200028e0614 */
[----:B------:R-:W-:Y:S01]  /*238d0*/  ISETP.GE.AND P5, PT, R10, UR11, PT ;  /* 0x0000000b0a007c0c */ /* 0x000fe2000bfa6270 */
[----:B------:R-:W-:Y:S01]  /*238e0*/  VIADD R14, R29, 0x3a ;  /* 0x0000003a1d0e7836 */ /* 0x000fe20000000000 */
[----:B------:R-:W-:Y:S01]  /*238f0*/  PRMT R10, R18, 0x7771, RZ ;  /* 0x00007771120a7816 */ /* 0x000fe200000000ff */
[----:B------:R-:W1:Y:S01]  /*23900*/  LDCU UR11, c[0x0][0x398] ;  /* 0x00007300ff0b77ac */ /* 0x000e620008000800 */
[----:B------:R-:W3:Y:S01]  /*23910*/  LDL.LU R18, [R1+0xac] ;  /* 0x0000ac0001127983 */ /* 0x000ee20000300800 */
[----:B------:R-:W-:Y:S02]  /*23920*/  ISETP.LT.AND P1, PT, R26, UR10, !P2 ;  /* 0x0000000a1a007c0c */ /* 0x000fe4000d721270 */
[----:B------:R-:W-:Y:S01]  /*23930*/  ISETP.LT.AND P3, PT, R28, UR6, !P2 ;  /* 0x000000061c007c0c */ /* 0x000fe2000d761270 */
[----:B------:R-:W4:Y:S01]  /*23940*/  LDCU UR6, c[0x0][0x398] ;  /* 0x00007300ff0677ac */ /* 0x000f220008000800 */
[----:B------:R-:W-:-:S02]  /*23950*/  IADD3 R4, P6, PT, R9, R21, RZ ;  /* 0x0000001509047210 */ /* 0x000fc40007fde0ff */
[----:B0-----:R-:W-:Y:S01]  /*23960*/  ISETP.LT.AND P2, PT, R27, UR4, !P2 ;  /* 0x000000041b007c0c */ /* 0x001fe2000d741270 */
[----:B------:R-:W0:Y:S02]  /*23970*/  LDCU UR10, c[0x0][0x398] ;  /* 0x00007300ff0a77ac */ /* 0x000e240008000800 */
[----:B------:R-:W-:Y:S01]  /*23980*/  IMAD.X R5, R8, 0x1, R24, P6 ;  /* 0x0000000108057824 */ /* 0x000fe200030e0618 */
[----:B------:R-:W0:Y:S03]  /*23990*/  LDCU UR4, c[0x0][0x3b8] ;  /* 0x00007700ff0477ac */ /* 0x000e260008000800 */
[----:B------:R-:W-:Y:S04]  /*239a0*/  @P1 STG.E.U8 desc[UR8][R6.64], R10 ;  /* 0x0000000a06001986 */ /* 0x000fe8000c101108 */
[----:B------:R0:W-:Y:S01]  /*239b0*/  @P3 STG.E.U8 desc[UR8][R4.64], R11 ;  /* 0x0000000b04003986 */ /* 0x0001e2000c101108 */
[----:B------:R-:W-:-:S02]  /*239c0*/  ISETP.LT.AND P1, PT, R25, UR12, !P4 ;  /* 0x0000000c19007c0c */ /* 0x000fc4000e721270 */
[C---:B0-----:R-:W-:Y:S01]  /*239d0*/  IADD3 R4, P3, PT, R9.reuse, R23, RZ ;  /* 0x0000001709047210 */ /* 0x041fe20007f7e0ff */
[----:B--2---:R-:W-:Y:S01]  /*239e0*/  VIADD R9, R9, UR5 ;  /* 0x0000000509097c36 */ /* 0x004fe20008000000 */
[----:B------:R-:W0:Y:S03]  /*239f0*/  LDCU UR5, c[0x0][0x398] ;  /* 0x00007300ff0577ac */ /* 0x000e260008000800 */
[----:B------:R-:W-:Y:S01]  /*23a00*/  IMAD.X R5, R8, 0x1, R0, P3 ;  /* 0x0000000108057824 */ /* 0x000fe200018e0600 */
[----:B------:R-:W-:Y:S02]  /*23a10*/  SHF.R.S32.HI R8, RZ, 0x1f, R9 ;  /* 0x0000001fff087819 */ /* 0x000fe40000011409 */
[----:B------:R-:W-:Y:S02]  /*23a20*/  IADD3 R6, P3, PT, R9, R2, RZ ;  /* 0x0000000209067210 */ /* 0x000fe40007f7e0ff */
[----:B------:R2:W-:Y:S01]  /*23a30*/  @P2 STG.E.U8 desc[UR8][R4.64], R13 ;  /* 0x0000000d04002986 */ /* 0x0005e2000c101108 */
[----:B----4-:R-:W-:Y:S01]  /*23a40*/  ISETP.LT.AND P2, PT, R26, UR6, !P4 ;  /* 0x000000061a007c0c */ /* 0x010fe2000e741270 */
[----:B------:R-:W4:Y:S01]  /*23a50*/  LDCU UR6, c[0x0][0x398] ;  /* 0x00007300ff0677ac */ /* 0x000f220008000800 */
[----:B------:R-:W-:-:S02]  /*23a60*/  IMAD.X R7, R8, 0x1, R3, P3 ;  /* 0x0000000108077824 */ /* 0x000fc400018e0603 */
[----:B------:R-:W-:Y:S01]  /*23a70*/  VIADD R10, R29, 0x37 ;  /* 0x000000371d0a7836 */ /* 0x000fe20000000000 */
[----:B--2---:R-:W-:-:S05]  /*23a80*/  IADD3 R4, P6, PT, R9, R22, RZ ;  /* 0x0000001609047210 */ /* 0x004fca0007fde0ff */
[----:B------:R-:W-:Y:S01]  /*23a90*/  IMAD.X R5, R8, 0x1, R20, P6 ;  /* 0x0000000108057824 */ /* 0x000fe200030e0614 */
[----:B------:R-:W-:Y:S01]  /*23aa0*/  ISETP.GE.AND P3, PT, R10, UR7, PT ;  /* 0x000000070a007c0c */ /* 0x000fe2000bf66270 */
[----:B------:R-:W2:Y:S01]  /*23ab0*/  LDCU UR7, c[0x0][0x398] ;  /* 0x00007300ff0777ac */ /* 0x000ea20008000800 */
[C---:B------:R-:W-:Y:S02]  /*23ac0*/  PRMT R11, R17.reuse, 0x7770, RZ ;  /* 0x00007770110b7816 */ /* 0x040fe400000000ff */
[----:B------:R-:W-:-:S03]  /*23ad0*/  PRMT R15, R17, 0x7771, RZ ;  /* 0x00007771110f7816 */ /* 0x000fc600000000ff */
[----:B------:R1:W-:Y:S01]  /*23ae0*/  @P1 STG.E.U8 desc[UR8][R6.64], R11 ;  /* 0x0000000b06001986 */ /* 0x0003e2000c101108 */
[----:B------:R-:W-:Y:S01]  /*23af0*/  ISETP.LT.AND P1, PT, R28, UR10, !P4 ;  /* 0x0000000a1c007c0c */ /* 0x000fe2000e721270 */
[----:B------:R-:W2:Y:S02]  /*23b00*/  LDCU UR10, c[0x0][0x398] ;  /* 0x00007300ff0a77ac */ /* 0x000ea40008000800 */
[----:B------:R4:W-:Y:S01]  /*23b10*/  @P2 STG.E.U8 desc[UR8][R4.64], R15 ;  /* 0x0000000f04002986 */ /* 0x0009e2000c101108 */
[----:B0-----:R-:W-:Y:S01]  /*23b20*/  ISETP.LT.AND P4, PT, R27, UR5, !P4 ;  /* 0x000000051b007c0c */ /* 0x001fe2000e781270 */
[----:B------:R-:W0:Y:S01]  /*23b30*/  LDCU UR5, c[0x0][0x3b8] ;  /* 0x00007700ff0577ac */ /* 0x000e220008000800 */
[----:B------:R-:W-:Y:S02]  /*23b40*/  PRMT R13, R17, 0x7772, RZ ;  /* 0x00007772110d7816 */ /* 0x000fe400000000ff */
[C---:B-1----:R-:W-:Y:S02]  /*23b50*/  IADD3 R6, P6, PT, R9.reuse, R21, RZ ;  /* 0x0000001509067210 */ /* 0x042fe40007fde0ff */
[----:B----4-:R-:W-:-:S03]  /*23b60*/  IADD3 R4, P2, PT, R9, R23, RZ ;  /* 0x0000001709047210 */ /* 0x010fc60007f5e0ff */
[C---:B------:R-:W-:Y:S02]  /*23b70*/  IMAD.X R7, R8.reuse, 0x1, R24, P6 ;  /* 0x0000000108077824 */ /* 0x040fe400030e0618 */
[----:B------:R-:W-:-:S03]  /*23b80*/  IMAD.X R5, R8, 0x1, R0, P2 ;  /* 0x0000000108057824 */ /* 0x000fc600010e0600 */
[----:B------:R1:W-:Y:S01]  /*23b90*/  @P1 STG.E.U8 desc[UR8][R6.64], R13 ;  /* 0x0000000d06001986 */ /* 0x0003e2000c101108 */
[----:B------:R-:W-:Y:S01]  /*23ba0*/  VIADD R8, R9, UR4 ;  /* 0x0000000409087c36 */ /* 0x000fe20008000000 */
[----:B------:R-:W-:Y:S01]  /*23bb0*/  ISETP.LT.AND P1, PT, R25, UR6, !P5 ;  /* 0x0000000619007c0c */ /* 0x000fe2000ef21270 */
[----:B------:R-:W4:Y:S01]  /*23bc0*/  LDCU UR4, c[0x0][0x398] ;  /* 0x00007300ff0477ac */ /* 0x000f220008000800 */
[----:B------:R-:W-:Y:S02]  /*23bd0*/  PRMT R11, R17, 0x7773, RZ ;  /* 0x00007773110b7816 */ /* 0x000fe400000000ff */
[----:B------:R-:W-:Y:S01]  /*23be0*/  SHF.R.S32.HI R9, RZ, 0x1f, R8 ;  /* 0x0000001fff097819 */ /* 0x000fe20000011408 */
[----:B------:R-:W4:Y:S01]  /*23bf0*/  LDL.LU R17, [R1+0xbc] ;  /* 0x0000bc0001117983 */ /* 0x000f220000300800 */
[----:B--2---:R-:W-:Y:S01]  /*23c00*/  ISETP.LT.AND P2, PT, R26, UR7, !P5 ;  /* 0x000000071a007c0c */ /* 0x004fe2000ef41270 */
[----:B------:R-:W2:Y:S01]  /*23c10*/  LDCU UR6, c[0x0][0x398] ;  /* 0x00007300ff0677ac */ /* 0x000ea20008000800 */
[----:B-1----:R-:W-:Y:S01]  /*23c20*/  IADD3 R6, P6, PT, R8, R2, RZ ;  /* 0x0000000208067210 */ /* 0x002fe20007fde0ff */
[----:B------:R1:W-:Y:S01]  /*23c30*/  @P4 STG.E.U8 desc[UR8][R4.64], R11 ;  /* 0x0000000b04004986 */ /* 0x0003e2000c101108 */
[----:B------:R-:W0:Y:S03]  /*23c40*/  LDCU UR7, c[0x0][0x398] ;  /* 0x00007300ff0777ac */ /* 0x000e260008000800 */
[----:B------:R-:W-:Y:S01]  /*23c50*/  IMAD.X R7, R9, 0x1, R3, P6 ;  /* 0x0000000109077824 */ /* 0x000fe200030e0603 */
[----:B------:R-:W-:Y:S01]  /*23c60*/  ISETP.LT.AND P6, PT, R28, UR10, !P5 ;  /* 0x0000000a1c007c0c */ /* 0x000fe2000efc1270 */
[----:B------:R-:W4:Y:S01]  /*23c70*/  LDL.LU R19, [R1+0x90] ;  /* 0x0000900001137983 */ /* 0x000f220000300800 */
[----:B------:R-:W0:Y:S01]  /*23c80*/  LDCU UR10, c[0x0][0x398] ;  /* 0x00007300ff0a77ac */ /* 0x000e220008000800 */
[----:B-1----:R-:W-:-:S05]  /*23c90*/  IADD3 R4, P4, PT, R8, R22, RZ ;  /* 0x0000001608047210 */ /* 0x002fca0007f9e0ff */
[----:B------:R-:W-:Y:S01]  /*23ca0*/  IMAD.X R5, R9, 0x1, R20, P4 ;  /* 0x0000000109057824 */ /* 0x000fe200020e0614 */
[----:B---3--:R-:W-:-:S05]  /*23cb0*/  PRMT R15, R18, 0x7770, RZ ;  /* 0x00007770120f7816 */ /* 0x008fca00000000ff */
[----:B------:R1:W-:Y:S01]  /*23cc0*/  @P1 STG.E.U8 desc[UR8][R6.64], R15 ;  /* 0x0000000f06001986 */ /* 0x0003e2000c101108 */
[C---:B------:R-:W-:Y:S02]  /*23cd0*/  PRMT R11, R18.reuse, 0x7771, RZ ;  /* 0x00007771120b7816 */ /* 0x040fe400000000ff */
[----:B------:R-:W-:Y:S02]  /*23ce0*/  PRMT R13, R18, 0x7772, RZ ;  /* 0x00007772120d7816 */ /* 0x000fe400000000ff */
[----:B-1----:R-:W-:Y:S01]  /*23cf0*/  IADD3 R6, P4, PT, R8, R21, RZ ;  /* 0x0000001508067210 */ /* 0x002fe20007f9e0ff */
[----:B------:R-:W-:Y:S04]  /*23d00*/  @P2 STG.E.U8 desc[UR8][R4.64], R11 ;  /* 0x0000000b04002986 */ /* 0x000fe8000c101108 */
[----:B------:R-:W-:-:S05]  /*23d10*/  IMAD.X R7, R9, 0x1, R24, P4 ;  /* 0x0000000109077824 */ /* 0x000fca00020e0618 */
[----:B------:R1:W-:Y:S02]  /*23d20*/  @P6 STG.E.U8 desc[UR8][R6.64], R13 ;  /* 0x0000000d06006986 */ /* 0x0003e4000c101108 */
[----:B-1----:R-:W-:-:S05]  /*23d30*/  IADD3 R6, P6, PT, R8, R23, RZ ;  /* 0x0000001708067210 */ /* 0x002fca0007fde0ff */
[----:B------:R-:W-:Y:S01]  /*23d40*/  IMAD.X R7, R9, 0x1, R0, P6 ;  /* 0x0000000109077824 */ /* 0x000fe200030e0600 */
[----:B------:R-:W-:Y:S02]  /*23d50*/  PRMT R9, R18, 0x7773, RZ ;  /* 0x0000777312097816 */ /* 0x000fe400000000ff */
[----:B------:R-:W3:Y:S01]  /*23d60*/  LDL.LU R18, [R1+0xc0] ;  /* 0x0000c00001127983 */ /* 0x000ee20000300800 */
[----:B----4-:R-:W-:Y:S01]  /*23d70*/  ISETP.LT.AND P4, PT, R27, UR4, !P5 ;  /* 0x000000041b007c0c */ /* 0x010fe2000ef81270 */
[----:B0-----:R-:W-:Y:S01]  /*23d80*/  VIADD R8, R8, UR5 ;  /* 0x0000000508087c36 */ /* 0x001fe20008000000 */
[----:B------:R-:W0:Y:S01]  /*23d90*/  LDCU UR5, c[0x0][0x398] ;  /* 0x00007300ff0577ac */ /* 0x000e220008000800 */
[----:B--2---:R-:W-:-:S03]  /*23da0*/  ISETP.LT.AND P5, PT, R25, UR6, !P3 ;  /* 0x0000000619007c0c */ /* 0x004fc6000dfa1270 */
[----:B------:R-:W-:Y:S01]  /*23db0*/  SHF.R.S32.HI R11, RZ, 0x1f, R8 ;  /* 0x0000001fff0b7819 */ /* 0x000fe20000011408 */
[----:B------:R-:W1:Y:S01]  /*23dc0*/  LDCU UR4, c[0x0][0x3b8] ;  /* 0x00007700ff0477ac */ /* 0x000e620008000800 */
[----:B------:R-:W-:Y:S01]  /*23dd0*/  IADD3 R4, P6, PT, R8, R2, RZ ;  /* 0x0000000208047210 */ /* 0x000fe20007fde0ff */
[----:B------:R-:W-:Y:S01]  /*23de0*/  VIADD R10, R29, 0x38 ;  /* 0x000000381d0a7836 */ /* 0x000fe20000000000 */
[----:B------:R-:W2:Y:S03]  /*23df0*/  LDCU UR6, c[0x0][0x398] ;  /* 0x00007300ff0677ac */ /* 0x000ea60008000800 */
[----:B------:R4:W-:Y:S01]  /*23e00*/  @P4 STG.E.U8 desc[UR8][R6.64], R9 ;  /* 0x0000000906004986 */ /* 0x0009e2000c101108 */
[----:B------:R-:W-:Y:S01]  /*23e10*/  ISETP.LT.AND P4, PT, R26, UR7, !P3 ;  /* 0x000000071a007c0c */ /* 0x000fe2000df81270 */
[----:B------:R-:W-:Y:S01]  /*23e20*/  IMAD.X R5, R11, 0x1, R3, P6 ;  /* 0x000000010b057824 */ /* 0x000fe200030e0603 */
[----:B------:R-:W-:Y:S01]  /*23e30*/  ISETP.GE.AND P1, PT, R10, UR13, PT ;  /* 0x0000000d0a007c0c */ /* 0x000fe2000bf26270 */
[----:B------:R-:W-:Y:S01]  /*23e40*/  VIADD R10, R29, 0x39 ;  /* 0x000000391d0a7836 */ /* 0x000fe20000000000 */
[----:B------:R-:W0:Y:S01]  /*23e50*/  LDCU UR7, c[0x0][0x398] ;  /* 0x00007300ff0777ac */ /* 0x000e220008000800 */
[----:B----4-:R-:W-:-:S05]  /*23e60*/  IADD3 R6, P6, PT, R8, R22, RZ ;  /* 0x0000001608067210 */ /* 0x010fca0007fde0ff */
[----:B------:R-:W-:Y:S01]  /*23e70*/  IMAD.X R7, R11, 0x1, R20, P6 ;  /* 0x000000010b077824 */ /* 0x000fe200030e0614 */
[----:B------:R-:W-:Y:S01]  /*23e80*/  ISETP.GE.AND P2, PT, R10, UR15, PT ;  /* 0x0000000f0a007c0c */ /* 0x000fe2000bf46270 */
[----:B-1----:R-:W-:Y:S01]  /*23e90*/  VIADD R12, R8, UR4 ;  /* 0x00000004080c7c36 */ /* 0x002fe20008000000 */
[----:B------:R-:W1:Y:S01]  /*23ea0*/  LDCU UR4, c[0x0][0x398] ;  /* 0x00007300ff0477ac */ /* 0x000e620008000800 */
[C---:B------:R-:W-:Y:S02]  /*23eb0*/  PRMT R13, R17.reuse, 0x7770, RZ ;  /* 0x00007770110d7816 */ /* 0x040fe400000000ff */
[C---:B------:R-:W-:Y:S02]  /*23ec0*/  PRMT R9, R17.reuse, 0x7773, RZ ;  /* 0x0000777311097816 */ /* 0x040fe400000000ff */
[C---:B------:R-:W-:Y:S02]  /*23ed0*/  PRMT R15, R17.reuse, 0x7772, RZ ;  /* 0x00007772110f7816 */ /* 0x040fe400000000ff */
[----:B------:R-:W-:Y:S01]  /*23ee0*/  PRMT R17, R17, 0x7771, RZ ;  /* 0x0000777111117816 */ /* 0x000fe200000000ff */
[----:B------:R4:W-:Y:S01]  /*23ef0*/  @P5 STG.E.U8 desc[UR8][R4.64], R13 ;  /* 0x0000000d04005986 */ /* 0x0009e2000c101108 */
[----:B------:R-:W-:Y:S01]  /*23f00*/  ISETP.LT.AND P5, PT, R28, UR10, !P3 ;  /* 0x0000000a1c007c0c */ /* 0x000fe2000dfa1270 */
[----:B------:R-:W1:Y:S01]  /*23f10*/  LDCU UR10, c[0x0][0x398] ;  /* 0x00007300ff0a77ac */ /* 0x000e620008000800 */
[----:B0-----:R-:W-:Y:S01]  /*23f20*/  ISETP.LT.AND P3, PT, R27, UR5, !P3 ;  /* 0x000000051b007c0c */ /* 0x001fe2000df61270 */
[----:B------:R-:W-:Y:S01]  /*23f30*/  @P4 STG.E.U8 desc[UR8][R6.64], R17 ;  /* 0x0000001106004986 */ /* 0x000fe2000c101108 */
[C---:B------:R-:W-:Y:S01]  /*23f40*/  IADD3 R10, P4, PT, R8.reuse, R23, RZ ;  /* 0x00000017080a7210 */ /* 0x040fe20007f9e0ff */
[----:B------:R-:W0:Y:S01]  /*23f50*/  LDCU UR5, c[0x0][0x3b8] ;  /* 0x00007700ff0577ac */ /* 0x000e220008000800 */
[----:B----4-:R-:W-:-:S05]  /*23f60*/  IADD3 R4, P6, PT, R8, R21, RZ ;  /* 0x0000001508047210 */ /* 0x010fca0007fde0ff */
[C---:B------:R-:W-:Y:S02]  /*23f70*/  IMAD.X R5, R11.reuse, 0x1, R24, P6 ;  /* 0x000000010b057824 */ /* 0x040fe400030e0618 */
[----:B------:R-:W-:Y:S01]  /*23f80*/  IMAD.X R11, R11, 0x1, R0, P4 ;  /* 0x000000010b0b7824 */ /* 0x000fe200020e0600 */
[----:B--2---:R-:W-:Y:S01]  /*23f90*/  ISETP.LT.AND P4, PT, R25, UR6, !P1 ;  /* 0x0000000619007c0c */ /* 0x004fe2000cf81270 */
[----:B------:R-:W2:Y:S01]  /*23fa0*/  LDCU UR6, c[0x0][0x398] ;  /* 0x00007300ff0677ac */ /* 0x000ea20008000800 */
[----:B------:R-:W-:Y:S02]  /*23fb0*/  SHF.R.S32.HI R13, RZ, 0x1f, R12 ;  /* 0x0000001fff0d7819 */ /* 0x000fe4000001140c */
[----:B------:R-:W-:Y:S01]  /*23fc0*/  IADD3 R8, P6, PT, R12, R2, RZ ;  /* 0x000000020c087210 */ /* 0x000fe20007fde0ff */
[----:B------:R-:W-:Y:S04]  /*23fd0*/  @P5 STG.E.U8 desc[UR8][R4.64], R15 ;  /* 0x0000000f04005986 */ /* 0x000fe8000c101108 */
[----:B------:R4:W-:Y:S04]  /*23fe0*/  @P3 STG.E.U8 desc[UR8][R10.64], R9 ;  /* 0x000000090a003986 */ /* 0x0009e8000c101108 */
[----:B------:R0:W0:Y:S01]  /*23ff0*/  LDS.128 R4, [R19] ;  /* 0x0000000013047984 */ /* 0x0000220000000c00 */
[----:B----4-:R-:W-:Y:S01]  /*24000*/  IMAD.X R9, R13, 0x1, R3, P6 ;  /* 0x000000010d097824 */ /* 0x010fe200030e0603 */
[----:B---3--:R-:W-:-:S02]  /*24010*/  PRMT R15, R18, 0x7770, RZ ;  /* 0x00007770120f7816 */ /* 0x008fc400000000ff */
[C---:B0-----:R-:W-:Y:S02]  /*24020*/  PRMT R19, R18.reuse, 0x7771, RZ ;  /* 0x0000777112137816 */ /* 0x041fe400000000ff */
[C---:B------:R-:W-:Y:S01]  /*24030*/  PRMT R17, R18.reuse, 0x7772, RZ ;  /* 0x0000777212117816 */ /* 0x040fe200000000ff */
[----:B------:R0:W-:Y:S02]  /*24040*/  @P4 STG.E.U8 desc[UR8][R8.64], R15 ;  /* 0x0000000f08004986 */ /* 0x0001e4000c101108 */
[----:B0-----:R-:W-:Y:S02]  /*24050*/  PRMT R15, R18, 0x7773, RZ ;  /* 0x00007773120f7816 */ /* 0x001fe400000000ff */
[----:B------:R-:W3:Y:S01]  /*24060*/  LDL.LU R18, [R1+0xc4] ;  /* 0x0000c40001127983 */ /* 0x000ee20000300800 */
[----:B------:R-:W-:Y:S01]  /*24070*/  ISETP.LT.AND P5, PT, R26, UR7, !P1 ;  /* 0x000000071a007c0c */ /* 0x000fe2000cfa1270 */
[----:B------:R-:W0:Y:S01]  /*24080*/  LDCU UR7, c[0x0][0x398] ;  /* 0x00007300ff0777ac */ /* 0x000e220008000800 */
[----:B-1----:R-:W-:-:S02]  /*24090*/  ISETP.LT.AND P3, PT, R28, UR10, !P1 ;  /* 0x0000000a1c007c0c */ /* 0x002fc4000cf61270 */
[C---:B------:R-:W-:Y:S01]  /*240a0*/  IADD3 R10, P6, PT, R12.reuse, R22, RZ ;  /* 0x000000160c0a7210 */ /* 0x040fe20007fde0ff */
[----:B------:R-:W1:Y:S01]  /*240b0*/  LDCU UR10, c[0x0][0x398] ;  /* 0x00007300ff0a77ac */ /* 0x000e620008000800 */
[----:B------:R-:W-:-:S03]  /*240c0*/  IADD3 R8, P4, PT, R12, R21, RZ ;  /* 0x000000150c087210 */ /* 0x000fc60007f9e0ff */
[C---:B------:R-:W-:Y:S02]  /*240d0*/  IMAD.X R11, R13.reuse, 0x1, R20, P6 ;  /* 0x000000010d0b7824 */ /* 0x040fe400030e0614 */
[----:B------:R-:W-:-:S03]  /*240e0*/  IMAD.X R9, R13, 0x1, R24, P4 ;  /* 0x000000010d097824 */ /* 0x000fc600020e0618 */
[----:B------:R4:W-:Y:S01]  /*240f0*/  @P5 STG.E.U8 desc[UR8][R10.64], R19 ;  /* 0x000000130a005986 */ /* 0x0009e2000c101108 */
[----:B------:R-:W-:Y:S01]  /*24100*/  ISETP.LT.AND P1, PT, R27, UR4, !P1 ;  /* 0x000000041b007c0c */ /* 0x000fe2000cf21270 */
[----:B------:R-:W0:Y:S02]  /*24110*/  LDCU UR4, c[0x0][0x3b8] ;  /* 0x00007700ff0477ac */ /* 0x000e240008000800 */
[----:B------:R0:W-:Y:S01]  /*24120*/  @P3 STG.E.U8 desc[UR8][R8.64], R17 ;  /* 0x0000001108003986 */ /* 0x0001e2000c101108 */
[----:B--2---:R-:W-:Y:S01]  /*24130*/  ISETP.LT.AND P5, PT, R25, UR6, !P2 ;  /* 0x0000000619007c0c */ /* 0x004fe2000d7a1270 */
[----:B------:R-:W2:Y:S01]  /*24140*/  LDCU UR6, c[0x0][0x398] ;  /* 0x00007300ff0677ac */ /* 0x000ea20008000800 */
[C---:B----4-:R-:W-:Y:S01]  /*24150*/  IADD3 R10, P3, PT, R12.reuse, R23, RZ ;  /* 0x000000170c0a7210 */ /* 0x050fe20007f7e0ff */
[----:B------:R-:W-:Y:S01]  /*24160*/  VIADD R12, R12, UR5 ;  /* 0x000000050c0c7c36 */ /* 0x000fe20008000000 */
[----:B------:R-:W4:Y:S03]  /*24170*/  LDCU UR5, c[0x0][0x398] ;  /* 0x00007300ff0577ac */ /* 0x000f260008000800 */
[----:B------:R-:W-:Y:S01]  /*24180*/  IMAD.X R11, R13, 0x1, R0, P3 ;  /* 0x000000010d0b7824 */ /* 0x000fe200018e0600 */
[----:B------:R-:W-:-:S02]  /*24190*/  SHF.R.S32.HI R13, RZ, 0x1f, R12 ;  /* 0x0000001fff0d7819 */ /* 0x000fc4000001140c */
[----:B0-----:R-:W-:Y:S02]  /*241a0*/  IADD3 R8, P3, PT, R12, R2, RZ ;  /* 0x000000020c087210 */ /* 0x001fe40007f7e0ff */
[----:B------:R-:W-:-:S03]  /*241b0*/  PRMT R17, R4, 0x7770, RZ ;  /* 0x0000777004117816 */ /* 0x000fc600000000ff */
[----:B------:R-:W-:Y:S01]  /*241c0*/  IMAD.X R9, R13, 0x1, R3, P3 ;  /* 0x000000010d097824 */ /* 0x000fe200018e0603 */
[----:B------:R-:W-:Y:S01]  /*241d0*/  ISETP.LT.AND P4, PT, R26, UR7, !P2 ;  /* 0x000000071a007c0c */ /* 0x000fe2000d781270 */
[----:B------:R0:W-:Y:S01]  /*241e0*/  @P1 STG.E.U8 desc[UR8][R10.64], R15 ;  /* 0x0000000f0a001986 */ /* 0x0001e2000c101108 */
[----:B-1----:R-:W-:Y:S01]  /*241f0*/  ISETP.LT.AND P3, PT, R28, UR10, !P2 ;  /* 0x0000000a1c007c0c */ /* 0x002fe2000d761270 */
[----:B------:R-:W1:Y:S02]  /*24200*/  LDCU UR7, c[0x0][0x398] ;  /* 0x00007300ff0777ac */ /* 0x000e640008000800 */
[----:B------:R2:W-:Y:S01]  /*24210*/  @P5 STG.E.U8 desc[UR8][R8.64], R17 ;  /* 0x0000001108005986 */ /* 0x0005e2000c101108 */
[----:B------:R-:W-:Y:S01]  /*24220*/  PRMT R19, R4, 0x7771, RZ ;  /* 0x0000777104137816 */ /* 0x000fe200000000ff */
[----:B------:R-:W1:Y:S01]  /*24230*/  LDCU UR10, c[0x0][0x398] ;  /* 0x00007300ff0a77ac */ /* 0x000e620008000800 */
[C---:B0-----:R-:W-:Y:S02]  /*24240*/  IADD3 R10, P1, PT, R12.reuse, R22, RZ ;  /* 0x000000160c0a7210 */ /* 0x041fe40007f3e0ff */
[----:B--2---:R-:W-:-:S03]  /*24250*/  IADD3 R8, P5, PT, R12, R21, RZ ;  /* 0x000000150c087210 */ /* 0x004fc60007fbe0ff */
[C---:B------:R-:W-:Y:S01]  /*24260*/  IMAD.X R11, R13.reuse, 0x1, R20, P1 ;  /* 0x000000010d0b7824 */ /* 0x040fe200008e0614 */
[----:B------:R-:W-:Y:S01]  /*24270*/  PRMT R15, R4, 0x7772, RZ ;  /* 0x00007772040f7816 */ /* 0x000fe200000000ff */
[----:B------:R-:W-:-:S03]  /*24280*/  IMAD.X R9, R13, 0x1, R24, P5 ;  /* 0x000000010d097824 */ /* 0x000fc600028e0618 */
[----:B------:R0:W-:Y:S01]  /*24290*/  @P4 STG.E.U8 desc[UR8][R10.64], R19 ;  /* 0x000000130a004986 */ /* 0x0001e2000c101108 */
[----:B------:R-:W-:-:S03]  /*242a0*/  ISETP.GE.AND P6, PT, R14, UR17, PT ;  /* 0x000000110e007c0c */ /* 0x000fc6000bfc6270 */
[----:B------:R2:W-:Y:S01]  /*242b0*/  @P3 STG.E.U8 desc[UR8][R8.64], R15 ;  /* 0x0000000f08003986 */ /* 0x0005e2000c101108 */
[----:B----4-:R-:W-:Y:S01]  /*242c0*/  ISETP.LT.AND P2, PT, R27, UR5, !P2 ;  /* 0x000000051b007c0c */ /* 0x010fe2000d741270 */
[----:B------:R-:W4:Y:S01]  /*242d0*/  LDCU UR5, c[0x0][0x3b8] ;  /* 0x00007700ff0577ac */ /* 0x000f220008000800 */
[----:B------:R-:W-:Y:S02]  /*242e0*/  ISETP.LT.AND P5, PT, R25, UR6, !P6 ;  /* 0x0000000619007c0c */ /* 0x000fe4000f7a1270 */
[----:B------:R-:W-:Y:S01]  /*242f0*/  PRMT R17, R4, 0x7773, RZ ;  /* 0x0000777304117816 */ /* 0x000fe200000000ff */
[----:B------:R-:W1:Y:S01]  /*24300*/  LDCU UR6, c[0x0][0x398] ;  /* 0x00007300ff0677ac */ /* 0x000e620008000800 */
[C---:B0-----:R-:W-:Y:S01]  /*24310*/  IADD3 R10, P3, PT, R12.reuse, R23, RZ ;  /* 0x000000170c0a7210 */ /* 0x041fe20007f7e0ff */
[----:B------:R-:W-:Y:S01]  /*24320*/  VIADD R12, R12, UR4 ;  /* 0x000000040c0c7c36 */ /* 0x000fe20008000000 */
[----:B------:R-:W0:Y:S03]  /*24330*/  LDCU UR4, c[0x0][0x398] ;  /* 0x00007300ff0477ac */ /* 0x000e260008000800 */
[----:B------:R-:W-:Y:S01]  /*24340*/  IMAD.X R11, R13, 0x1, R0, P3 ;  /* 0x000000010d0b7824 */ /* 0x000fe200018e0600 */
[----:B------:R-:W-:-:S02]  /*24350*/  SHF.R.S32.HI R4, RZ, 0x1f, R12 ;  /* 0x0000001fff047819 */ /* 0x000fc4000001140c */
[----:B--2---:R-:W-:-:S05]  /*24360*/  IADD3 R8, P3, PT, R12, R2, RZ ;  /* 0x000000020c087210 */ /* 0x004fca0007f7e0ff */
[----:B------:R-:W-:Y:S01]  /*24370*/  IMAD.X R9, R4, 0x1, R3, P3 ;  /* 0x0000000104097824 */ /* 0x000fe200018e0603 */
[----:B------:R2:W-:Y:S01]  /*24380*/  @P2 STG.E.U8 desc[UR8][R10.64], R17 ;  /* 0x000000110a002986 */ /* 0x0005e2000c101108 */
[C---:B---3--:R-:W-:Y:S02]  /*24390*/  PRMT R15, R18.reuse, 0x7770, RZ ;  /* 0x00007770120f7816 */ /* 0x048fe400000000ff */
[C---:B------:R-:W-:Y:S02]  /*243a0*/  PRMT R19, R18.reuse, 0x7771, RZ ;  /* 0x0000777112137816 */ /* 0x040fe400000000ff */
[C---:B--2---:R-:W-:Y:S01]  /*243b0*/  PRMT R17, R18.reuse, 0x7772, RZ ;  /* 0x0000777212117816 */ /* 0x044fe200000000ff */
[----:B------:R2:W-:Y:S02]  /*243c0*/  @P5 STG.E.U8 desc[UR8][R8.64], R15 ;  /* 0x0000000f08005986 */ /* 0x0005e4000c101108 */
[----:B--2---:R-:W-:Y:S02]  /*243d0*/  PRMT R15, R18, 0x7773, RZ ;  /* 0x00007773120f7816 */ /* 0x004fe400000000ff */
[----:B------:R-:W2:Y:S01]  /*243e0*/  LDL.LU R18, [R1+0xc8] ;  /* 0x0000c80001127983 */ /* 0x000ea20000300800 */
[----:B-1----:R-:W-:Y:S01]  /*243f0*/  ISETP.LT.AND P4, PT, R26, UR7, !P6 ;  /* 0x000000071a007c0c */ /* 0x002fe2000f781270 */
[C---:B------:R-:W-:Y:S01]  /*24400*/  VIADD R14, R29.reuse, 0x3b ;  /* 0x0000003b1d0e7836 */ /* 0x040fe20000000000 */
[----:B------:R-:W-:Y:S01]  /*24410*/  ISETP.LT.AND P3, PT, R28, UR10, !P6 ;  /* 0x0000000a1c007c0c */ /* 0x000fe2000f761270 */
[----:B------:R-:W-:Y:S01]  /*24420*/  VIADD R13, R29, 0x3c ;  /* 0x0000003c1d0d7836 */ /* 0x000fe20000000000 */
[C---:B------:R-:W-:Y:S01]  /*24430*/  IADD3 R10, P2, PT, R12.reuse, R22, RZ ;  /* 0x000000160c0a7210 */ /* 0x040fe20007f5e0ff */
[----:B------:R-:W1:Y:S01]  /*24440*/  LDCU UR7, c[0x0][0x398] ;  /* 0x00007300ff0777ac */ /* 0x000e620008000800 */
[----:B------:R-:W-:-:S03]  /*24450*/  IADD3 R8, P5, PT, R12, R21, RZ ;  /* 0x000000150c087210 */ /* 0x000fc60007fbe0ff */
[C---:B------:R-:W-:Y:S01]  /*24460*/  IMAD.X R11, R4.reuse, 0x1, R20, P2 ;  /* 0x00000001040b7824 */ /* 0x040fe200010e0614 */
[----:B------:R-:W3:Y:S01]  /*24470*/  LDCU UR10, c[0x0][0x398] ;  /* 0x00007300ff0a77ac */ /* 0x000ee20008000800 */
[----:B------:R-:W-:Y:S01]  /*24480*/  IMAD.X R9, R4, 0x1, R24, P5 ;  /* 0x0000000104097824 */ /* 0x000fe200028e0618 */
[----:B------:R-:W-:Y:S02]  /*24490*/  ISETP.GE.AND P1, PT, R14, UR25, PT ;  /* 0x000000190e007c0c */ /* 0x000fe4000bf26270 */
[----:B------:R1:W-:Y:S01]  /*244a0*/  @P4 STG.E.U8 desc[UR8][R10.64], R19 ;  /* 0x000000130a004986 */ /* 0x0003e2000c101108 */
[----:B------:R-:W-:Y:S01]  /*244b0*/  ISETP.GE.AND P2, PT, R13, UR23, PT ;  /* 0x000000170d007c0c */ /* 0x000fe2000bf46270 */
[----:B----4-:R-:W-:Y:S01]  /*244c0*/  VIADD R13, R12, UR5 ;  /* 0x000000050c0d7c36 */ /* 0x010fe20008000000 */
[----:B0-----:R-:W-:Y:S01]  /*244d0*/  ISETP.LT.AND P6, PT, R27, UR4, !P6 ;  /* 0x000000041b007c0c */ /* 0x001fe2000f7c1270 */
[----:B------:R0:W-:Y:S01]  /*244e0*/  @P3 STG.E.U8 desc[UR8][R8.64], R17 ;  /* 0x0000001108003986 */ /* 0x0001e2000c101108 */
[----:B------:R-:W-:Y:S01]  /*244f0*/  ISETP.LT.AND P3, PT, R25, UR6, !P1 ;  /* 0x0000000619007c0c */ /* 0x000fe2000cf61270 */
[----:B------:R-:W4:Y:S01]  /*24500*/  LDCU UR5, c[0x0][0x398] ;  /* 0x00007300ff0577ac */ /* 0x000f220008000800 */
[----:B------:R-:W4:Y:S01]  /*24510*/  LDCU UR4, c[0x0][0x3b8] ;  /* 0x00007700ff0477ac */ /* 0x000f220008000800 */
[----:B-1----:R-:W-:-:S02]  /*24520*/  PRMT R19, R5, 0x7770, RZ ;  /* 0x0000777005137816 */ /* 0x002fc400000000ff */
[----:B---3--:R-:W-:Y:S01]  /*24530*/  ISETP.LT.AND P5, PT, R28, UR10, !P1 ;  /* 0x0000000a1c007c0c */ /* 0x008fe2000cfa1270 */
[----:B------:R-:W1:Y:S01]  /*24540*/  LDCU UR6, c[0x0][0x398] ;  /* 0x00007300ff0677ac */ /* 0x000e620008000800 */
[----:B0-----:R-:W-:Y:S02]  /*24550*/  IADD3 R8, P4, PT, R12, R23, RZ ;  /* 0x000000170c087210 */ /* 0x001fe40007f9e0ff */
[----:B------:R-:W-:Y:S01]  /*24560*/  SHF.R.S32.HI R12, RZ, 0x1f, R13 ;  /* 0x0000001fff0c7819 */ /* 0x000fe2000001140d */
[----:B------:R-:W0:Y:S02]  /*24570*/  LDCU UR10, c[0x0][0x398] ;  /* 0x00007300ff0a77ac */ /* 0x000e240008000800 */
[----:B------:R-:W-:Y:S01]  /*24580*/  IMAD.X R9, R4, 0x1, R0, P4 ;  /* 0x0000000104097824 */ /* 0x000fe200020e0600 */
[----:B------:R-:W-:-:S05]  /*24590*/  IADD3 R10, P4, PT, R13, R2, RZ ;  /* 0x000000020d0a7210 */ /* 0x000fca0007f9e0ff */
[----:B------:R-:W-:Y:S01]  /*245a0*/  IMAD.X R11, R12, 0x1, R3, P4 ;  /* 0x000000010c0b7824 */ /* 0x000fe200020e0603 */
[----:B------:R-:W-:Y:S01]  /*245b0*/  ISETP.LT.AND P4, PT, R26, UR7, !P1 ;  /* 0x000000071a007c0c */ /* 0x000fe2000cf81270 */
[----:B------:R3:W-:Y:S01]  /*245c0*/  @P6 STG.E.U8 desc[UR8][R8.64], R15 ;  /* 0x0000000f08006986 */ /* 0x0007e2000c101108 */
[----:B------:R-:W0:Y:S03]  /*245d0*/  LDCU UR7, c[0x0][0x398] ;  /* 0x00007300ff0777ac */ /* 0x000e260008000800 */
[----:B------:R1:W-:Y:S01]  /*245e0*/  @P3 STG.E.U8 desc[UR8][R10.64], R19 ;  /* 0x000000130a003986 */ /* 0x0003e2000c101108 */
[----:B------:R-:W-:Y:S02]  /*245f0*/  PRMT R17, R5, 0x7772, RZ ;  /* 0x0000777205117816 */ /* 0x000fe400000000ff */
[C---:B---3--:R-:W-:Y:S02]  /*24600*/  IADD3 R8, P3, PT, R13.reuse, R22, RZ ;  /* 0x000000160d087210 */ /* 0x048fe40007f7e0ff */
[----:B-1----:R-:W-:-:S03]  /*24610*/  IADD3 R10, P6, PT, R13, R21, RZ ;  /* 0x000000150d0a7210 */ /* 0x002fc60007fde0ff */
[C---:B------:R-:W-:Y:S01]  /*24620*/  IMAD.X R9, R12.reuse, 0x1, R20, P3 ;  /* 0x000000010c097824 */ /* 0x040fe200018e0614 */
[----:B------:R-:W-:Y:S01]  /*24630*/  PRMT R15, R5, 0x7771, RZ ;  /* 0x00007771050f7816 */ /* 0x000fe200000000ff */
[----:B------:R-:W-:Y:S01]  /*24640*/  IMAD.X R11, R12, 0x1, R24, P6 ;  /* 0x000000010c0b7824 */ /* 0x000fe200030e0618 */
[----:B----4-:R-:W-:-:S03]  /*24650*/  ISETP.LT.AND P1, PT, R27, UR5, !P1 ;  /* 0x000000051b007c0c */ /* 0x010fc6000cf21270 */
[----:B------:R1:W-:Y:S01]  /*24660*/  @P4 STG.E.U8 desc[UR8][R8.64], R15 ;  /* 0x0000000f08004986 */ /* 0x0003e2000c101108 */
[----:B------:R-:W-:Y:S01]  /*24670*/  VIADD R4, R29, 0x3d ;  /* 0x0000003d1d047836 */ /* 0x000fe20000000000 */
[----:B------:R-:W3:Y:S02]  /*24680*/  LDCU UR5, c[0x0][0x398] ;  /* 0x00007300ff0577ac */ /* 0x000ee40008000800 */
[----:B------:R4:W-:Y:S02]  /*24690*/  @P5 STG.E.U8 desc[UR8][R10.64], R17 ;  /* 0x000000110a005986 */ /* 0x0009e4000c101108 */
[----:B------:R-:W-:Y:S02]  /*246a0*/  ISETP.GE.AND P3, PT, R4, UR21, PT ;  /* 0x0000001504007c0c */ /* 0x000fe4000bf66270 */
[C---:B-1----:R-:W-:Y:S01]  /*246b0*/  IADD3 R8, P4, PT, R13.reuse, R23, RZ ;  /* 0x000000170d087210 */ /* 0x042fe20007f9e0ff */
[----:B----4-:R-:W-:Y:S01]  /*246c0*/  VIADD R10, R13, UR4 ;  /* 0x000000040d0a7c36 */ /* 0x010fe20008000000 */
[----:B------:R-:W-:-:S03]  /*246d0*/  PRMT R15, R5, 0x7773, RZ ;  /* 0x00007773050f7816 */ /* 0x000fc600000000ff */
[----:B------:R-:W-:Y:S01]  /*246e0*/  IMAD.X R9, R12, 0x1, R0, P4 ;  /* 0x000000010c097824 */ /* 0x000fe200020e0600 */
[----:B------:R-:W-:Y:S01]  /*246f0*/  ISETP.LT.AND P5, PT, R25, UR6, !P2 ;  /* 0x0000000619007c0c */ /* 0x000fe2000d7a1270 */
[----:B------:R-:W1:Y:S01]  /*24700*/  LDCU UR6, c[0x0][0x398] ;  /* 0x00007300ff0677ac */ /* 0x000e620008000800 */
[----:B------:R-:W-:Y:S02]  /*24710*/  SHF.R.S32.HI R11, RZ, 0x1f, R10 ;  /* 0x0000001fff0b7819 */ /* 0x000fe4000001140a */
[----:B------:R-:W-:Y:S01]  /*24720*/  IADD3 R4, P6, PT, R10, R2, RZ ;  /* 0x000000020a047210 */ /* 0x000fe20007fde0ff */
[----:B------:R-:W4:Y:S01]  /*24730*/  LDCU UR4, c[0x0][0x3b8] ;  /* 0x00007700ff0477ac */ /* 0x000f220008000800 */
[----:B0-----:R-:W-:Y:S01]  /*24740*/  ISETP.LT.AND P4, PT, R26, UR7, !P2 ;  /* 0x000000071a007c0c */ /* 0x001fe2000d781270 */
[----:B------:R0:W-:Y:S02]  /*24750*/  @P1 STG.E.U8 desc[UR8][R8.64], R15 ;  /* 0x0000000f08001986 */ /* 0x0001e4000c101108 */
[----:B------:R-:W-:Y:S01]  /*24760*/  IMAD.X R5, R11, 0x1, R3, P6 ;  /* 0x000000010b057824 */ /* 0x000fe200030e0603 */
[----:B------:R-:W1:Y:S01]  /*24770*/  LDCU UR7, c[0x0][0x398] ;  /* 0x00007300ff0777ac */ /* 0x000e620008000800 */
[----:B0-----:R-:W-:-:S05]  /*24780*/  IADD3 R8, P6, PT, R10, R22, RZ ;  /* 0x000000160a087210 */ /* 0x001fca0007fde0ff */
[----:B------:R-:W-:Y:S01]  /*24790*/  IMAD.X R9, R11, 0x1, R20, P6 ;  /* 0x000000010b097824 */ /* 0x000fe200030e0614 */
[C---:B--2---:R-:W-:Y:S02]  /*247a0*/  PRMT R13, R18.reuse, 0x7770, RZ ;  /* 0x00007770120d7816 */ /* 0x044fe400000000ff */
[----:B------:R-:W-:-:S03]  /*247b0*/  PRMT R17, R18, 0x7771, RZ ;  /* 0x0000777112117816 */ /* 0x000fc600000000ff */
[----:B------:R0:W-:Y:S04]  /*247c0*/  @P5 STG.E.U8 desc[UR8][R4.64], R13 ;  /* 0x0000000d04005986 */ /* 0x0001e8000c101108 */
[----:B------:R2:W-:Y:S01]  /*247d0*/  @P4 STG.E.U8 desc[UR8][R8.64], R17 ;  /* 0x0000001108004986 */ /* 0x0005e2000c101108 */
[C---:B0-----:R-:W-:Y:S02]  /*247e0*/  IADD3 R4, P5, PT, R10.reuse, R21, RZ ;  /* 0x000000150a047210 */ /* 0x041fe40007fbe0ff */
[----:B--2---:R-:W-:-:S03]  /*247f0*/  IADD3 R8, P4, PT, R10, R23, RZ ;  /* 0x000000170a087210 */ /* 0x004fc60007f9e0ff */
[C---:B------:R-:W-:Y:S02]  /*24800*/  IMAD.X R5, R11.reuse, 0x1, R24, P5 ;  /* 0x000000010b057824 */ /* 0x040fe400028e0618 */
[----:B------:R-:W-:Y:S02]  /*24810*/  IMAD.X R9, R11, 0x1, R0, P4 ;  /* 0x000000010b097824 */ /* 0x000fe400020e0600 */
[----:B------:R-:W-:Y:S02]  /*24820*/  VIADD R11, R29, 0x3e ;  /* 0x0000003e1d0b7836 */ /* 0x000fe40000000000 */
[----:B------:R-:W2:Y:S01]  /*24830*/  LDL.LU R29, [R1+0xcc] ;  /* 0x0000cc00011d7983 */ /* 0x000ea20000300800 */
[----:B---3--:R-:W-:Y:S01]  /*24840*/  ISETP.LT.AND P1, PT, R28, UR5, !P2 ;  /* 0x000000051c007c0c */ /* 0x008fe2000d721270 */
[----:B------:R-:W0:Y:S01]  /*24850*/  LDCU UR5, c[0x0][0x398] ;  /* 0x00007300ff0577ac */ /* 0x000e220008000800 */
[----:B-1----:R-:W-:Y:S01]  /*24860*/  ISETP.LT.AND P2, PT, R27, UR6, !P2 ;  /* 0x000000061b007c0c */ /* 0x002fe2000d741270 */
[----:B------:R-:W1:Y:S01]  /*24870*/  LDCU UR6, c[0x0][0x398] ;  /* 0x00007300ff0677ac */ /* 0x000e620008000800 */
[----:B------:R-:W-:Y:S01]  /*24880*/  PRMT R15, R18, 0x7772, RZ ;  /* 0x00007772120f7816 */ /* 0x000fe200000000ff */
[----:B----4-:R-:W-:Y:S01]  /*24890*/  VIADD R10, R10, UR4 ;  /* 0x000000040a0a7c36 */ /* 0x010fe20008000000 */
[----:B------:R-:W-:Y:S01]  /*248a0*/  PRMT R13, R18, 0x7773, RZ ;  /* 0x00007773120d7816 */ /* 0x000fe200000000ff */
[----:B------:R-:W3:Y:S03]  /*248b0*/  LDCU UR4, c[0x0][0x3b8] ;  /* 0x00007700ff0477ac */ /* 0x000ee60008000800 */
[----:B------:R-:W-:-:S03]  /*248c0*/  SHF.R.S32.HI R17, RZ, 0x1f, R10 ;  /* 0x0000001fff117819 */ /* 0x000fc6000001140a */
[----:B------:R4:W-:Y:S01]  /*248d0*/  @P1 STG.E.U8 desc[UR8][R4.64], R15 ;  /* 0x0000000f04001986 */ /* 0x0009e2000c101108 */
[----:B0-----:R-:W-:Y:S01]  /*248e0*/  ISETP.LT.AND P5, PT, R25, UR5, !P3 ;  /* 0x0000000519007c0c */ /* 0x001fe2000dfa1270 */
[----:B------:R-:W0:Y:S02]  /*248f0*/  LDCU UR5, c[0x0][0x398] ;  /* 0x00007300ff0577ac */ /* 0x000e240008000800 */
[----:B------:R3:W-:Y:S01]  /*24900*/  @P2 STG.E.U8 desc[UR8][R8.64], R13 ;  /* 0x0000000d08002986 */ /* 0x0007e2000c101108 */
[----:B-1----:R-:W-:Y:S01]  /*24910*/  ISETP.LT.AND P4, PT, R26, UR6, !P3 ;  /* 0x000000061a007c0c */ /* 0x002fe2000df81270 */
[----:B------:R-:W1:Y:S01]  /*24920*/  LDCU UR6, c[0x0][0x398] ;  /* 0x00007300ff0677ac */ /* 0x000e620008000800 */
[----:B----4-:R-:W-:-:S05]  /*24930*/  IADD3 R4, P1, PT, R10, R2, RZ ;  /* 0x000000020a047210 */ /* 0x010fca0007f3e0ff */
[----:B------:R-:W-:Y:S01]  /*24940*/  IMAD.X R5, R17, 0x1, R3, P1 ;  /* 0x0000000111057824 */ /* 0x000fe200008e0603 */
[----:B---3--:R-:W-:Y:S02]  /*24950*/  IADD3 R8, P2, PT, R10, R22, RZ ;  /* 0x000000160a087210 */ /* 0x008fe40007f5e0ff */
[----:B------:R-:W-:Y:S02]  /*24960*/  ISETP.GE.AND P1, PT, R11, UR19, PT ;  /* 0x000000130b007c0c */ /* 0x000fe4000bf26270 */
[C---:B------:R-:W-:Y:S01]  /*24970*/  PRMT R13, R6.reuse, 0x7770, RZ ;  /* 0x00007770060d7816 */ /* 0x040fe200000000ff */
[----:B------:R-:W-:Y:S01]  /*24980*/  IMAD.X R9, R17, 0x1, R20, P2 ;  /* 0x0000000111097824 */ /* 0x000fe200010e0614 */
[----:B------:R-:W-:Y:S02]  /*24990*/  PRMT R11, R6, 0x7771, RZ ;  /* 0x00007771060b7816 */ /* 0x000fe400000000ff */
[----:B------:R-:W-:Y:S01]  /*249a0*/  ISETP.LT.AND P2, PT, R28, UR7, !P3 ;  /* 0x000000071c007c0c */ /* 0x000fe2000df41270 */
[----:B------:R-:W3:Y:S01]  /*249b0*/  LDCU UR7, c[0x0][0x398] ;  /* 0x00007300ff0777ac */ /* 0x000ee20008000800 */
[----:B------:R4:W-:Y:S04]  /*249c0*/  @P5 STG.E.U8 desc[UR8][R4.64], R13 ;  /* 0x0000000d04005986 */ /* 0x0009e8000c101108 */
[----:B------:R1:W-:Y:S01]  /*249d0*/  @P4 STG.E.U8 desc[UR8][R8.64], R11 ;  /* 0x0000000b08004986 */ /* 0x0003e2000c101108 */
[----:B0-----:R-:W-:Y:S01]  /*249e0*/  ISETP.LT.AND P3, PT, R27, UR5, !P3 ;  /* 0x000000051b007c0c */ /* 0x001fe2000df61270 */
[----:B------:R-:W0:Y:S01]  /*249f0*/  LDCU UR5, c[0x0][0x3b8] ;  /* 0x00007700ff0577ac */ /* 0x000e220008000800 */
[----:B----4-:R-:W-:-:S02]  /*24a00*/  IADD3 R4, P4, PT, R10, R21, RZ ;  /* 0x000000150a047210 */ /* 0x010fc40007f9e0ff */
[----:B-1----:R-:W-:-:S03]  /*24a10*/  IADD3 R8, P6, PT, R10, R23, RZ ;  /* 0x000000170a087210 */ /* 0x002fc60007fde0ff */
[C---:B------:R-:W-:Y:S01]  /*24a20*/  IMAD.X R5, R17.reuse, 0x1, R24, P4 ;  /* 0x0000000111057824 */ /* 0x040fe200020e0618 */
[C---:B------:R-:W-:Y:S01]  /*24a30*/  PRMT R15, R6.reuse, 0x7772, RZ ;  /* 0x00007772060f7816 */ /* 0x040fe200000000ff */
[----:B------:R-:W-:Y:S01]  /*24a40*/  IMAD.X R9, R17, 0x1, R0, P6 ;  /* 0x0000000111097824 */ /* 0x000fe200030e0600 */
[----:B------:R-:W-:Y:S01]  /*24a50*/  PRMT R17, R6, 0x7773, RZ ;  /* 0x0000777306117816 */ /* 0x000fe200000000ff */
[----:B------:R-:W-:Y:S01]  /*24a60*/  VIADD R6, R10, UR4 ;  /* 0x000000040a067c36 */ /* 0x000fe20008000000 */
[----:B------:R-:W-:Y:S01]  /*24a70*/  ISETP.LT.AND P5, PT, R25, UR6, !P1 ;  /* 0x0000000619007c0c */ /* 0x000fe2000cfa1270 */
[----:B------:R1:W-:Y:S01]  /*24a80*/  @P2 STG.E.U8 desc[UR8][R4.64], R15 ;  /* 0x0000000f04002986 */ /* 0x0003e2000c101108 */
[----:B------:R-:W4:Y:S02]  /*24a90*/  LDCU UR4, c[0x0][0x398] ;  /* 0x00007300ff0477ac */ /* 0x000f240008000800 */
[----:B------:R-:W-:Y:S02]  /*24aa0*/  SHF.R.S32.HI R13, RZ, 0x1f, R6 ;  /* 0x0000001fff0d7819 */ /* 0x000fe40000011406 */
[----:B------:R-:W-:Y:S01]  /*24ab0*/  IADD3 R10, P6, PT, R6, R2, RZ ;  /* 0x00000002060a7210 */ /* 0x000fe20007fde0ff */
[----:B------:R-:W2:Y:S01]  /*24ac0*/  LDCU UR6, c[0x0][0x398] ;  /* 0x00007300ff0677ac */ /* 0x000ea20008000800 */
[----:B---3--:R-:W-:-:S03]  /*24ad0*/  ISETP.LT.AND P2, PT, R26, UR7, !P1 ;  /* 0x000000071a007c0c */ /* 0x008fc6000cf41270 */
[----:B------:R-:W-:Y:S01]  /*24ae0*/  IMAD.X R11, R13, 0x1, R3, P6 ;  /* 0x000000010d0b7824 */ /* 0x000fe200030e0603 */
[C---:B------:R-:W-:Y:S01]  /*24af0*/  IADD3 R14, P6, PT, R6.reuse, R22, RZ ;  /* 0x00000016060e7210 */ /* 0x040fe20007fde0ff */
[----:B------:R3:W-:Y:S01]  /*24b00*/  @P3 STG.E.U8 desc[UR8][R8.64], R17 ;  /* 0x0000001108003986 */ /* 0x0007e2000c101108 */
[----:B------:R-:W-:Y:S01]  /*24b10*/  ISETP.LT.AND P4, PT, R25, UR10, !P0 ;  /* 0x0000000a19007c0c */ /* 0x000fe2000c781270 */
[----:B------:R-:W2:Y:S01]  /*24b20*/  LDCU UR10, c[0x0][0x398] ;  /* 0x00007300ff0a77ac */ /* 0x000ea20008000800 */
[----:B0-----:R-:W-:Y:S02]  /*24b30*/  VIADD R16, R6, UR5 ;  /* 0x0000000506107c36 */ /* 0x001fe40008000000 */
[----:B-1----:R-:W-:Y:S01]  /*24b40*/  IMAD.X R15, R13, 0x1, R20, P6 ;  /* 0x000000010d0f7824 */ /* 0x002fe200030e0614 */
[----:B------:R-:W0:Y:S02]  /*24b50*/  LDCU UR7, c[0x0][0x398] ;  /* 0x00007300ff0777ac */ /* 0x000e240008000800 */
[----:B------:R-:W-:-:S02]  /*24b60*/  IADD3 R2, P6, PT, R16, R2, RZ ;  /* 0x0000000210027210 */ /* 0x000fc40007fde0ff */
[----:B------:R-:W-:-:S05]  /*24b70*/  SHF.R.S32.HI R25, RZ, 0x1f, R16 ;  /* 0x0000001fff197819 */ /* 0x000fca0000011410 */
[----:B------:R-:W-:Y:S01]  /*24b80*/  IMAD.X R3, R25, 0x1, R3, P6 ;  /* 0x0000000119037824 */ /* 0x000fe200030e0603 */
[----:B------:R-:W-:Y:S02]  /*24b90*/  ISETP.LT.AND P3, PT, R26, UR11, !P0 ;  /* 0x0000000b1a007c0c */ /* 0x000fe4000c761270 */
[C---:B--2---:R-:W-:Y:S02]  /*24ba0*/  PRMT R19, R29.reuse, 0x7770, RZ ;  /* 0x000077701d137816 */ /* 0x044fe400000000ff */
[----:B---3--:R-:W-:-:S03]  /*24bb0*/  PRMT R17, R29, 0x7771, RZ ;  /* 0x000077711d117816 */ /* 0x008fc600000000ff */
[----:B------:R1:W-:Y:S01]  /*24bc0*/  @P5 STG.E.U8 desc[UR8][R10.64], R19 ;  /* 0x000000130a005986 */ /* 0x0003e2000c101108 */
[----:B------:R-:W-:-:S03]  /*24bd0*/  IADD3 R4, P5, PT, R6, R23, RZ ;  /* 0x0000001706047210 */ /* 0x000fc60007fbe0ff */
[----:B------:R2:W-:Y:S01]  /*24be0*/  @P2 STG.E.U8 desc[UR8][R14.64], R17 ;  /* 0x000000110e002986 */ /* 0x0005e2000c101108 */
[----:B------:R-:W-:Y:S01]  /*24bf0*/  IADD3 R8, P2, PT, R6, R21, RZ ;  /* 0x0000001506087210 */ /* 0x000fe20007f5e0ff */
[----:B------:R-:W-:Y:S01]  /*24c00*/  IMAD.X R5, R13, 0x1, R0, P5 ;  /* 0x000000010d057824 */ /* 0x000fe200028e0600 */
[----:B----4-:R-:W-:-:S03]  /*24c10*/  ISETP.LT.AND P5, PT, R28, UR4, !P1 ;  /* 0x000000041c007c0c */ /* 0x010fc6000cfa1270 */
[----:B------:R-:W-:Y:S01]  /*24c20*/  IMAD.X R9, R13, 0x1, R24, P2 ;  /* 0x000000010d097824 */ /* 0x000fe200010e0618 */
[C---:B------:R-:W-:Y:S02]  /*24c30*/  IADD3 R12, P2, PT, R16.reuse, R22, RZ ;  /* 0x00000016100c7210 */ /* 0x040fe40007f5e0ff */
[C---:B-1----:R-:W-:Y:S02]  /*24c40*/  IADD3 R10, P6, PT, R16.reuse, R21, RZ ;  /* 0x00000015100a7210 */ /* 0x042fe40007fde0ff */
[----:B------:R-:W-:Y:S01]  /*24c50*/  ISETP.LT.AND P1, PT, R27, UR6, !P1 ;  /* 0x000000061b007c0c */ /* 0x000fe2000cf21270 */
[C---:B------:R-:W-:Y:S02]  /*24c60*/  IMAD.X R13, R25.reuse, 0x1, R20, P2 ;  /* 0x00000001190d7824 */ /* 0x040fe400010e0614 */
[----:B------:R-:W-:Y:S01]  /*24c70*/  IMAD.X R11, R25, 0x1, R24, P6 ;  /* 0x00000001190b7824 */ /* 0x000fe200030e0618 */
[----:B--2---:R-:W-:Y:S02]  /*24c80*/  IADD3 R14, P6, PT, R16, R23, RZ ;  /* 0x00000017100e7210 */ /* 0x004fe40007fde0ff */
[----:B------:R-:W-:-:S02]  /*24c90*/  ISETP.LT.AND P2, PT, R28, UR10, !P0 ;  /* 0x0000000a1c007c0c */ /* 0x000fc4000c741270 */
[----:B0-----:R-:W-:Y:S01]  /*24ca0*/  ISETP.LT.AND P0, PT, R27, UR7, !P0 ;  /* 0x000000071b007c0c */ /* 0x001fe2000c701270 */
[----:B------:R-:W-:Y:S01]  /*24cb0*/  IMAD.X R15, R25, 0x1, R0, P6 ;  /* 0x00000001190f7824 */ /* 0x000fe200030e0600 */
[C---:B------:R-:W-:Y:S02]  /*24cc0*/  PRMT R19, R29.reuse, 0x7772, RZ ;  /* 0x000077721d137816 */ /* 0x040fe400000000ff */
[----:B------:R-:W-:Y:S02]  /*24cd0*/  PRMT R17, R29, 0x7773, RZ ;  /* 0x000077731d117816 */ /* 0x000fe400000000ff */
[C---:B------:R-:W-:Y:S02]  /*24ce0*/  PRMT R21, R7.reuse, 0x7773, RZ ;  /* 0x0000777307157816 */ /* 0x040fe400000000ff */
[C---:B------:R-:W-:Y:S02]  /*24cf0*/  PRMT R23, R7.reuse, 0x7772, RZ ;  /* 0x0000777207177816 */ /* 0x040fe400000000ff */
[----:B------:R-:W-:-:S02]  /*24d00*/  PRMT R25, R7, 0x7771, RZ ;  /* 0x0000777107197816 */ /* 0x000fc400000000ff */
[----:B------:R-:W-:Y:S01]  /*24d10*/  PRMT R7, R7, 0x7770, RZ ;  /* 0x0000777007077816 */ /* 0x000fe200000000ff */
[----:B------:R0:W-:Y:S04]  /*24d20*/  @P5 STG.E.U8 desc[UR8][R8.64], R19 ;  /* 0x0000001308005986 */ /* 0x0001e8000c101108 */
[----:B------:R0:W-:Y:S04]  /*24d30*/  @P1 STG.E.U8 desc[UR8][R4.64], R17 ;  /* 0x0000001104001986 */ /* 0x0001e8000c101108 */
[----:B------:R0:W-:Y:S04]  /*24d40*/  @P4 STG.E.U8 desc[UR8][R2.64], R7 ;  /* 0x0000000702004986 */ /* 0x0001e8000c101108 */
[----:B------:R0:W-:Y:S04]  /*24d50*/  @P3 STG.E.U8 desc[UR8][R12.64], R25 ;  /* 0x000000190c003986 */ /* 0x0001e8000c101108 */
[----:B------:R0:W-:Y:S01]  /*24d60*/  @P2 STG.E.U8 desc[UR8][R10.64], R23 ;  /* 0x000000170a002986 */ /* 0x0001e2000c101108 */
[----:B------:R-:W-:Y:S05]  /*24d70*/  @!P0 EXIT ;  /* 0x000000000000894d */ /* 0x000fea0003800000 */
[----:B------:R-:W-:Y:S01]  /*24d80*/  STG.E.U8 desc[UR8][R14.64], R21 ;  /* 0x000000150e007986 */ /* 0x000fe2000c101108 */
[----:B------:R-:W-:Y:S05]  /*24d90*/  EXIT ;  /* 0x000000000000794d */ /* 0x000fea0003800000 */
.L_x_3:
[----:B------:R-:W-:-:S00]  /*24da0*/  BRA `(.L_x_3) ;  /* 0xfffffffc00fc7947 */ /* 0x000fc0000383ffff */
[----:B------:R-:W-:-:S00]  /*24db0*/  NOP ;  /* 0x0000000000007918 */ /* 0x000fc00000000000 */
        /* <DEDUP_REMOVED lines=12> */
.L_x_4:


//--------------------- .nv.shared.matmul_kernel  --------------------------
	.section	.nv.shared.matmul_kernel,"aw",@nobits
	.sectionflags	@""
	.align	16
	.zero		1024


//--------------------- .nv.shared.reserved.0     --------------------------
	.section	.nv.shared.reserved.0,"aw",@nobits
	.weak		__nv_reservedSMEM_offset_0_alias
	.size		__nv_reservedSMEM_offset_0_alias, 0, 64
	.other		__nv_reservedSMEM_offset_0_alias,@"STO_CUDA_RESERVED_SHARED STV_DEFAULT"
__nv_reservedSMEM_offset_0_alias:
	.zero		0
	.zero		64


//--------------------- .nv.constant0.matmul_kernel --------------------------
	.section	.nv.constant0.matmul_kernel,"a",@progbits
	.sectionflags	@""
	.align	4
.nv.constant0.matmul_kernel:
	.zero		976


//--------------------- SYMBOLS --------------------------

	.type		.nv.reservedSmem.offset0,@object
	.size		.nv.reservedSmem.offset0,0x4
	.type		.nv.reservedSmem.cap,@object
	.size		.nv.reservedSmem.cap,0x4
